def matmul_kernel(
    a_ptr,
    b_ptr,
    c_ptr,
    M,
    N,
    K,
    stride_am,
    stride_ak,
    stride_bk,
    stride_bn,
    stride_cm,
    stride_cn,
    BLOCK_M: tl.constexpr,
    BLOCK_N: tl.constexpr,
    BLOCK_K: tl.constexpr,
    GROUP_M: tl.constexpr,
):
    pid = tl.program_id(axis=0)
    num_pid_m = tl.cdiv(M, BLOCK_M)
    num_pid_n = tl.cdiv(N, BLOCK_N)
    num_pid_in_group = GROUP_M * num_pid_n
    group_id = pid // num_pid_in_group
    first_pid_m = group_id * GROUP_M
    group_size_m = min(num_pid_m - first_pid_m, GROUP_M)
    pid_m = first_pid_m + ((pid % num_pid_in_group) % group_size_m)
    pid_n = (pid % num_pid_in_group) // group_size_m

    offs_am = (pid_m * BLOCK_M + tl.arange(0, BLOCK_M)) % M
    offs_bn = (pid_n * BLOCK_N + tl.arange(0, BLOCK_N)) % N
    offs_k = tl.arange(0, BLOCK_K)
    a_ptrs = a_ptr + offs_am[:, None] * stride_am + offs_k[None, :] * stride_ak
    b_ptrs = b_ptr + offs_k[:, None] * stride_bk + offs_bn[None, :] * stride_bn

    acc = tl.zeros((BLOCK_M, BLOCK_N), dtype=tl.float32)
    for kk in range(0, tl.cdiv(K, BLOCK_K)):
        a = tl.load(a_ptrs, mask=offs_k[None, :] < K - kk * BLOCK_K, other=0.0)
        b = tl.load(b_ptrs, mask=offs_k[:, None] < K - kk * BLOCK_K, other=0.0)
        acc = tl.dot(a, b, acc)
        a_ptrs += BLOCK_K * stride_ak
        b_ptrs += BLOCK_K * stride_bk

    c = acc.to(c_ptr.dtype.element_ty)
    offs_cm = pid_m * BLOCK_M + tl.arange(0, BLOCK_M)
    offs_cn = pid_n * BLOCK_N + tl.arange(0, BLOCK_N)
    c_ptrs = c_ptr + offs_cm[:, None] * stride_cm + offs_cn[None, :] * stride_cn
    mask = (offs_cm[:, None] < M) & (offs_cn[None, :] < N)
    tl.store(c_ptrs, c, mask=mask)

# config = {"BLOCK_K": 32, "BLOCK_M": 512, "BLOCK_N": 32, "GROUP_M": 8, "arch": "sm_100", "dtype": "bf16", "num_ctas": 1, "num_stages": 2, "num_warps": 2}
# arch = sm_100


// ===== COMPILED SASS (sm_100a) =====

	.target	sm_100a

	.elftype	@"ET_EXEC"


//--------------------- .note.nv.tkinfo           --------------------------
	.section	.note.nv.tkinfo,"",@"SHT_NOTE"
	.sectionflags	@"SHF_NOTE_NV_TKINFO"
	.tkinfo
        /*0018*/ 	.word	0x00000081
        /*0030*/ 	.string	""
        /*0030*/ 	.string	"ptxas-blackwell"
        /*0030*/ 	.string	"Cuda compilation tools, release 12.9, V12.9.86"
        /*0030*/ 	.string	"Build cuda_12.9.r12.9/compiler.36037853_0"
        /*0030*/ 	.string	"-v  -suppress-debug-info  -lineinfo  -arch sm_100a "



//--------------------- .note.nv.cuver            --------------------------
	.section	.note.nv.cuver,"",@"SHT_NOTE"
	.sectionflags	@"SHF_NOTE_NV_CUVER"
        /*0018*/ 	.short	0x0001
        /*001a*/ 	.short	0x0064
        /*001c*/ 	.short	0x0001
        /*001e*/ 	.short	0x0000
        /*0020*/ 	.short	0x0001
        /*0022*/ 	.short	0x0000


//--------------------- .nv.info                  --------------------------
	.section	.nv.info,"",@"SHT_CUDA_INFO"
	.align	4


	//----- nvinfo : EIATTR_REGCOUNT
	.align		4
        /*0000*/ 	.byte	0x04, 0x2f
        /*0002*/ 	.short	(.L_1 - .L_0)
	.align		4
.L_0:
        /*0004*/ 	.word	index@(matmul_kernel)
        /*0008*/ 	.word	0x00000020


	//----- nvinfo : EIATTR_FRAME_SIZE
	.align		4
.L_1:
        /*000c*/ 	.byte	0x04, 0x11
        /*000e*/ 	.short	(.L_3 - .L_2)
	.align		4
.L_2:
        /*0010*/ 	.word	index@(matmul_kernel)
        /*0014*/ 	.word	0x00001de0


	//----- nvinfo : EIATTR_MIN_STACK_SIZE
	.align		4
.L_3:
        /*0018*/ 	.byte	0x04, 0x12
        /*001a*/ 	.short	(.L_5 - .L_4)
	.align		4
.L_4:
        /*001c*/ 	.word	index@(matmul_kernel)
        /*0020*/ 	.word	0x00001de0
.L_5:


//--------------------- .nv.info.matmul_kernel    --------------------------
	.section	.nv.info.matmul_kernel,"",@"SHT_CUDA_INFO"
	.sectionflags	@""
	.align	4


	//----- nvinfo : EIATTR_CUDA_API_VERSION
	.align		4
        /*0000*/ 	.byte	0x04, 0x37
        /*0002*/ 	.short	(.L_7 - .L_6)
.L_6:
        /*0004*/ 	.word	0x00000081


	//----- nvinfo : EIATTR_KPARAM_INFO
	.align		4
.L_7:
        /*0008*/ 	.byte	0x04, 0x17
        /*000a*/ 	.short	(.L_9 - .L_8)
.L_8:
        /*000c*/ 	.word	0x00000000
        /*0010*/ 	.short	0x000d
        /*0012*/ 	.short	0x0048
        /*0014*/ 	.byte	0x00, 0xf4, 0x21, 0x00


	//----- nvinfo : EIATTR_KPARAM_INFO
	.align		4
.L_9:
        /*0018*/ 	.byte	0x04, 0x17
        /*001a*/ 	.short	(.L_11 - .L_10)
.L_10:
        /*001c*/ 	.word	0x00000000
        /*0020*/ 	.short	0x000c
        /*0022*/ 	.short	0x0040
        /*0024*/ 	.byte	0x00, 0xf4, 0x21, 0x00


	//----- nvinfo : EIATTR_KPARAM_INFO
	.align		4
.L_11:
        /*0028*/ 	.byte	0x04, 0x17
        /*002a*/ 	.short	(.L_13 - .L_12)
.L_12:
        /*002c*/ 	.word	0x00000000
        /*0030*/ 	.short	0x000b
        /*0032*/ 	.short	0x0038
        /*0034*/ 	.byte	0x00, 0xf0, 0x11, 0x00


	//----- nvinfo : EIATTR_KPARAM_INFO
	.align		4
.L_13:
        /*0038*/ 	.byte	0x04, 0x17
        /*003a*/ 	.short	(.L_15 - .L_14)
.L_14:
        /*003c*/ 	.word	0x00000000
        /*0040*/ 	.short	0x000a
        /*0042*/ 	.short	0x0034
        /*0044*/ 	.byte	0x00, 0xf0, 0x11, 0x00


	//----- nvinfo : EIATTR_KPARAM_INFO
	.align		4
.L_15:
        /*0048*/ 	.byte	0x04, 0x17
        /*004a*/ 	.short	(.L_17 - .L_16)
.L_16:
        /*004c*/ 	.word	0x00000000
        /*0050*/ 	.short	0x0009
        /*0052*/ 	.short	0x0030
        /*0054*/ 	.byte	0x00, 0xf0, 0x11, 0x00


	//----- nvinfo : EIATTR_KPARAM_INFO
	.align		4
.L_17:
        /*0058*/ 	.byte	0x04, 0x17
        /*005a*/ 	.short	(.L_19 - .L_18)
.L_18:
        /*005c*/ 	.word	0x00000000
        /*0060*/ 	.short	0x0008
        /*0062*/ 	.short	0x002c
        /*0064*/ 	.byte	0x00, 0xf0, 0x11, 0x00


	//----- nvinfo : EIATTR_KPARAM_INFO
	.align		4
.L_19:
        /*0068*/ 	.byte	0x04, 0x17
        /*006a*/ 	.short	(.L_21 - .L_20)
.L_20:
        /*006c*/ 	.word	0x00000000
        /*0070*/ 	.short	0x0007
        /*0072*/ 	.short	0x0028
        /*0074*/ 	.byte	0x00, 0xf0, 0x11, 0x00


	//----- nvinfo : EIATTR_KPARAM_INFO
	.align		4
.L_21:
        /*0078*/ 	.byte	0x04, 0x17
        /*007a*/ 	.short	(.L_23 - .L_22)
.L_22:
        /*007c*/ 	.word	0x00000000
        /*0080*/ 	.short	0x0006
        /*0082*/ 	.short	0x0024
        /*0084*/ 	.byte	0x00, 0xf0, 0x11, 0x00


	//----- nvinfo : EIATTR_KPARAM_INFO
	.align		4
.L_23:
        /*0088*/ 	.byte	0x04, 0x17
        /*008a*/ 	.short	(.L_25 - .L_24)
.L_24:
        /*008c*/ 	.word	0x00000000
        /*0090*/ 	.short	0x0005
        /*0092*/ 	.short	0x0020
        /*0094*/ 	.byte	0x00, 0xf0, 0x11, 0x00


	//----- nvinfo : EIATTR_KPARAM_INFO
	.align		4
.L_25:
        /*0098*/ 	.byte	0x04, 0x17
        /*009a*/ 	.short	(.L_27 - .L_26)
.L_26:
        /*009c*/ 	.word	0x00000000
        /*00a0*/ 	.short	0x0004
        /*00a2*/ 	.short	0x001c
        /*00a4*/ 	.byte	0x00, 0xf0, 0x11, 0x00


	//----- nvinfo : EIATTR_KPARAM_INFO
	.align		4
.L_27:
        /*00a8*/ 	.byte	0x04, 0x17
        /*00aa*/ 	.short	(.L_29 - .L_28)
.L_28:
        /*00ac*/ 	.word	0x00000000
        /*00b0*/ 	.short	0x0003
        /*00b2*/ 	.short	0x0018
        /*00b4*/ 	.byte	0x00, 0xf0, 0x11, 0x00


	//----- nvinfo : EIATTR_KPARAM_INFO
	.align		4
.L_29:
        /*00b8*/ 	.byte	0x04, 0x17
        /*00ba*/ 	.short	(.L_31 - .L_30)
.L_30:
        /*00bc*/ 	.word	0x00000000
        /*00c0*/ 	.short	0x0002
        /*00c2*/ 	.short	0x0010
        /*00c4*/ 	.byte	0x00, 0xf4, 0x21, 0x00


	//----- nvinfo : EIATTR_KPARAM_INFO
	.align		4
.L_31:
        /*00c8*/ 	.byte	0x04, 0x17
        /*00ca*/ 	.short	(.L_33 - .L_32)
.L_32:
        /*00cc*/ 	.word	0x00000000
        /*00d0*/ 	.short	0x0001
        /*00d2*/ 	.short	0x0008
        /*00d4*/ 	.byte	0x00, 0xf4, 0x21, 0x00


	//----- nvinfo : EIATTR_KPARAM_INFO
	.align		4
.L_33:
        /*00d8*/ 	.byte	0x04, 0x17
        /*00da*/ 	.short	(.L_35 - .L_34)
.L_34:
        /*00dc*/ 	.word	0x00000000
        /*00e0*/ 	.short	0x0000
        /*00e2*/ 	.short	0x0000
        /*00e4*/ 	.byte	0x00, 0xf4, 0x21, 0x00


	//----- nvinfo : EIATTR_SPARSE_MMA_MASK
	.align		4
.L_35:
        /*00e8*/ 	.byte	0x03, 0x50
        /*00ea*/ 	.short	0x0000


	//----- nvinfo : EIATTR_MAXREG_COUNT
	.align		4
        /*00ec*/ 	.byte	0x03, 0x1b
        /*00ee*/ 	.short	0x00ff


	//----- nvinfo : EIATTR_NUM_BARRIERS
	.align		4
        /*00f0*/ 	.byte	0x02, 0x4c
        /*00f2*/ 	.byte	0x01
	.zero		1


	//----- nvinfo : EIATTR_ANNOTATIONS
	.align		4
        /*00f4*/ 	.byte	0x04, 0x55
        /*00f6*/ 	.short	(.L_37 - .L_36)


	//   ....[0]....
.L_36:
        /*00f8*/ 	.word	0x00000001
        /*00fc*/ 	.byte	0x10, 0x01, 0x00, 0x00, 0x01, 0x00, 0x00, 0x00, 0x40, 0x01, 0x00, 0x00, 0x01, 0x00, 0x00, 0x00
        /* <DEDUP_REMOVED lines=3098> */
        /*c2ac*/ 	.byte	0x50, 0xc3, 0x02, 0x00


	//----- nvinfo : EIATTR_VRC_CTA_INIT_COUNT
	.align		4
.L_37:
        /*c2b0*/ 	.byte	0x02, 0x4a
	.zero		1
	.zero		1


	//----- nvinfo : EIATTR_EXIT_INSTR_OFFSETS
	.align		4
        /*c2b4*/ 	.byte	0x04, 0x1c
        /*c2b6*/ 	.short	(.L_39 - .L_38)


	//   ....[0]....
.L_38:
        /*c2b8*/ 	.word	0x0002c460


	//   ....[1]....
        /*c2bc*/ 	.word	0x0002c490


	//----- nvinfo : EIATTR_REQNTID
	.align		4
.L_39:
        /*c2c0*/ 	.byte	0x04, 0x10
        /*c2c2*/ 	.short	(.L_41 - .L_40)
.L_40:
        /*c2c4*/ 	.word	0x00000040
        /*c2c8*/ 	.word	0x00000001
        /*c2cc*/ 	.word	0x00000001


	//----- nvinfo : EIATTR_CBANK_PARAM_SIZE
	.align		4
.L_41:
        /*c2d0*/ 	.byte	0x03, 0x19
        /*c2d2*/ 	.short	0x0050


	//----- nvinfo : EIATTR_PARAM_CBANK
	.align		4
        /*c2d4*/ 	.byte	0x04, 0x0a
        /*c2d6*/ 	.short	(.L_43 - .L_42)
	.align		4
.L_42:
        /*c2d8*/ 	.word	index@(.nv.constant0.matmul_kernel)
        /*c2dc*/ 	.short	0x0380
        /*c2de*/ 	.short	0x0050


	//----- nvinfo : EIATTR_SW_WAR
	.align		4
.L_43:
        /*c2e0*/ 	.byte	0x04, 0x36
        /*c2e2*/ 	.short	(.L_45 - .L_44)
.L_44:
        /*c2e4*/ 	.word	0x00000008
.L_45:


//--------------------- .nv.compat                --------------------------
	.section	.nv.compat,"",@"SHT_CUDA_COMPAT_INFO"
	.align	4
        /*0000*/ 	.byte	0x02, 0x02, 0x01, 0x00, 0x02, 0x05, 0x05, 0x00, 0x02, 0x03, 0x00, 0x00, 0x02, 0x06, 0x01, 0x00


//--------------------- .nv.callgraph             --------------------------
	.section	.nv.callgraph,"",@"SHT_CUDA_CALLGRAPH"
	.align	4
	.sectionentsize	8
	.align		4
        /*0000*/ 	.word	0x00000000
	.align		4
        /*0004*/ 	.word	0xffffffff
	.align		4
        /*0008*/ 	.word	0x00000000
	.align		4
        /*000c*/ 	.word	0xfffffffe
	.align		4
        /*0010*/ 	.word	0x00000000
	.align		4
        /*0014*/ 	.word	0xfffffffd
	.align		4
        /*0018*/ 	.word	0x00000000
	.align		4
        /*001c*/ 	.word	0xfffffffc


//--------------------- .text.matmul_kernel       --------------------------
	.section	.text.matmul_kernel,"ax",@progbits
	.align	128
        .global         matmul_kernel
        .type           matmul_kernel,@function
        .size           matmul_kernel,(.L_x_3 - matmul_kernel)
        .other          matmul_kernel,@"STO_CUDA_ENTRY STV_DEFAULT"
matmul_kernel:
.text.matmul_kernel:
[----:B------:R-:W0:Y:S08]  /*0000*/  LDC R1, c[0x0][0x37c] ;  /* 0x0000df00ff017b82 */ /* 0x000e300000000800 */
[----:B------:R-:W1:Y:S01]  /*0010*/  LDC.64 R2, c[0x0][0x398] ;  /* 0x0000e600ff027b82 */ /* 0x000e620000000a00 */
[----:B0-----:R-:W-:Y:S01]  /*0020*/  VIADD R1, R1, 0xffffe220 ;  /* 0xffffe22001017836 */ /* 0x001fe20000000000 */
[----:B------:R-:W0:Y:S01]  /*0030*/  S2R R29, SR_TID.X ;  /* 0x00000000001d7919 */ /* 0x000e220000002100 */
[----:B------:R-:W2:Y:S01]  /*0040*/  LDCU UR4, c[0x0][0x3a0] ;  /* 0x00007400ff0477ac */ /* 0x000ea20008000800 */
[----:B------:R-:W-:-:S02]  /*0050*/  CS2R R24, SRZ ;  /* 0x0000000000187805 */ /* 0x000fc4000001ff00 */
[----:B------:R-:W-:Y:S02]  /*0060*/  CS2R R26, SRZ ;  /* 0x00000000001a7805 */ /* 0x000fe4000001ff00 */
[----:B------:R-:W-:Y:S02]  /*0070*/  CS2R R20, SRZ ;  /* 0x0000000000147805 */ /* 0x000fe4000001ff00 */
[----:B------:R-:W-:Y:S01]  /*0080*/  CS2R R22, SRZ ;  /* 0x0000000000167805 */ /* 0x000fe2000001ff00 */
[----:B------:R-:W3:Y:S01]  /*0090*/  S2UR UR6, SR_CgaCtaId ;  /* 0x00000000000679c3 */ /* 0x000ee20000008800 */
[----:B------:R-:W-:Y:S02]  /*00a0*/  CS2R R16, SRZ ;  /* 0x0000000000107805 */ /* 0x000fe4000001ff00 */
[----:B------:R-:W-:Y:S02]  /*00b0*/  CS2R R18, SRZ ;  /* 0x0000000000127805 */ /* 0x000fe4000001ff00 */
[----:B------:R-:W-:Y:S01]  /*00c0*/  CS2R R14, SRZ ;  /* 0x00000000000e7805 */ /* 0x000fe2000001ff00 */
[----:B------:R-:W-:Y:S01]  /*00d0*/  UMOV UR5, 0x400 ;  /* 0x0000040000057882 */ /* 0x000fe20000000000 */
[----:B------:R-:W4:Y:S01]  /*00e0*/  LDCU.64 UR38, c[0x0][0x358] ;  /* 0x00006b00ff2677ac */ /* 0x000f220008000a00 */
[----:B--2---:R-:W-:Y:S01]  /*00f0*/  UIADD3 UR4, UPT, UPT, UR4, 0x1f, URZ ;  /* 0x0000001f04047890 */ /* 0x004fe2000fffe0ff */
[----:B-1----:R-:W-:Y:S01]  /*0100*/  VIADD R0, R3, 0x1f ;  /* 0x0000001f03007836 */ /* 0x002fe20000000000 */
[----:B------:R0:W-:Y:S02]  /*0110*/  STL [R1+0x1074], R3 ;  /* 0x0010740301007387 */ /* 0x0001e40000100800 */
[----:B------:R-:W-:-:S02]  /*0120*/  UISETP.GE.AND UP0, UPT, UR4, 0x20, UPT ;  /* 0x000000200400788c */ /* 0x000fc4000bf06270 */
[----:B------:R-:W-:Y:S01]  /*0130*/  SHF.R.S32.HI R5, RZ, 0x1f, R0 ;  /* 0x0000001fff057819 */ /* 0x000fe20000011400 */
[----:B------:R-:W-:Y:S01]  /*0140*/  STL [R1+0x40], RZ ;  /* 0x000040ff01007387 */ /* 0x000fe20000100800 */
[----:B---3--:R-:W-:Y:S02]  /*0150*/  ULEA UR5, UR6, UR5, 0x18 ;  /* 0x0000000506057291 */ /* 0x008fe4000f8ec0ff */
[----:B------:R-:W-:Y:S01]  /*0160*/  LEA.HI R5, R5, R0, RZ, 0x5 ;  /* 0x0000000005057211 */ /* 0x000fe200078f28ff */
[----:B------:R-:W-:Y:S01]  /*0170*/  STL [R1+0x44], RZ ;  /* 0x000044ff01007387 */ /* 0x000fe20000100800 */
[----:B0-----:R-:W-:Y:S02]  /*0180*/  LOP3.LUT R3, R29, 0x3f, RZ, 0xc0, !PT ;  /* 0x0000003f1d037812 */ /* 0x001fe400078ec0ff */
[----:B------:R-:W-:Y:S01]  /*0190*/  SHF.R.S32.HI R0, RZ, 0x5, R5 ;  /* 0x00000005ff007819 */ /* 0x000fe20000011405 */
[----:B------:R-:W-:Y:S04]  /*01a0*/  STL [R1+0x48], RZ ;  /* 0x000048ff01007387 */ /* 0x000fe80000100800 */
[----:B------:R-:W-:Y:S01]  /*01b0*/  IMAD.SHL.U32 R0, R0, 0x8, RZ ;  /* 0x0000000800007824 */ /* 0x000fe200078e00ff */
[----:B------:R-:W0:Y:S04]  /*01c0*/  S2R R5, SR_CTAID.X ;  /* 0x0000000000057919 */ /* 0x000e280000002500 */
[-C--:B------:R-:W-:Y:S01]  /*01d0*/  IABS R9, R0.reuse ;  /* 0x0000000000097213 */ /* 0x080fe20000000000 */
[----:B------:R-:W-:Y:S01]  /*01e0*/  STL [R1+0x4c], RZ ;  /* 0x00004cff01007387 */ /* 0x000fe20000100800 */
[----:B------:R-:W-:-:S02]  /*01f0*/  IABS R12, R0 ;  /* 0x00000000000c7213 */ /* 0x000fc40000000000 */
[----:B------:R-:W1:Y:S01]  /*0200*/  I2F.RP R4, R9 ;  /* 0x0000000900047306 */ /* 0x000e620000209400 */
[----:B------:R-:W-:Y:S04]  /*0210*/  STL [R1+0x30], RZ ;  /* 0x000030ff01007387 */ /* 0x000fe80000100800 */
[----:B------:R-:W-:Y:S04]  /*0220*/  STL [R1+0x34], RZ ;  /* 0x000034ff01007387 */ /* 0x000fe80000100800 */
[----:B------:R-:W-:Y:S04]  /*0230*/  STL [R1+0x38], RZ ;  /* 0x000038ff01007387 */ /* 0x000fe80000100800 */
[----:B------:R-:W-:Y:S01]  /*0240*/  STL [R1+0x3c], RZ ;  /* 0x00003cff01007387 */ /* 0x000fe20000100800 */
[----:B-1----:R-:W1:Y:S03]  /*0250*/  MUFU.RCP R4, R4 ;  /* 0x0000000400047308 */ /* 0x002e660000001000 */
[----:B------:R-:W-:Y:S04]  /*0260*/  STL [R1+0x20], RZ ;  /* 0x000020ff01007387 */ /* 0x000fe80000100800 */
[----:B------:R-:W-:Y:S01]  /*0270*/  STL [R1+0x24], RZ ;  /* 0x000024ff01007387 */ /* 0x000fe20000100800 */
[----:B0-----:R-:W-:-:S03]  /*0280*/  IABS R10, R5 ;  /* 0x00000005000a7213 */ /* 0x001fc60000000000 */
[----:B------:R-:W-:Y:S04]  /*0290*/  STL [R1+0x28], RZ ;  /* 0x000028ff01007387 */ /* 0x000fe80000100800 */
[----:B------:R-:W-:Y:S01]  /*02a0*/  STL [R1+0x2c], RZ ;  /* 0x00002cff01007387 */ /* 0x000fe20000100800 */
[----:B-1----:R-:W-:-:S03]  /*02b0*/  VIADD R6, R4, 0xffffffe ;  /* 0x0ffffffe04067836 */ /* 0x002fc60000000000 */
[----:B------:R-:W-:Y:S01]  /*02c0*/  STL [R1+0x10], RZ ;  /* 0x000010ff01007387 */ /* 0x000fe20000100800 */
[----:B------:R-:W-:Y:S01]  /*02d0*/  IMAD.MOV R4, RZ, RZ, -R12 ;  /* 0x000000ffff047224 */ /* 0x000fe200078e0a0c */
[----:B------:R-:W-:Y:S01]  /*02e0*/  CS2R R12, SRZ ;  /* 0x00000000000c7805 */ /* 0x000fe2000001ff00 */
[----:B------:R0:W1:Y:S01]  /*02f0*/  F2I.FTZ.U32.TRUNC.NTZ R7, R6 ;  /* 0x0000000600077305 */ /* 0x000062000021f000 */
[----:B------:R-:W-:Y:S04]  /*0300*/  STL [R1+0x14], RZ ;  /* 0x000014ff01007387 */ /* 0x000fe80000100800 */
[----:B------:R-:W-:Y:S01]  /*0310*/  STL [R1+0x18], RZ ;  /* 0x000018ff01007387 */ /* 0x000fe20000100800 */
[----:B0-----:R-:W-:-:S03]  /*0320*/  IMAD.MOV.U32 R6, RZ, RZ, RZ ;  /* 0x000000ffff067224 */ /* 0x001fc600078e00ff */
[----:B------:R-:W-:Y:S04]  /*0330*/  STL [R1+0x1c], RZ ;  /* 0x00001cff01007387 */ /* 0x000fe80000100800 */
[----:B------:R-:W-:Y:S01]  /*0340*/  STL [R1], RZ ;  /* 0x000000ff01007387 */ /* 0x000fe20000100800 */
[----:B-1----:R-:W-:-:S03]  /*0350*/  IMAD.MOV R8, RZ, RZ, -R7 ;  /* 0x000000ffff087224 */ /* 0x002fc600078e0a07 */
[----:B------:R-:W-:Y:S01]  /*0360*/  STL [R1+0x4], RZ ;  /* 0x000004ff01007387 */ /* 0x000fe20000100800 */
[----:B------:R-:W-:Y:S02]  /*0370*/  IMAD R11, R8, R9, RZ ;  /* 0x00000009080b7224 */ /* 0x000fe400078e02ff */
[----:B------:R-:W-:Y:S01]  /*0380*/  IMAD.MOV.U32 R8, RZ, RZ, R10 ;  /* 0x000000ffff087224 */ /* 0x000fe200078e000a */
[----:B------:R-:W-:Y:S01]  /*0390*/  STL [R1+0x8], RZ ;  /* 0x000008ff01007387 */ /* 0x000fe20000100800 */
[----:B------:R-:W-:-:S03]  /*03a0*/  IMAD.HI.U32 R7, R7, R11, R6 ;  /* 0x0000000b07077227 */ /* 0x000fc600078e0006 */
[----:B------:R-:W-:Y:S03]  /*03b0*/  STL [R1+0xc], RZ ;  /* 0x00000cff01007387 */ /* 0x000fe60000100800 */
[----:B------:R-:W-:Y:S01]  /*03c0*/  IMAD.HI.U32 R7, R7, R8, RZ ;  /* 0x0000000807077227 */ /* 0x000fe200078e00ff */
[----:B------:R-:W-:Y:S03]  /*03d0*/  STL [R1+0xa0], RZ ;  /* 0x0000a0ff01007387 */ /* 0x000fe60000100800 */
[----:B------:R-:W-:Y:S01]  /*03e0*/  IMAD R4, R7, R4, R8 ;  /* 0x0000000407047224 */ /* 0x000fe200078e0208 */
[----:B------:R-:W-:Y:S04]  /*03f0*/  STL [R1+0xa4], RZ ;  /* 0x0000a4ff01007387 */ /* 0x000fe80000100800 */
[----:B------:R-:W-:Y:S01]  /*0400*/  ISETP.GT.U32.AND P1, PT, R9, R4, PT ;  /* 0x000000040900720c */ /* 0x000fe20003f24070 */
[----:B------:R-:W-:Y:S04]  /*0410*/  STL [R1+0xa8], RZ ;  /* 0x0000a8ff01007387 */ /* 0x000fe80000100800 */
[----:B------:R-:W-:Y:S04]  /*0420*/  STL [R1+0xac], RZ ;  /* 0x0000acff01007387 */ /* 0x000fe80000100800 */
[----:B------:R-:W-:Y:S04]  /*0430*/  STL [R1+0x90], RZ ;  /* 0x000090ff01007387 */ /* 0x000fe80000100800 */
[----:B------:R-:W-:Y:S01]  /*0440*/  @!P1 IMAD.IADD R4, R4, 0x1, -R9 ;  /* 0x0000000104049824 */ /* 0x000fe200078e0a09 */
[----:B------:R-:W-:Y:S01]  /*0450*/  STL [R1+0x94], RZ ;  /* 0x000094ff01007387 */ /* 0x000fe20000100800 */
[----:B------:R-:W-:Y:S01]  /*0460*/  @!P1 VIADD R7, R7, 0x1 ;  /* 0x0000000107079836 */ /* 0x000fe20000000000 */
[----:B------:R-:W-:-:S02]  /*0470*/  ISETP.NE.AND P1, PT, R0, RZ, PT ;  /* 0x000000ff0000720c */ /* 0x000fc40003f25270 */
[----:B------:R-:W-:Y:S01]  /*0480*/  ISETP.GE.U32.AND P0, PT, R4, R9, PT ;  /* 0x000000090400720c */ /* 0x000fe20003f06070 */
[----:B------:R-:W-:Y:S01]  /*0490*/  STL [R1+0x98], RZ ;  /* 0x000098ff01007387 */ /* 0x000fe20000100800 */
[----:B------:R-:W-:-:S03]  /*04a0*/  LOP3.LUT R4, R5, R0, RZ, 0x3c, !PT ;  /* 0x0000000005047212 */ /* 0x000fc600078e3cff */
[----:B------:R-:W-:Y:S01]  /*04b0*/  STL [R1+0x9c], RZ ;  /* 0x00009cff01007387 */ /* 0x000fe20000100800 */
[----:B------:R-:W-:Y:S01]  /*04c0*/  ISETP.GE.AND P2, PT, R4, RZ, PT ;  /* 0x000000ff0400720c */ /* 0x000fe20003f46270 */
[----:B------:R-:W-:Y:S02]  /*04d0*/  VIADD R4, R2, 0x1ff ;  /* 0x000001ff02047836 */ /* 0x000fe40000000000 */
[----:B------:R-:W-:Y:S04]  /*04e0*/  STL [R1+0x80], RZ ;  /* 0x000080ff01007387 */ /* 0x000fe80000100800 */
[----:B------:R-:W-:Y:S01]  /*04f0*/  @P0 VIADD R7, R7, 0x1 ;  /* 0x0000000107070836 */ /* 0x000fe20000000000 */
[----:B------:R-:W-:Y:S03]  /*0500*/  STL [R1+0x84], RZ ;  /* 0x000084ff01007387 */ /* 0x000fe60000100800 */
[----:B------:R-:W-:Y:S01]  /*0510*/  IMAD.MOV.U32 R6, RZ, RZ, R7 ;  /* 0x000000ffff067224 */ /* 0x000fe200078e0007 */
[----:B------:R-:W-:Y:S01]  /*0520*/  SHF.R.S32.HI R7, RZ, 0x1f, R4 ;  /* 0x0000001fff077819 */ /* 0x000fe20000011404 */
[----:B------:R-:W-:Y:S02]  /*0530*/  STL [R1+0x88], RZ ;  /* 0x000088ff01007387 */ /* 0x000fe40000100800 */
[----:B------:R-:W-:Y:S01]  /*0540*/  @!P2 IMAD.MOV R6, RZ, RZ, -R6 ;  /* 0x000000ffff06a224 */ /* 0x000fe200078e0a06 */
[----:B------:R-:W-:Y:S01]  /*0550*/  @!P1 LOP3.LUT R6, RZ, R0, RZ, 0x33, !PT ;  /* 0x00000000ff069212 */ /* 0x000fe200078e33ff */
[----:B------:R-:W-:Y:S01]  /*0560*/  STL [R1+0x8c], RZ ;  /* 0x00008cff01007387 */ /* 0x000fe20000100800 */
[----:B------:R-:W-:-:S03]  /*0570*/  LEA.HI R7, R7, R4, RZ, 0x9 ;  /* 0x0000000407077211 */ /* 0x000fc600078f48ff */
[----:B------:R-:W-:Y:S01]  /*0580*/  IMAD.SHL.U32 R28, R6, 0x8, RZ ;  /* 0x00000008061c7824 */ /* 0x000fe200078e00ff */
[----:B------:R-:W-:Y:S01]  /*0590*/  STL [R1+0x70], RZ ;  /* 0x000070ff01007387 */ /* 0x000fe20000100800 */
[----:B------:R-:W-:-:S03]  /*05a0*/  IMAD.MOV R6, RZ, RZ, -R6 ;  /* 0x000000ffff067224 */ /* 0x000fc600078e0a06 */
[----:B------:R-:W-:Y:S01]  /*05b0*/  LEA.HI.SX32 R4, R7, -R28, 0x17 ;  /* 0x8000001c07047211 */ /* 0x000fe200078fbaff */
[----:B------:R-:W-:Y:S01]  /*05c0*/  IMAD R11, R0, R6, R5 ;  /* 0x00000006000b7224 */ /* 0x000fe200078e0205 */
[----:B------:R-:W-:Y:S01]  /*05d0*/  STL [R1+0x74], RZ ;  /* 0x000074ff01007387 */ /* 0x000fe20000100800 */
[----:B------:R-:W-:Y:S01]  /*05e0*/  IMAD.MOV.U32 R6, RZ, RZ, RZ ;  /* 0x000000ffff067224 */ /* 0x000fe200078e00ff */
[----:B------:R-:W-:Y:S02]  /*05f0*/  VIMNMX R4, PT, PT, R4, 0x8, PT ;  /* 0x0000000804047848 */ /* 0x000fe40003fe0100 */
[----:B------:R-:W-:Y:S02]  /*0600*/  STL [R1+0x78], RZ ;  /* 0x000078ff01007387 */ /* 0x000fe40000100800 */
[-C--:B------:R-:W-:Y:S02]  /*0610*/  IABS R10, R4.reuse ;  /* 0x00000004000a7213 */ /* 0x080fe40000000000 */
[----:B------:R-:W-:Y:S01]  /*0620*/  IABS R0, R4 ;  /* 0x0000000400007213 */ /* 0x000fe20000000000 */
[----:B------:R-:W-:Y:S01]  /*0630*/  STL [R1+0x7c], RZ ;  /* 0x00007cff01007387 */ /* 0x000fe20000100800 */
[----:B------:R-:W0:Y:S03]  /*0640*/  I2F.RP R8, R10 ;  /* 0x0000000a00087306 */ /* 0x000e260000209400 */
[----:B------:R-:W-:Y:S04]  /*0650*/  STL [R1+0x60], RZ ;  /* 0x000060ff01007387 */ /* 0x000fe80000100800 */
[----:B------:R-:W-:Y:S04]  /*0660*/  STL [R1+0x64], RZ ;  /* 0x000064ff01007387 */ /* 0x000fe80000100800 */
[----:B------:R-:W-:Y:S01]  /*0670*/  STL [R1+0x68], RZ ;  /* 0x000068ff01007387 */ /* 0x000fe20000100800 */
[----:B0-----:R-:W0:Y:S03]  /*0680*/  MUFU.RCP R8, R8 ;  /* 0x0000000800087308 */ /* 0x001e260000001000 */
[----:B------:R-:W-:Y:S04]  /*0690*/  STL [R1+0x6c], RZ ;  /* 0x00006cff01007387 */ /* 0x000fe80000100800 */
[----:B------:R-:W-:Y:S04]  /*06a0*/  STL [R1+0x50], RZ ;  /* 0x000050ff01007387 */ /* 0x000fe80000100800 */
[----:B------:R-:W-:Y:S04]  /*06b0*/  STL [R1+0x54], RZ ;  /* 0x000054ff01007387 */ /* 0x000fe80000100800 */
[----:B------:R-:W-:Y:S01]  /*06c0*/  STL [R1+0x58], RZ ;  /* 0x000058ff01007387 */ /* 0x000fe20000100800 */
[----:B0-----:R-:W-:-:S03]  /*06d0*/  VIADD R7, R8, 0xffffffe ;  /* 0x0ffffffe08077836 */ /* 0x001fc60000000000 */
[----:B------:R-:W-:Y:S04]  /*06e0*/  STL [R1+0x5c], RZ ;  /* 0x00005cff01007387 */ /* 0x000fe80000100800 */
[----:B------:R-:W-:Y:S01]  /*06f0*/  STL [R1+0xc0], RZ ;  /* 0x0000c0ff01007387 */ /* 0x000fe20000100800 */
[----:B------:R-:W0:Y:S03]  /*0700*/  F2I.FTZ.U32.TRUNC.NTZ R7, R7 ;  /* 0x0000000700077305 */ /* 0x000e26000021f000 */
[----:B------:R-:W-:Y:S04]  /*0710*/  STL [R1+0xc4], RZ ;  /* 0x0000c4ff01007387 */ /* 0x000fe80000100800 */
[----:B------:R-:W-:Y:S04]  /*0720*/  STL [R1+0xc8], RZ ;  /* 0x0000c8ff01007387 */ /* 0x000fe80000100800 */
[----:B------:R-:W-:Y:S01]  /*0730*/  STL [R1+0xcc], RZ ;  /* 0x0000ccff01007387 */ /* 0x000fe20000100800 */
[----:B0-----:R-:W-:-:S03]  /*0740*/  IMAD.MOV R9, RZ, RZ, -R7 ;  /* 0x000000ffff097224 */ /* 0x001fc600078e0a07 */
[----:B------:R-:W-:Y:S01]  /*0750*/  STL [R1+0xd0], RZ ;  /* 0x0000d0ff01007387 */ /* 0x000fe20000100800 */
[----:B------:R-:W-:Y:S01]  /*0760*/  IMAD.MOV.U32 R5, RZ, RZ, R9 ;  /* 0x000000ffff057224 */ /* 0x000fe200078e0009 */
[----:B------:R-:W-:Y:S02]  /*0770*/  IABS R9, R11 ;  /* 0x0000000b00097213 */ /* 0x000fe40000000000 */
[----:B------:R-:W-:Y:S01]  /*0780*/  STL [R1+0xd4], RZ ;  /* 0x0000d4ff01007387 */ /* 0x000fe20000100800 */
[----:B------:R-:W-:-:S03]  /*0790*/  IMAD R5, R5, R10, RZ ;  /* 0x0000000a05057224 */ /* 0x000fc600078e02ff */
[----:B------:R-:W-:Y:S01]  /*07a0*/  STL [R1+0xd8], RZ ;  /* 0x0000d8ff01007387 */ /* 0x000fe20000100800 */
[----:B------:R-:W-:-:S03]  /*07b0*/  IMAD.HI.U32 R6, R7, R5, R6 ;  /* 0x0000000507067227 */ /* 0x000fc600078e0006 */
[----:B------:R-:W-:Y:S01]  /*07c0*/  STL [R1+0xdc], RZ ;  /* 0x0000dcff01007387 */ /* 0x000fe20000100800 */
[----:B------:R-:W-:Y:S02]  /*07d0*/  IMAD.MOV R5, RZ, RZ, -R0 ;  /* 0x000000ffff057224 */ /* 0x000fe400078e0a00 */
[----:B------:R-:W-:Y:S01]  /*07e0*/  IMAD.HI.U32 R0, R6, R9, RZ ;  /* 0x0000000906007227 */ /* 0x000fe200078e00ff */
[----:B------:R-:W-:Y:S01]  /*07f0*/  STL [R1+0x100], RZ ;  /* 0x000100ff01007387 */ /* 0x000fe20000100800 */
[----:B------:R-:W-:Y:S02]  /*0800*/  CS2R R6, SRZ ;  /* 0x0000000000067805 */ /* 0x000fe4000001ff00 */
[----:B------:R-:W-:Y:S01]  /*0810*/  IMAD R5, R0, R5, R9 ;  /* 0x0000000500057224 */ /* 0x000fe200078e0209 */
[----:B------:R-:W-:Y:S01]  /*0820*/  STL [R1+0x104], RZ ;  /* 0x000104ff01007387 */ /* 0x000fe20000100800 */
[----:B------:R-:W-:-:S03]  /*0830*/  CS2R R8, SRZ ;  /* 0x0000000000087805 */ /* 0x000fc6000001ff00 */
        /* <DEDUP_REMOVED lines=8> */
[----:B------:R-:W-:Y:S01]  /*08c0*/  STL [R1+0x218], RZ ;  /* 0x000218ff01007387 */ /* 0x000fe20000100800 */
[----:B------:R-:W-:Y:S02]  /*08d0*/  ISETP.GE.U32.AND P0, PT, R5, R10, PT ;  /* 0x0000000a0500720c */ /* 0x000fe40003f06070 */
[----:B------:R-:W-:Y:S01]  /*08e0*/  LOP3.LUT R5, R11, R4, RZ, 0x3c, !PT ;  /* 0x000000040b057212 */ /* 0x000fe200078e3cff */
[----:B------:R-:W-:Y:S03]  /*08f0*/  STL [R1+0x21c], RZ ;  /* 0x00021cff01007387 */ /* 0x000fe60000100800 */
[----:B------:R-:W-:Y:S01]  /*0900*/  ISETP.GE.AND P2, PT, R5, RZ, PT ;  /* 0x000000ff0500720c */ /* 0x000fe20003f46270 */
[----:B------:R-:W-:Y:S04]  /*0910*/  STL [R1+0x1d0], RZ ;  /* 0x0001d0ff01007387 */ /* 0x000fe80000100800 */
[----:B------:R-:W-:Y:S02]  /*0920*/  STL [R1+0x1d4], RZ ;  /* 0x0001d4ff01007387 */ /* 0x000fe40000100800 */
[----:B------:R-:W-:-:S02]  /*0930*/  @P0 VIADD R0, R0, 0x1 ;  /* 0x0000000100000836 */ /* 0x000fc40000000000 */
[----:B------:R-:W-:Y:S04]  /*0940*/  STL [R1+0x1d8], RZ ;  /* 0x0001d8ff01007387 */ /* 0x000fe80000100800 */
[----:B------:R-:W-:Y:S01]  /*0950*/  STL [R1+0x1dc], RZ ;  /* 0x0001dcff01007387 */ /* 0x000fe20000100800 */
[----:B------:R-:W-:Y:S01]  /*0960*/  @!P2 IMAD.MOV R0, RZ, RZ, -R0 ;  /* 0x000000ffff00a224 */ /* 0x000fe200078e0a00 */
[----:B------:R-:W-:Y:S02]  /*0970*/  @!P1 LOP3.LUT R0, RZ, R4, RZ, 0x33, !PT ;  /* 0x00000004ff009212 */ /* 0x000fe400078e33ff */
[----:B------:R-:W-:Y:S03]  /*0980*/  STL [R1+0x190], RZ ;  /* 0x000190ff01007387 */ /* 0x000fe60000100800 */
[----:B------:R-:W-:Y:S01]  /*0990*/  IMAD.MOV R5, RZ, RZ, -R0 ;  /* 0x000000ffff057224 */ /* 0x000fe200078e0a00 */
[----:B------:R-:W-:Y:S01]  /*09a0*/  STL [R1+0x194], RZ ;  /* 0x000194ff01007387 */ /* 0x000fe20000100800 */
[----:B------:R-:W-:-:S02]  /*09b0*/  IMAD.SHL.U32 R0, R0, 0x20, RZ ;  /* 0x0000002000007824 */ /* 0x000fc400078e00ff */
[----:B------:R-:W-:Y:S01]  /*09c0*/  IMAD R5, R4, R5, R11 ;  /* 0x0000000504057224 */ /* 0x000fe200078e020b */
[----:B------:R-:W-:Y:S01]  /*09d0*/  STL [R1+0x198], RZ ;  /* 0x000198ff01007387 */ /* 0x000fe20000100800 */
[----:B------:R-:W-:Y:S02]  /*09e0*/  CS2R R10, SRZ ;  /* 0x00000000000a7805 */ /* 0x000fe4000001ff00 */
[----:B------:R-:W-:Y:S01]  /*09f0*/  IMAD.IADD R28, R28, 0x1, R5 ;  /* 0x000000011c1c7824 */ /* 0x000fe200078e0205 */
[----:B------:R-:W-:Y:S01]  /*0a00*/  STL [R1+0x19c], RZ ;  /* 0x00019cff01007387 */ /* 0x000fe20000100800 */
[----:B------:R-:W-:Y:S02]  /*0a10*/  CS2R R4, SRZ ;  /* 0x0000000000047805 */ /* 0x000fe4000001ff00 */
[----:B------:R-:W-:Y:S01]  /*0a20*/  IMAD R28, R28, 0x200, R3 ;  /* 0x000002001c1c7824 */ /* 0x000fe200078e0203 */
[----:B------:R-:W-:Y:S03]  /*0a30*/  STL [R1+0x140], RZ ;  /* 0x000140ff01007387 */ /* 0x000fe60000100800 */
[C---:B------:R-:W-:Y:S01]  /*0a40*/  VIADD R3, R28.reuse, 0x40 ;  /* 0x000000401c037836 */ /* 0x040fe20000000000 */
[----:B------:R-:W-:Y:S01]  /*0a50*/  STL [R1+0x144], RZ ;  /* 0x000144ff01007387 */ /* 0x000fe20000100800 */
[----:B------:R-:W-:-:S03]  /*0a60*/  VIADD R29, R28, 0x80 ;  /* 0x000000801c1d7836 */ /* 0x000fc60000000000 */
[----:B------:R-:W-:Y:S04]  /*0a70*/  STL [R1+0x148], RZ ;  /* 0x000148ff01007387 */ /* 0x000fe80000100800 */
        /* <DEDUP_REMOVED lines=33> */
[----:B------:R-:W-:Y:S04]  /*0c90*/  STL [R1+0x1030], R28 ;  /* 0x0010301c01007387 */ /* 0x000fe80000100800 */
[----:B------:R0:W-:Y:S04]  /*0ca0*/  STL [R1+0x103c], R3 ;  /* 0x00103c0301007387 */ /* 0x0001e80000100800 */
[----:B------:R-:W-:Y:S04]  /*0cb0*/  STL [R1+0x1034], R0 ;  /* 0x0010340001007387 */ /* 0x000fe80000100800 */
[----:B------:R1:W-:Y:S01]  /*0cc0*/  STL [R1+0x1038], R29 ;  /* 0x0010381d01007387 */ /* 0x0003e20000100800 */
[----:B0-----:R-:W-:-:S05]  /*0cd0*/  VIADD R3, R28, 0xc0 ;  /* 0x000000c01c037836 */ /* 0x001fca0000000000 */
[----:B------:R0:W-:Y:S01]  /*0ce0*/  STL [R1+0x1040], R3 ;  /* 0x0010400301007387 */ /* 0x0001e20000100800 */
[C---:B-1----:R-:W-:Y:S02]  /*0cf0*/  VIADD R29, R28.reuse, 0x100 ;  /* 0x000001001c1d7836 */ /* 0x042fe40000000000 */
[----:B0-----:R-:W-:-:S05]  /*0d00*/  VIADD R3, R28, 0x140 ;  /* 0x000001401c037836 */ /* 0x001fca0000000000 */
[----:B------:R0:W-:Y:S02]  /*0d10*/  STL [R1+0x104c], R3 ;  /* 0x00104c0301007387 */ /* 0x0001e40000100800 */
[C---:B0-----:R-:W-:Y:S02]  /*0d20*/  VIADD R3, R28.reuse, 0x180 ;  /* 0x000001801c037836 */ /* 0x041fe40000000000 */
[----:B------:R-:W-:-:S03]  /*0d30*/  VIADD R28, R28, 0x1c0 ;  /* 0x000001c01c1c7836 */ /* 0x000fc60000000000 */
[----:B------:R0:W-:Y:S04]  /*0d40*/  STL [R1+0x1048], R3 ;  /* 0x0010480301007387 */ /* 0x0001e80000100800 */
[----:B0-----:R0:W5:Y:S04]  /*0d50*/  LDL.LU R3, [R1+0x1074] ;  /* 0x0010740001037983 */ /* 0x0011680000300800 */
[----:B------:R1:W-:Y:S04]  /*0d60*/  STL [R1+0x1044], R28 ;  /* 0x0010441c01007387 */ /* 0x0003e80000100800 */
[----:B------:R0:W-:Y:S01]  /*0d70*/  STL [R1+0x1050], R29 ;  /* 0x0010501d01007387 */ /* 0x0001e20000100800 */
[----:B-1----:R-:W1:Y:S02]  /*0d80*/  S2R R28, SR_TID.X ;  /* 0x00000000001c7919 */ /* 0x002e640000002100 */
[----:B-1----:R-:W-:Y:S01]  /*0d90*/  LOP3.LUT R28, R28, 0x20, RZ, 0xc0, !PT ;  /* 0x000000201c1c7812 */ /* 0x002fe200078ec0ff */
[----:B0---4-:R-:W-:Y:S06]  /*0da0*/  BRA.U !UP0, `(.L_x_0) ;  /* 0x0000023108b47547 */ /* 0x011fec000b800000 */
[----:B-----5:R-:W-:Y:S01]  /*0db0*/  IABS R22, R3 ;  /* 0x0000000300167213 */ /* 0x020fe20000000000 */
[----:B------:R-:W-:Y:S01]  /*0dc0*/  IMAD.MOV.U32 R4, RZ, RZ, RZ ;  /* 0x000000ffff047224 */ /* 0x000fe200078e00ff */
[----:B------:R-:W-:Y:S01]  /*0dd0*/  LEA.HI R18, R28, R0, RZ, 0x1b ;  /* 0x000000001c127211 */ /* 0x000fe200078fd8ff */
[----:B------:R0:W-:Y:S01]  /*0de0*/  STL [R1+0x1088], R3 ;  /* 0x0010880301007387 */ /* 0x0001e20000100800 */
[----:B------:R-:W1:Y:S01]  /*0df0*/  I2F.RP R7, R22 ;  /* 0x0000001600077306 */ /* 0x000e620000209400 */
[----:B------:R-:W2:Y:S02]  /*0e00*/  LDCU UR6, c[0x0][0x3ac] ;  /* 0x00007580ff0677ac */ /* 0x000ea40008000800 */
[C---:B------:R-:W-:Y:S02]  /*0e10*/  VIADD R0, R18.reuse, 0x1e ;  /* 0x0000001e12007836 */ /* 0x040fe40000000000 */
[C---:B------:R-:W-:Y:S01]  /*0e20*/  VIADD R6, R18.reuse, 0x1c ;  /* 0x0000001c12067836 */ /* 0x040fe20000000000 */
[----:B------:R-:W3:Y:S01]  /*0e30*/  LDCU UR7, c[0x0][0x3b0] ;  /* 0x00007600ff0777ac */ /* 0x000ee20008000800 */
[C---:B------:R-:W-:Y:S01]  /*0e40*/  VIADD R26, R18.reuse, 0x1a ;  /* 0x0000001a121a7836 */ /* 0x040fe20000000000 */
[----:B------:R-:W-:Y:S01]  /*0e50*/  IABS R8, R0 ;  /* 0x0000000000087213 */ /* 0x000fe20000000000 */
[C---:B------:R-:W-:Y:S01]  /*0e60*/  VIADD R21, R18.reuse, 0x14 ;  /* 0x0000001412157836 */ /* 0x040fe20000000000 */
[----:B------:R-:W-:Y:S01]  /*0e70*/  IABS R25, R6 ;  /* 0x0000000600197213 */ /* 0x000fe20000000000 */
[----:B0-----:R-:W-:Y:S01]  /*0e80*/  VIADD R3, R18, 0x12 ;  /* 0x0000001212037836 */ /* 0x001fe20000000000 */
[----:B------:R-:W-:Y:S01]  /*0e90*/  ISETP.GE.AND P3, PT, R0, RZ, PT ;  /* 0x000000ff0000720c */ /* 0x000fe20003f66270 */
[C---:B------:R-:W-:Y:S01]  /*0ea0*/  VIADD R28, R18.reuse, 0x6 ;  /* 0x00000006121c7836 */ /* 0x040fe20000000000 */
[----:B------:R-:W-:Y:S01]  /*0eb0*/  IABS R12, R21 ;  /* 0x00000015000c7213 */ /* 0x000fe20000000000 */
[----:B-1----:R-:W0:Y:S01]  /*0ec0*/  MUFU.RCP R7, R7 ;  /* 0x0000000700077308 */ /* 0x002e220000001000 */
[----:B------:R-:W-:Y:S01]  /*0ed0*/  IABS R13, R3 ;  /* 0x00000003000d7213 */ /* 0x000fe20000000000 */
[C---:B------:R-:W-:Y:S01]  /*0ee0*/  VIADD R3, R18.reuse, 0xe ;  /* 0x0000000e12037836 */ /* 0x040fe20000000000 */
[----:B------:R-:W1:Y:S01]  /*0ef0*/  LDCU.64 UR8, c[0x0][0x388] ;  /* 0x00007100ff0877ac */ /* 0x000e620008000a00 */
[----:B------:R-:W-:-:S02]  /*0f00*/  VIADD R23, R18, 0x18 ;  /* 0x0000001812177836 */ /* 0x000fc40000000000 */
[C---:B------:R-:W-:Y:S01]  /*0f10*/  VIADD R16, R18.reuse, 0x16 ;  /* 0x0000001612107836 */ /* 0x040fe20000000000 */
[----:B------:R-:W-:Y:S01]  /*0f20*/  IABS R19, R3 ;  /* 0x0000000300137213 */ /* 0x000fe20000000000 */
[----:B------:R4:W-:Y:S01]  /*0f30*/  STL [R1+0x28], R3 ;  /* 0x0000280301007387 */ /* 0x0009e20000100800 */
[----:B------:R-:W-:Y:S01]  /*0f40*/  IABS R10, R23 ;  /* 0x00000017000a7213 */ /* 0x000fe20000000000 */
[C---:B------:R-:W-:Y:S01]  /*0f50*/  VIADD R15, R18.reuse, 0x10 ;  /* 0x00000010120f7836 */ /* 0x040fe20000000000 */
[----:B------:R-:W-:Y:S01]  /*0f60*/  IABS R11, R16 ;  /* 0x00000010000b7213 */ /* 0x000fe20000000000 */
[----:B------:R-:W1:Y:S03]  /*0f70*/  LDCU UR10, c[0x0][0x3a4] ;  /* 0x00007480ff0a77ac */ /* 0x000e660008000800 */
[----:B------:R-:W-:Y:S01]  /*0f80*/  IABS R15, R15 ;  /* 0x0000000f000f7213 */ /* 0x000fe20000000000 */
[----:B0-----:R-:W-:Y:S01]  /*0f90*/  VIADD R5, R7, 0xffffffe ;  /* 0x0ffffffe07057836 */ /* 0x001fe20000000000 */
[----:B------:R-:W-:Y:S01]  /*0fa0*/  IABS R7, R26 ;  /* 0x0000001a00077213 */ /* 0x000fe20000000000 */
[----:B----4-:R-:W-:-:S04]  /*0fb0*/  VIADD R3, R18, 0xa ;  /* 0x0000000a12037836 */ /* 0x010fc80000000000 */
[----:B------:R-:W0:Y:S02]  /*0fc0*/  F2I.FTZ.U32.TRUNC.NTZ R5, R5 ;  /* 0x0000000500057305 */ /* 0x000e24000021f000 */
[----:B0-----:R-:W-:-:S04]  /*0fd0*/  IMAD.MOV R9, RZ, RZ, -R5 ;  /* 0x000000ffff097224 */ /* 0x001fc800078e0a05 */
[----:B------:R-:W-:-:S04]  /*0fe0*/  IMAD R9, R9, R22, RZ ;  /* 0x0000001609097224 */ /* 0x000fc800078e02ff */
[----:B------:R-:W-:-:S04]  /*0ff0*/  IMAD.HI.U32 R4, R5, R9, R4 ;  /* 0x0000000905047227 */ /* 0x000fc800078e0004 */
[----:B------:R-:W-:Y:S02]  /*1000*/  IMAD.MOV.U32 R9, RZ, RZ, R8 ;  /* 0x000000ffff097224 */ /* 0x000fe400078e0008 */
[----:B------:R-:W-:-:S04]  /*1010*/  IMAD.HI.U32 R8, R4, R25, RZ ;  /* 0x0000001904087227 */ /* 0x000fc800078e00ff */
[----:B------:R-:W-:-:S04]  /*1020*/  IMAD.HI.U32 R5, R4, R9, RZ ;  /* 0x0000000904057227 */ /* 0x000fc800078e00ff */
[----:B------:R-:W-:Y:S02]  /*1030*/  IMAD.MOV R5, RZ, RZ, -R5 ;  /* 0x000000ffff057224 */ /* 0x000fe400078e0a05 */
[----:B------:R-:W-:-:S04]  /*1040*/  IMAD.HI.U32 R14, R4, R7, RZ ;  /* 0x00000007040e7227 */ /* 0x000fc800078e00ff */
[C---:B------:R-:W-:Y:S01]  /*1050*/  IMAD R24, R22.reuse, R5, R9 ;  /* 0x0000000516187224 */ /* 0x040fe200078e0209 */
[----:B------:R-:W-:Y:S01]  /*1060*/  IABS R9, R3 ;  /* 0x0000000300097213 */ /* 0x000fe20000000000 */
[----:B------:R-:W-:Y:S02]  /*1070*/  IMAD.MOV R8, RZ, RZ, -R8 ;  /* 0x000000ffff087224 */ /* 0x000fe400078e0a08 */
[----:B------:R-:W-:Y:S01]  /*1080*/  IMAD.MOV R14, RZ, RZ, -R14 ;  /* 0x000000ffff0e7224 */ /* 0x000fe200078e0a0e */
[----:B------:R-:W-:Y:S01]  /*1090*/  ISETP.GT.U32.AND P0, PT, R22, R24, PT ;  /* 0x000000181600720c */ /* 0x000fe20003f04070 */
[----:B------:R-:W-:-:S04]  /*10a0*/  IMAD.HI.U32 R0, R4, R12, RZ ;  /* 0x0000000c04007227 */ /* 0x000fc800078e00ff */
[C---:B------:R-:W-:Y:S02]  /*10b0*/  IMAD R25, R22.reuse, R8, R25 ;  /* 0x0000000816197224 */ /* 0x040fe400078e0219 */
[----:B------:R-:W-:Y:S02]  /*10c0*/  IMAD R14, R22, R14, R7 ;  /* 0x0000000e160e7224 */ /* 0x000fe400078e0207 */
[----:B------:R-:W-:Y:S02]  /*10d0*/  IMAD.MOV R0, RZ, RZ, -R0 ;  /* 0x000000ffff007224 */ /* 0x000fe400078e0a00 */
[----:B------:R-:W-:Y:S02]  /*10e0*/  VIADD R8, R18, 0xc ;  /* 0x0000000c12087836 */ /* 0x000fe40000000000 */
[----:B------:R-:W-:Y:S02]  /*10f0*/  IMAD R12, R22, R0, R12 ;  /* 0x00000000160c7224 */ /* 0x000fe400078e020c */
[----:B------:R-:W-:Y:S01]  /*1100*/  @!P0 IMAD.IADD R24, R24, 0x1, -R22 ;  /* 0x0000000118188824 */ /* 0x000fe200078e0a16 */
[----:B------:R-:W-:Y:S01]  /*1110*/  ISETP.GT.U32.AND P0, PT, R22, R14, PT ;  /* 0x0000000e1600720c */ /* 0x000fe20003f04070 */
[----:B------:R-:W-:Y:S01]  /*1120*/  IMAD.HI.U32 R0, R4, R19, RZ ;  /* 0x0000001304007227 */ /* 0x000fe200078e00ff */
[----:B------:R-:W-:Y:S01]  /*1130*/  STL [R1+0x24], R8 ;  /* 0x0000240801007387 */ /* 0x000fe20000100800 */
[----:B------:R-:W-:-:S02]  /*1140*/  IABS R20, R8 ;  /* 0x0000000800147213 */ /* 0x000fc40000000000 */
[----:B------:R-:W-:Y:S01]  /*1150*/  IMAD.MOV R0, RZ, RZ, -R0 ;  /* 0x000000ffff007224 */ /* 0x000fe200078e0a00 */
[----:B------:R0:W-:Y:S01]  /*1160*/  STL [R1+0x1c], R3 ;  /* 0x00001c0301007387 */ /* 0x0001e20000100800 */
[----:B------:R-:W-:Y:S02]  /*1170*/  IMAD.MOV.U32 R5, RZ, RZ, R10 ;  /* 0x000000ffff057224 */ /* 0x000fe400078e000a */
[----:B------:R-:W-:Y:S01]  /*1180*/  IMAD R19, R22, R0, R19 ;  /* 0x0000000016137224 */ /* 0x000fe200078e0213 */
[----:B------:R-:W-:Y:S01]  /*1190*/  IABS R0, R2 ;  /* 0x0000000200007213 */ /* 0x000fe20000000000 */
[----:B------:R-:W-:-:S04]  /*11a0*/  IMAD.HI.U32 R10, R4, R5, RZ ;  /* 0x00000005040a7227 */ /* 0x000fc800078e00ff */
[----:B------:R-:W-:Y:S02]  /*11b0*/  @!P0 IMAD.IADD R14, R14, 0x1, -R22 ;  /* 0x000000010e0e8824 */ /* 0x000fe400078e0a16 */
[----:B0-----:R-:W-:Y:S02]  /*11c0*/  VIADD R3, R18, 0x8 ;  /* 0x0000000812037836 */ /* 0x001fe40000000000 */
[----:B------:R-:W-:Y:S01]  /*11d0*/  IMAD.MOV R10, RZ, RZ, -R10 ;  /* 0x000000ffff0a7224 */ /* 0x000fe200078e0a0a */
[----:B------:R-:W-:Y:S01]  /*11e0*/  ISETP.GT.U32.AND P1, PT, R22, R25, PT ;  /* 0x000000191600720c */ /* 0x000fe20003f24070 */
[----:B------:R-:W-:Y:S01]  /*11f0*/  IMAD.HI.U32 R7, R4, R13, RZ ;  /* 0x0000000d04077227 */ /* 0x000fe200078e00ff */
[----:B------:R0:W-:Y:S01]  /*1200*/  STL [R1+0x18], R3 ;  /* 0x0000180301007387 */ /* 0x0001e20000100800 */
[C---:B------:R-:W-:Y:S02]  /*1210*/  ISETP.GT.U32.AND P0, PT, R22.reuse, R14, PT ;  /* 0x0000000e1600720c */ /* 0x040fe40003f04070 */
[----:B------:R-:W-:Y:S01]  /*1220*/  IABS R8, R3 ;  /* 0x0000000300087213 */ /* 0x000fe20000000000 */
[----:B------:R4:W-:Y:S01]  /*1230*/  STL [R1+0x1084], R2 ;  /* 0x0010840201007387 */ /* 0x0009e20000100800 */
[----:B------:R-:W-:-:S02]  /*1240*/  IMAD R10, R22, R10, R5 ;  /* 0x0000000a160a7224 */ /* 0x000fc400078e0205 */
[----:B------:R-:W-:-:S04]  /*1250*/  IMAD.HI.U32 R5, R4, R11, RZ ;  /* 0x0000000b04057227 */ /* 0x000fc800078e00ff */
[----:B0-----:R-:W-:Y:S02]  /*1260*/  VIADD R3, R18, 0x4 ;  /* 0x0000000412037836 */ /* 0x001fe40000000000 */
[----:B------:R-:W-:Y:S01]  /*1270*/  IMAD.MOV R5, RZ, RZ, -R5 ;  /* 0x000000ffff057224 */ /* 0x000fe200078e0a05 */
[----:B----4-:R-:W4:Y:S01]  /*1280*/  LDL R2, [R1+0x1044] ;  /* 0x0010440001027983 */ /* 0x010f220000100800 */
[----:B------:R-:W-:Y:S02]  /*1290*/  @!P0 IMAD.IADD R14, R14, 0x1, -R22 ;  /* 0x000000010e0e8824 */ /* 0x000fe400078e0a16 */
[----:B------:R-:W-:Y:S01]  /*12a0*/  IMAD R11, R22, R5, R11 ;  /* 0x00000005160b7224 */ /* 0x000fe200078e020b */
[----:B------:R-:W-:Y:S01]  /*12b0*/  STL [R1+0x20], R28 ;  /* 0x0000201c01007387 */ /* 0x000fe20000100800 */
[----:B------:R-:W-:-:S03]  /*12c0*/  IMAD.HI.U32 R5, R4, R15, RZ ;  /* 0x0000000f04057227 */ /* 0x000fc600078e00ff */
[----:B------:R-:W-:Y:S01]  /*12d0*/  STL [R1+0x14], R3 ;  /* 0x0000140301007387 */ /* 0x000fe20000100800 */
[----:B------:R-:W-:Y:S02]  /*12e0*/  IMAD.MOV R5, RZ, RZ, -R5 ;  /* 0x000000ffff057224 */ /* 0x000fe400078e0a05 */
[----:B------:R-:W-:Y:S01]  /*12f0*/  IMAD.MOV R7, RZ, RZ, -R7 ;  /* 0x000000ffff077224 */ /* 0x000fe200078e0a07 */
[----:B------:R0:W-:Y:S01]  /*1300*/  STL [R1+0x1094], R14 ;  /* 0x0010940e01007387 */ /* 0x0001e20000100800 */
[----:B------:R-:W-:Y:S02]  /*1310*/  IMAD R15, R22, R5, R15 ;  /* 0x00000005160f7224 */ /* 0x000fe400078e020f */
[----:B------:R-:W-:Y:S01]  /*1320*/  IMAD.HI.U32 R27, R4, R8, RZ ;  /* 0x00000008041b7227 */ /* 0x000fe200078e00ff */
[----:B------:R-:W-:-:S03]  /*1330*/  ISETP.GT.U32.AND P4, PT, R22, R10, PT ;  /* 0x0000000a1600720c */ /* 0x000fc60003f84070 */
[----:B------:R-:W-:Y:S01]  /*1340*/  IMAD R13, R22, R7, R13 ;  /* 0x00000007160d7224 */ /* 0x000fe200078e020d */
[----:B0-----:R-:W2:Y:S01]  /*1350*/  LDL R14, [R1+0x104c] ;  /* 0x00104c00010e7983 */ /* 0x001ea20000100800 */
[----:B------:R-:W-:-:S04]  /*1360*/  IMAD.HI.U32 R5, R4, R9, RZ ;  /* 0x0000000904057227 */ /* 0x000fc800078e00ff */
[----:B------:R-:W-:Y:S02]  /*1370*/  IMAD.MOV R5, RZ, RZ, -R5 ;  /* 0x000000ffff057224 */ /* 0x000fe400078e0a05 */
[----:B------:R-:W-:Y:S02]  /*1380*/  IMAD.MOV R27, RZ, RZ, -R27 ;  /* 0x000000ffff1b7224 */ /* 0x000fe400078e0a1b */
[C---:B------:R-:W-:Y:S01]  /*1390*/  IMAD R9, R22.reuse, R5, R9 ;  /* 0x0000000516097224 */ /* 0x040fe200078e0209 */
[----:B------:R-:W-:Y:S01]  /*13a0*/  IABS R5, R3 ;  /* 0x0000000300057213 */ /* 0x000fe20000000000 */
[----:B------:R-:W-:-:S04]  /*13b0*/  IMAD R8, R22, R27, R8 ;  /* 0x0000001b16087224 */ /* 0x000fc800078e0208 */
[----:B------:R-:W-:-:S04]  /*13c0*/  IMAD.HI.U32 R27, R4, R5, RZ ;  /* 0x00000005041b7227 */ /* 0x000fc800078e00ff */
[----:B------:R-:W-:Y:S02]  /*13d0*/  VIADD R3, R18, 0x2 ;  /* 0x0000000212037836 */ /* 0x000fe40000000000 */
[----:B------:R-:W-:-:S03]  /*13e0*/  IMAD.MOV R27, RZ, RZ, -R27 ;  /* 0x000000ffff1b7224 */ /* 0x000fc600078e0a1b */
[----:B------:R0:W-:Y:S01]  /*13f0*/  STL [R1+0x108c], R3 ;  /* 0x00108c0301007387 */ /* 0x0001e20000100800 */
[C---:B------:R-:W-:Y:S01]  /*1400*/  IMAD R5, R22.reuse, R27, R5 ;  /* 0x0000001b16057224 */ /* 0x040fe200078e0205 */
[----:B------:R-:W-:Y:S02]  /*1410*/  IABS R27, R3 ;  /* 0x00000003001b7213 */ /* 0x000fe40000000000 */
[----:B0-----:R-:W3:Y:S01]  /*1420*/  LDL R3, [R1+0x1048] ;  /* 0x0010480001037983 */ /* 0x001ee20000100800 */
[--C-:B------:R-:W-:Y:S01]  /*1430*/  @!P1 IMAD.IADD R25, R25, 0x1, -R22.reuse ;  /* 0x0000000119199824 */ /* 0x100fe200078e0a16 */
[----:B------:R-:W-:Y:S01]  /*1440*/  ISETP.GT.U32.AND P1, PT, R22, R13, PT ;  /* 0x0000000d1600720c */ /* 0x000fe20003f24070 */
[----:B------:R-:W-:Y:S01]  /*1450*/  @!P4 IMAD.IADD R10, R10, 0x1, -R22 ;  /* 0x000000010a0ac824 */ /* 0x000fe200078e0a16 */
[----:B------:R-:W-:Y:S01]  /*1460*/  ISETP.GT.U32.AND P4, PT, R22, R15, PT ;  /* 0x0000000f1600720c */ /* 0x000fe20003f84070 */
[----:B------:R-:W-:Y:S01]  /*1470*/  IMAD.HI.U32 R7, R4, R20, RZ ;  /* 0x0000001404077227 */ /* 0x000fe200078e00ff */
[----:B------:R-:W0:Y:S01]  /*1480*/  I2F.RP R17, R0 ;  /* 0x0000000000117306 */ /* 0x000e220000209400 */
[----:B------:R-:W-:-:S02]  /*1490*/  ISETP.GT.U32.AND P2, PT, R22, R11, PT ;  /* 0x0000000b1600720c */ /* 0x000fc40003f44070 */
[----:B------:R-:W-:-:S04]  /*14a0*/  IMAD.MOV R7, RZ, RZ, -R7 ;  /* 0x000000ffff077224 */ /* 0x000fc800078e0a07 */
[----:B------:R-:W-:Y:S01]  /*14b0*/  IMAD R20, R22, R7, R20 ;  /* 0x0000000716147224 */ /* 0x000fe200078e0214 */
[----:B------:R-:W-:Y:S01]  /*14c0*/  IABS R7, R28 ;  /* 0x0000001c00077213 */ /* 0x000fe20000000000 */
[--C-:B------:R-:W-:Y:S02]  /*14d0*/  @!P1 IMAD.IADD R13, R13, 0x1, -R22.reuse ;  /* 0x000000010d0d9824 */ /* 0x100fe400078e0a16 */
[----:B------:R-:W-:Y:S02]  /*14e0*/  @!P4 IMAD.IADD R15, R15, 0x1, -R22 ;  /* 0x000000010f0fc824 */ /* 0x000fe400078e0a16 */
[----:B------:R-:W-:Y:S01]  /*14f0*/  IMAD.HI.U32 R28, R4, R7, RZ ;  /* 0x00000007041c7227 */ /* 0x000fe200078e00ff */
[----:B------:R-:W-:Y:S01]  /*1500*/  ISETP.GT.U32.AND P4, PT, R22, R13, PT ;  /* 0x0000000d1600720c */ /* 0x000fe20003f84070 */
[----:B0-----:R-:W0:Y:S02]  /*1510*/  MUFU.RCP R17, R17 ;  /* 0x0000001100117308 */ /* 0x001e240000001000 */
[----:B------:R-:W-:-:S02]  /*1520*/  IMAD.MOV R28, RZ, RZ, -R28 ;  /* 0x000000ffff1c7224 */ /* 0x000fc400078e0a1c */
[----:B------:R-:W-:Y:S01]  /*1530*/  @!P2 IMAD.IADD R11, R11, 0x1, -R22 ;  /* 0x000000010b0ba824 */ /* 0x000fe200078e0a16 */
[C---:B------:R-:W-:Y:S01]  /*1540*/  ISETP.GT.U32.AND P2, PT, R22.reuse, R19, PT ;  /* 0x000000131600720c */ /* 0x040fe20003f44070 */
[----:B------:R-:W-:-:S03]  /*1550*/  IMAD R7, R22, R28, R7 ;  /* 0x0000001c16077224 */ /* 0x000fc600078e0207 */
[C---:B------:R-:W-:Y:S02]  /*1560*/  ISETP.GT.U32.AND P1, PT, R22.reuse, R11, PT ;  /* 0x0000000b1600720c */ /* 0x040fe40003f24070 */
[C---:B------:R-:W-:Y:S01]  /*1570*/  ISETP.GT.U32.AND P0, PT, R22.reuse, R20, PT ;  /* 0x000000141600720c */ /* 0x040fe20003f04070 */
[--C-:B------:R-:W-:Y:S01]  /*1580*/  @!P4 IMAD.IADD R13, R13, 0x1, -R22.reuse ;  /* 0x000000010d0dc824 */ /* 0x100fe200078e0a16 */
[C---:B------:R-:W-:Y:S02]  /*1590*/  ISETP.GT.U32.AND P4, PT, R22.reuse, R7, PT ;  /* 0x000000071600720c */ /* 0x040fe40003f84070 */
[C---:B------:R-:W-:Y:S01]  /*15a0*/  ISETP.GT.U32.AND P5, PT, R22.reuse, R12, PT ;  /* 0x0000000c1600720c */ /* 0x040fe20003fa4070 */
[----:B0-----:R-:W-:Y:S02]  /*15b0*/  VIADD R17, R17, 0xffffffe ;  /* 0x0ffffffe11117836 */ /* 0x001fe40000000000 */
[----:B------:R-:W-:Y:S01]  /*15c0*/  @!P2 IMAD.IADD R19, R19, 0x1, -R22 ;  /* 0x000000011313a824 */ /* 0x000fe200078e0a16 */
[----:B------:R-:W-:-:S03]  /*15d0*/  ISETP.GT.U32.AND P2, PT, R22, R15, PT ;  /* 0x0000000f1600720c */ /* 0x000fc60003f44070 */
[--C-:B------:R-:W-:Y:S01]  /*15e0*/  @!P1 IMAD.IADD R11, R11, 0x1, -R22.reuse ;  /* 0x000000010b0b9824 */ /* 0x100fe200078e0a16 */
[----:B------:R-:W-:Y:S01]  /*15f0*/  ISETP.GT.U32.AND P1, PT, R22, R9, PT ;  /* 0x000000091600720c */ /* 0x000fe20003f24070 */
[--C-:B------:R-:W-:Y:S01]  /*1600*/  @!P0 IMAD.IADD R20, R20, 0x1, -R22.reuse ;  /* 0x0000000114148824 */ /* 0x100fe200078e0a16 */
[----:B------:R-:W-:Y:S01]  /*1610*/  ISETP.GT.U32.AND P0, PT, R22, R8, PT ;  /* 0x000000081600720c */ /* 0x000fe20003f04070 */
[--C-:B------:R-:W-:Y:S01]  /*1620*/  @!P4 IMAD.IADD R7, R7, 0x1, -R22.reuse ;  /* 0x000000010707c824 */ /* 0x100fe200078e0a16 */
[----:B------:R-:W0:Y:S01]  /*1630*/  F2I.FTZ.U32.TRUNC.NTZ R17, R17 ;  /* 0x0000001100117305 */ /* 0x000e22000021f000 */
[--C-:B------:R-:W-:Y:S01]  /*1640*/  @!P5 IMAD.IADD R12, R12, 0x1, -R22.reuse ;  /* 0x000000010c0cd824 */ /* 0x100fe200078e0a16 */
[C---:B------:R-:W-:Y:S02]  /*1650*/  ISETP.GT.U32.AND P5, PT, R22.reuse, R10, PT ;  /* 0x0000000a1600720c */ /* 0x040fe40003fa4070 */
[----:B------:R-:W-:Y:S01]  /*1660*/  ISETP.GT.U32.AND P4, PT, R22, R7, PT ;  /* 0x000000071600720c */ /* 0x000fe20003f84070 */
[----:B------:R-:W-:Y:S01]  /*1670*/  @!P2 IMAD.IADD R15, R15, 0x1, -R22 ;  /* 0x000000010f0fa824 */ /* 0x000fe200078e0a16 */
[----:B------:R-:W-:Y:S01]  /*1680*/  ISETP.GE.AND P2, PT, R6, RZ, PT ;  /* 0x000000ff0600720c */ /* 0x000fe20003f46270 */
[----:B------:R-:W-:-:S02]  /*1690*/  IMAD.MOV.U32 R6, RZ, RZ, R27 ;  /* 0x000000ffff067224 */ /* 0x000fc400078e001b */
[--C-:B------:R-:W-:Y:S02]  /*16a0*/  @!P1 IMAD.IADD R9, R9, 0x1, -R22.reuse ;  /* 0x0000000109099824 */ /* 0x100fe400078e0a16 */
[----:B------:R-:W-:Y:S02]  /*16b0*/  @!P0 IMAD.IADD R8, R8, 0x1, -R22 ;  /* 0x0000000108088824 */ /* 0x000fe400078e0a16 */
[----:B------:R-:W-:Y:S01]  /*16c0*/  IMAD.HI.U32 R28, R4, R6, RZ ;  /* 0x00000006041c7227 */ /* 0x000fe200078e00ff */
[----:B------:R-:W-:-:S03]  /*16d0*/  ISETP.GT.U32.AND P0, PT, R22, R9, PT ;  /* 0x000000091600720c */ /* 0x000fc60003f04070 */
[----:B0-----:R-:W-:Y:S02]  /*16e0*/  IMAD.MOV R27, RZ, RZ, -R17 ;  /* 0x000000ffff1b7224 */ /* 0x001fe400078e0a11 */
[--C-:B------:R-:W-:Y:S01]  /*16f0*/  @!P4 IMAD.IADD R7, R7, 0x1, -R22.reuse ;  /* 0x000000010707c824 */ /* 0x100fe200078e0a16 */
[----:B------:R-:W-:Y:S01]  /*1700*/  ISETP.GE.AND P4, PT, R16, RZ, PT ;  /* 0x000000ff1000720c */ /* 0x000fe20003f86270 */
[----:B------:R-:W-:Y:S01]  /*1710*/  @!P5 IMAD.IADD R10, R10, 0x1, -R22 ;  /* 0x000000010a0ad824 */ /* 0x000fe200078e0a16 */
[----:B------:R-:W-:Y:S01]  /*1720*/  ISETP.GT.U32.AND P5, PT, R22, R19, PT ;  /* 0x000000131600720c */ /* 0x000fe20003fa4070 */
[----:B------:R-:W-:Y:S02]  /*1730*/  IMAD.MOV R28, RZ, RZ, -R28 ;  /* 0x000000ffff1c7224 */ /* 0x000fe400078e0a1c */
[----:B------:R-:W-:Y:S02]  /*1740*/  IMAD R27, R27, R0, RZ ;  /* 0x000000001b1b7224 */ /* 0x000fe400078e02ff */
[----:B------:R-:W-:-:S02]  /*1750*/  IMAD.MOV.U32 R16, RZ, RZ, RZ ;  /* 0x000000ffff107224 */ /* 0x000fc400078e00ff */
[----:B------:R-:W-:Y:S02]  /*1760*/  IMAD R6, R22, R28, R6 ;  /* 0x0000001c16067224 */ /* 0x000fe400078e0206 */
[----:B------:R-:W-:-:S04]  /*1770*/  IMAD.HI.U32 R28, R17, R27, R16 ;  /* 0x0000001b111c7227 */ /* 0x000fc800078e0010 */
[--C-:B------:R-:W-:Y:S01]  /*1780*/  @!P0 IMAD.IADD R9, R9, 0x1, -R22.reuse ;  /* 0x0000000109098824 */ /* 0x100fe200078e0a16 */
[----:B------:R-:W-:Y:S01]  /*1790*/  ISETP.GE.AND P0, PT, R23, RZ, PT ;  /* 0x000000ff1700720c */ /* 0x000fe20003f06270 */
[----:B------:R-:W-:-:S05]  /*17a0*/  @!P5 IMAD.IADD R19, R19, 0x1, -R22 ;  /* 0x000000011313d824 */ /* 0x000fca00078e0a16 */
[----:B------:R0:W-:Y:S04]  /*17b0*/  STL [R1+0x1090], R19 ;  /* 0x0010901301007387 */ /* 0x0001e80000100800 */
[----:B0-----:R-:W3:Y:S01]  /*17c0*/  LDL R19, [R1+0x1038] ;  /* 0x0010380001137983 */ /* 0x001ee20000100800 */
[----:B----4-:R-:W-:-:S05]  /*17d0*/  IABS R27, R2 ;  /* 0x00000002001b7213 */ /* 0x010fca0000000000 */
[----:B------:R-:W-:-:S04]  /*17e0*/  IMAD.HI.U32 R23, R28, R27, RZ ;  /* 0x0000001b1c177227 */ /* 0x000fc800078e00ff */
[----:B------:R-:W-:-:S04]  /*17f0*/  IMAD.MOV R23, RZ, RZ, -R23 ;  /* 0x000000ffff177224 */ /* 0x000fc800078e0a17 */
[----:B------:R-:W-:Y:S02]  /*1800*/  IMAD R23, R0, R23, R27 ;  /* 0x0000001700177224 */ /* 0x000fe400078e021b */
[----:B------:R-:W4:Y:S01]  /*1810*/  LDL R27, [R1+0x1040] ;  /* 0x00104000011b7983 */ /* 0x000f220000100800 */
[----:B--2---:R-:W-:-:S03]  /*1820*/  IABS R17, R14 ;  /* 0x0000000e00117213 */ /* 0x004fc60000000000 */
[----:B------:R-:W2:Y:S01]  /*1830*/  LDL R14, [R1+0x1030] ;  /* 0x00103000010e7983 */ /* 0x000ea20000100800 */
[----:B---3--:R-:W-:-:S03]  /*1840*/  IABS R16, R3 ;  /* 0x0000000300107213 */ /* 0x008fc60000000000 */
[----:B------:R-:W3:Y:S01]  /*1850*/  LDL R3, [R1+0x103c] ;  /* 0x00103c0001037983 */ /* 0x000ee20000100800 */
[----:B------:R-:W-:-:S13]  /*1860*/  ISETP.GT.U32.AND P6, PT, R22, R24, PT ;  /* 0x000000181600720c */ /* 0x000fda0003fc4070 */
[----:B------:R-:W-:Y:S01]  /*1870*/  @!P6 IMAD.IADD R24, R24, 0x1, -R22 ;  /* 0x000000011818e824 */ /* 0x000fe200078e0a16 */
[----:B------:R-:W-:-:S13]  /*1880*/  ISETP.GT.U32.AND P6, PT, R22, R25, PT ;  /* 0x000000191600720c */ /* 0x000fda0003fc4070 */
[----:B------:R-:W-:Y:S01]  /*1890*/  @!P6 IMAD.IADD R25, R25, 0x1, -R22 ;  /* 0x000000011919e824 */ /* 0x000fe200078e0a16 */
[C---:B------:R-:W-:Y:S02]  /*18a0*/  ISETP.GT.U32.AND P6, PT, R22.reuse, R12, PT ;  /* 0x0000000c1600720c */ /* 0x040fe40003fc4070 */
[----:B------:R-:W-:-:S11]  /*18b0*/  ISETP.GT.U32.AND P5, PT, R22, R5, PT ;  /* 0x000000051600720c */ /* 0x000fd60003fa4070 */
[--C-:B------:R-:W-:Y:S01]  /*18c0*/  @!P6 IMAD.IADD R12, R12, 0x1, -R22.reuse ;  /* 0x000000010c0ce824 */ /* 0x100fe200078e0a16 */
[----:B------:R-:W-:Y:S01]  /*18d0*/  ISETP.GT.U32.AND P6, PT, R22, R20, PT ;  /* 0x000000141600720c */ /* 0x000fe20003fc4070 */
[----:B------:R-:W-:Y:S01]  /*18e0*/  @!P5 IMAD.IADD R5, R5, 0x1, -R22 ;  /* 0x000000010505d824 */ /* 0x000fe200078e0a16 */
[----:B------:R-:W-:Y:S02]  /*18f0*/  ISETP.GE.AND P1, PT, R26, RZ, PT ;  /* 0x000000ff1a00720c */ /* 0x000fe40003f26270 */
[----:B------:R-:W-:-:S09]  /*1900*/  IABS R26, R18 ;  /* 0x00000012001a7213 */ /* 0x000fd20000000000 */
[----:B------:R-:W-:Y:S01]  /*1910*/  @!P6 IMAD.IADD R20, R20, 0x1, -R22 ;  /* 0x000000011414e824 */ /* 0x000fe200078e0a16 */
[----:B------:R-:W-:Y:S01]  /*1920*/  ISETP.GT.U32.AND P6, PT, R22, R8, PT ;  /* 0x000000081600720c */ /* 0x000fe20003fc4070 */
[----:B------:R-:W-:Y:S01]  /*1930*/  IMAD.HI.U32 R4, R4, R26, RZ ;  /* 0x0000001a04047227 */ /* 0x000fe200078e00ff */
[----:B------:R-:W-:-:S03]  /*1940*/  ISETP.GT.U32.AND P5, PT, R22, R5, PT ;  /* 0x000000051600720c */ /* 0x000fc60003fa4070 */
[----:B------:R-:W-:-:S04]  /*1950*/  IMAD.MOV R4, RZ, RZ, -R4 ;  /* 0x000000ffff047224 */ /* 0x000fc800078e0a04 */
[----:B------:R-:W-:-:S04]  /*1960*/  IMAD R4, R22, R4, R26 ;  /* 0x0000000416047224 */ /* 0x000fc800078e021a */
[--C-:B------:R-:W-:Y:S01]  /*1970*/  @!P6 IMAD.IADD R8, R8, 0x1, -R22.reuse ;  /* 0x000000010808e824 */ /* 0x100fe200078e0a16 */
[C---:B------:R-:W-:Y:S01]  /*1980*/  ISETP.GT.U32.AND P6, PT, R22.reuse, R6, PT ;  /* 0x000000061600720c */ /* 0x040fe20003fc4070 */
[----:B------:R-:W-:Y:S01]  /*1990*/  @!P5 IMAD.IADD R5, R5, 0x1, -R22 ;  /* 0x000000010505d824 */ /* 0x000fe200078e0a16 */
[----:B------:R-:W-:Y:S01]  /*19a0*/  ISETP.GT.U32.AND P5, PT, R22, R4, PT ;  /* 0x000000041600720c */ /* 0x000fe20003fa4070 */
[----:B------:R-:W-:-:S10]  /*19b0*/  @!P3 IMAD.MOV R24, RZ, RZ, -R24 ;  /* 0x000000ffff18b224 */ /* 0x000fd400078e0a18 */
[----:B------:R-:W-:Y:S01]  /*19c0*/  @!P6 IMAD.IADD R6, R6, 0x1, -R22 ;  /* 0x000000010606e824 */ /* 0x000fe200078e0a16 */
[----:B------:R-:W-:Y:S01]  /*19d0*/  ISETP.GE.AND P6, PT, R21, RZ, PT ;  /* 0x000000ff1500720c */ /* 0x000fe20003fc6270 */
[----:B------:R-:W-:-:S03]  /*19e0*/  IMAD.MOV.U32 R21, RZ, RZ, R16 ;  /* 0x000000ffff157224 */ /* 0x000fc600078e0010 */
[----:B------:R-:W-:Y:S01]  /*19f0*/  ISETP.GT.U32.AND P3, PT, R22, R6, PT ;  /* 0x000000061600720c */ /* 0x000fe20003f64070 */
[----:B------:R-:W-:Y:S01]  /*1a00*/  @!P5 IMAD.IADD R4, R4, 0x1, -R22 ;  /* 0x000000010404d824 */ /* 0x000fe200078e0a16 */
[----:B------:R-:W-:Y:S01]  /*1a10*/  IABS R16, R29 ;  /* 0x0000001d00107213 */ /* 0x000fe20000000000 */
[----:B------:R-:W-:-:S03]  /*1a20*/  IMAD.HI.U32 R29, R28, R21, RZ ;  /* 0x000000151c1d7227 */ /* 0x000fc600078e00ff */
[----:B------:R-:W-:Y:S01]  /*1a30*/  ISETP.GT.U32.AND P5, PT, R22, R4, PT ;  /* 0x000000041600720c */ /* 0x000fe20003fa4070 */
[----:B------:R-:W-:-:S04]  /*1a40*/  IMAD.HI.U32 R26, R28, R17, RZ ;  /* 0x000000111c1a7227 */ /* 0x000fc800078e00ff */
[----:B------:R-:W-:Y:S02]  /*1a50*/  IMAD.MOV R29, RZ, RZ, -R29 ;  /* 0x000000ffff1d7224 */ /* 0x000fe400078e0a1d */
[----:B------:R-:W-:Y:S02]  /*1a60*/  IMAD.MOV R26, RZ, RZ, -R26 ;  /* 0x000000ffff1a7224 */ /* 0x000fe400078e0a1a */
[----:B------:R-:W-:Y:S01]  /*1a70*/  @!P3 IMAD.IADD R6, R6, 0x1, -R22 ;  /* 0x000000010606b824 */ /* 0x000fe200078e0a16 */
[C---:B------:R-:W-:Y:S01]  /*1a80*/  ISETP.GT.U32.AND P3, PT, R0.reuse, R23, PT ;  /* 0x000000170000720c */ /* 0x040fe20003f64070 */
[----:B------:R-:W-:Y:S02]  /*1a90*/  IMAD R21, R0, R29, R21 ;  /* 0x0000001d00157224 */ /* 0x000fe400078e0215 */
[----:B------:R-:W-:-:S04]  /*1aa0*/  IMAD.HI.U32 R29, R28, R16, RZ ;  /* 0x000000101c1d7227 */ /* 0x000fc800078e00ff */
[C---:B------:R-:W-:Y:S02]  /*1ab0*/  IMAD R17, R0.reuse, R26, R17 ;  /* 0x0000001a00117224 */ /* 0x040fe400078e0211 */
[----:B------:R-:W-:Y:S02]  /*1ac0*/  IMAD.MOV R26, RZ, RZ, -R29 ;  /* 0x000000ffff1a7224 */ /* 0x000fe400078e0a1d */
[----:B------:R-:W-:Y:S01]  /*1ad0*/  @!P2 IMAD.MOV R25, RZ, RZ, -R25 ;  /* 0x000000ffff19a224 */ /* 0x000fe200078e0a19 */
[----:B------:R-:W-:Y:S01]  /*1ae0*/  ISETP.GT.U32.AND P2, PT, R0, R17, PT ;  /* 0x000000110000720c */ /* 0x000fe20003f44070 */
[----:B------:R-:W-:Y:S02]  /*1af0*/  @!P5 IMAD.IADD R4, R4, 0x1, -R22 ;  /* 0x000000010404d824 */ /* 0x000fe400078e0a16 */
[----:B------:R-:W-:Y:S01]  /*1b00*/  IMAD R16, R0, R26, R16 ;  /* 0x0000001a00107224 */ /* 0x000fe200078e0210 */
[----:B------:R-:W-:Y:S01]  /*1b10*/  IABS R29, R19 ;  /* 0x00000013001d7213 */ /* 0x000fe20000000000 */
[----:B------:R-:W-:-:S03]  /*1b20*/  @!P3 IMAD.IADD R23, R23, 0x1, -R0 ;  /* 0x000000011717b824 */ /* 0x000fc600078e0a00 */
[----:B------:R-:W-:Y:S01]  /*1b30*/  ISETP.GT.U32.AND P3, PT, R0, R16, PT ;  /* 0x000000100000720c */ /* 0x000fe20003f64070 */
[----:B------:R-:W-:-:S04]  /*1b40*/  VIADD R19, R18, 0x12 ;  /* 0x0000001212137836 */ /* 0x000fc80000000000 */
[----:B------:R-:W-:Y:S01]  /*1b50*/  @!P2 IMAD.IADD R17, R17, 0x1, -R0 ;  /* 0x000000011111a824 */ /* 0x000fe200078e0a00 */
[----:B------:R-:W-:-:S07]  /*1b60*/  ISETP.GE.AND P2, PT, R19, RZ, PT ;  /* 0x000000ff1300720c */ /* 0x000fce0003f46270 */
[----:B------:R-:W-:Y:S01]  /*1b70*/  @!P3 IMAD.IADD R16, R16, 0x1, -R0 ;  /* 0x000000011010b824 */ /* 0x000fe200078e0a00 */
[----:B----4-:R-:W-:-:S05]  /*1b80*/  IABS R27, R27 ;  /* 0x0000001b001b7213 */ /* 0x010fca0000000000 */
[----:B------:R-:W-:-:S04]  /*1b90*/  IMAD.HI.U32 R22, R28, R27, RZ ;  /* 0x0000001b1c167227 */ /* 0x000fc800078e00ff */
[----:B------:R-:W-:-:S04]  /*1ba0*/  IMAD.MOV R22, RZ, RZ, -R22 ;  /* 0x000000ffff167224 */ /* 0x000fc800078e0a16 */
[----:B------:R-:W-:Y:S01]  /*1bb0*/  IMAD R22, R0, R22, R27 ;  /* 0x0000001600167224 */ /* 0x000fe200078e021b */
[----:B--2---:R-:W-:Y:S01]  /*1bc0*/  IABS R27, R14 ;  /* 0x0000000e001b7213 */ /* 0x004fe20000000000 */
[----:B------:R-:W-:-:S04]  /*1bd0*/  IMAD.HI.U32 R14, R28, R29, RZ ;  /* 0x0000001d1c0e7227 */ /* 0x000fc800078e00ff */
[----:B------:R-:W-:Y:S02]  /*1be0*/  IMAD.MOV R19, RZ, RZ, -R14 ;  /* 0x000000ffff137224 */ /* 0x000fe400078e0a0e */
[----:B------:R-:W-:-:S05]  /*1bf0*/  VIADD R14, R18, 0x10 ;  /* 0x00000010120e7836 */ /* 0x000fca0000000000 */
[----:B------:R-:W-:Y:S02]  /*1c00*/  ISETP.GE.AND P3, PT, R14, RZ, PT ;  /* 0x000000ff0e00720c */ /* 0x000fe40003f66270 */
[----:B------:R-:W2:Y:S01]  /*1c10*/  LDL.LU R14, [R1+0x1094] ;  /* 0x00109400010e7983 */ /* 0x000ea20000300800 */
[----:B------:R-:W-:-:S03]  /*1c20*/  IMAD R29, R0, R19, R29 ;  /* 0x00000013001d7224 */ /* 0x000fc600078e021d */
[----:B------:R-:W4:Y:S01]  /*1c30*/  LDL.LU R19, [R1+0x28] ;  /* 0x0000280001137983 */ /* 0x000f220000300800 */
[----:B---3--:R-:W-:-:S05]  /*1c40*/  IABS R26, R3 ;  /* 0x00000003001a7213 */ /* 0x008fca0000000000 */
[----:B------:R-:W-:-:S04]  /*1c50*/  IMAD.HI.U32 R3, R28, R26, RZ ;  /* 0x0000001a1c037227 */ /* 0x000fc800078e00ff */
[----:B------:R-:W-:-:S04]  /*1c60*/  IMAD.MOV R3, RZ, RZ, -R3 ;  /* 0x000000ffff037224 */ /* 0x000fc800078e0a03 */
[----:B------:R-:W-:Y:S02]  /*1c70*/  IMAD R26, R0, R3, R26 ;  /* 0x00000003001a7224 */ /* 0x000fe400078e021a */
[----:B------:R-:W3:Y:S01]  /*1c80*/  LDL.LU R3, [R1+0x14] ;  /* 0x0000140001037983 */ /* 0x000ee20000300800 */
[----:B------:R-:W-:Y:S01]  /*1c90*/  IMAD.HI.U32 R28, R28, R27, RZ ;  /* 0x0000001b1c1c7227 */ /* 0x000fe200078e00ff */
[----:B------:R-:W-:-:S03]  /*1ca0*/  ISETP.GT.U32.AND P5, PT, R0, R21, PT ;  /* 0x000000150000720c */ /* 0x000fc60003fa4070 */
[----:B------:R-:W-:Y:S02]  /*1cb0*/  IMAD.MOV R28, RZ, RZ, -R28 ;  /* 0x000000ffff1c7224 */ /* 0x000fe400078e0a1c */
[----:B------:R-:W-:Y:S01]  /*1cc0*/  @!P3 IMAD.MOV R15, RZ, RZ, -R15 ;  /* 0x000000ffff0fb224 */ /* 0x000fe200078e0a0f */
[----:B------:R-:W-:Y:S01]  /*1cd0*/  ISETP.GE.AND P3, PT, R18, RZ, PT ;  /* 0x000000ff1200720c */ /* 0x000fe20003f66270 */
[----:B------:R-:W-:Y:S01]  /*1ce0*/  IMAD R27, R0, R28, R27 ;  /* 0x0000001c001b7224 */ /* 0x000fe200078e021b */
[----:B------:R-:W3:Y:S04]  /*1cf0*/  LDL.LU R18, [R1+0x18] ;  /* 0x0000180001127983 */ /* 0x000ee80000300800 */
[----:B------:R-:W3:Y:S01]  /*1d00*/  LDL.LU R28, [R1+0x20] ;  /* 0x00002000011c7983 */ /* 0x000ee20000300800 */
[----:B------:R-:W-:-:S02]  /*1d10*/  @!P5 IMAD.IADD R21, R21, 0x1, -R0 ;  /* 0x000000011515d824 */ /* 0x000fc400078e0a00 */
[----:B------:R-:W-:Y:S01]  /*1d20*/  @!P0 IMAD.MOV R10, RZ, RZ, -R10 ;  /* 0x000000ffff0a8224 */ /* 0x000fe200078e0a0a */
[C---:B------:R-:W-:Y:S01]  /*1d30*/  ISETP.GT.U32.AND P5, PT, R0.reuse, R22, PT ;  /* 0x000000160000720c */ /* 0x040fe20003fa4070 */
[----:B------:R-:W-:Y:S01]  /*1d40*/  @!P6 IMAD.MOV R12, RZ, RZ, -R12 ;  /* 0x000000ffff0ce224 */ /* 0x000fe200078e0a0c */
[C---:B------:R-:W-:Y:S02]  /*1d50*/  ISETP.GT.U32.AND P0, PT, R0.reuse, R21, PT ;  /* 0x000000150000720c */ /* 0x040fe40003f04070 */
[C---:B------:R-:W-:Y:S01]  /*1d60*/  ISETP.GT.U32.AND P6, PT, R0.reuse, R29, PT ;  /* 0x0000001d0000720c */ /* 0x040fe20003fc4070 */
[----:B------:R-:W-:Y:S01]  /*1d70*/  @!P4 IMAD.MOV R11, RZ, RZ, -R11 ;  /* 0x000000ffff0bc224 */ /* 0x000fe200078e0a0b */
[----:B------:R-:W-:-:S07]  /*1d80*/  ISETP.GT.U32.AND P4, PT, R0, R17, PT ;  /* 0x000000110000720c */ /* 0x000fce0003f84070 */
[--C-:B------:R-:W-:Y:S02]  /*1d90*/  @!P5 IMAD.IADD R22, R22, 0x1, -R0.reuse ;  /* 0x000000011616d824 */ /* 0x100fe400078e0a00 */
[--C-:B------:R-:W-:Y:S01]  /*1da0*/  @!P0 IMAD.IADD R21, R21, 0x1, -R0.reuse ;  /* 0x0000000115158824 */ /* 0x100fe200078e0a00 */
[----:B------:R-:W-:Y:S01]  /*1db0*/  ISETP.GT.U32.AND P5, PT, R0, R16, PT ;  /* 0x000000100000720c */ /* 0x000fe20003fa4070 */
[--C-:B------:R-:W-:Y:S02]  /*1dc0*/  @!P6 IMAD.IADD R29, R29, 0x1, -R0.reuse ;  /* 0x000000011d1de824 */ /* 0x100fe400078e0a00 */
[----:B------:R-:W-:-:S10]  /*1dd0*/  @!P4 IMAD.IADD R17, R17, 0x1, -R0 ;  /* 0x000000011111c824 */ /* 0x000fd400078e0a00 */
[----:B------:R-:W-:Y:S02]  /*1de0*/  @!P5 IMAD.IADD R16, R16, 0x1, -R0 ;  /* 0x000000011010d824 */ /* 0x000fe400078e0a00 */
[----:B--2---:R-:W-:Y:S01]  /*1df0*/  @!P1 IMAD.MOV R14, RZ, RZ, -R14 ;  /* 0x000000ffff0e9224 */ /* 0x004fe200078e0a0e */
[----:B------:R-:W-:-:S13]  /*1e00*/  ISETP.GT.U32.AND P1, PT, R0, R23, PT ;  /* 0x000000170000720c */ /* 0x000fda0003f24070 */
[----:B------:R-:W-:-:S05]  /*1e10*/  @!P1 IMAD.IADD R23, R23, 0x1, -R0 ;  /* 0x0000000117179824 */ /* 0x000fca00078e0a00 */
[----:B------:R0:W-:Y:S04]  /*1e20*/  STL [R1+0x1078], R23 ;  /* 0x0010781701007387 */ /* 0x0001e80000100800 */
[----:B0-----:R-:W2:Y:S01]  /*1e30*/  LDL.LU R23, [R1+0x24] ;  /* 0x0000240001177983 */ /* 0x001ea20000300800 */
[----:B------:R-:W-:Y:S02]  /*1e40*/  ISETP.GT.U32.AND P1, PT, R0, R26, PT ;  /* 0x0000001a0000720c */ /* 0x000fe40003f24070 */
[----:B----4-:R-:W-:Y:S01]  /*1e50*/  ISETP.GE.AND P0, PT, R19, RZ, PT ;  /* 0x000000ff1300720c */ /* 0x010fe20003f06270 */
[----:B------:R0:W-:Y:S04]  /*1e60*/  STL [R1+0x1074], R21 ;  /* 0x0010741501007387 */ /* 0x0001e80000100800 */
[----:B0-----:R-:W4:Y:S06]  /*1e70*/  LDL.LU R21, [R1+0x1c] ;  /* 0x00001c0001157983 */ /* 0x001f2c0000300800 */
[--C-:B------:R-:W-:Y:S01]  /*1e80*/  @!P1 IMAD.IADD R26, R26, 0x1, -R0.reuse ;  /* 0x000000011a1a9824 */ /* 0x100fe200078e0a00 */
[----:B------:R-:W-:Y:S01]  /*1e90*/  ISETP.GT.U32.AND P1, PT, R0, R29, PT ;  /* 0x0000001d0000720c */ /* 0x000fe20003f24070 */
[----:B------:R-:W4:Y:S04]  /*1ea0*/  LDL.LU R19, [R1+0x1090] ;  /* 0x0010900001137983 */ /* 0x000f280000300800 */
[----:B------:R0:W-:Y:S04]  /*1eb0*/  STL [R1+0x107c], R17 ;  /* 0x00107c1101007387 */ /* 0x0001e80000100800 */
[----:B------:R0:W-:Y:S04]  /*1ec0*/  STL [R1+0x1080], R16 ;  /* 0x0010801001007387 */ /* 0x0001e80000100800 */
[----:B------:R-:W-:Y:S01]  /*1ed0*/  @!P1 IMAD.IADD R29, R29, 0x1, -R0 ;  /* 0x000000011d1d9824 */ /* 0x000fe200078e0a00 */
[----:B---3--:R-:W-:-:S02]  /*1ee0*/  ISETP.GE.AND P1, PT, R3, RZ, PT ;  /* 0x000000ff0300720c */ /* 0x008fc40003f26270 */
[----:B------:R-:W3:Y:S01]  /*1ef0*/  LDL.LU R3, [R1+0x108c] ;  /* 0x00108c0001037983 */ /* 0x000ee20000300800 */
[----:B------:R-:W-:Y:S01]  /*1f00*/  @!P2 IMAD.MOV R13, RZ, RZ, -R13 ;  /* 0x000000ffff0da224 */ /* 0x000fe200078e0a0d */
[----:B------:R-:W-:Y:S02]  /*1f10*/  ISETP.GT.U32.AND P2, PT, R0, R22, PT ;  /* 0x000000160000720c */ /* 0x000fe40003f44070 */
[----:B------:R-:W-:-:S11]  /*1f20*/  ISETP.GE.AND P6, PT, R18, RZ, PT ;  /* 0x000000ff1200720c */ /* 0x000fd60003fc6270 */
[----:B------:R-:W-:Y:S01]  /*1f30*/  @!P2 IMAD.IADD R22, R22, 0x1, -R0 ;  /* 0x000000011616a824 */ /* 0x000fe200078e0a00 */
[----:B--2---:R-:W-:Y:S02]  /*1f40*/  ISETP.GE.AND P5, PT, R23, RZ, PT ;  /* 0x000000ff1700720c */ /* 0x004fe40003fa6270 */
[----:B------:R-:W0:Y:S01]  /*1f50*/  S2R R23, SR_TID.X ;  /* 0x0000000000177919 */ /* 0x000e220000002100 */
[----:B----4-:R-:W-:Y:S01]  /*1f60*/  @!P0 IMAD.MOV R19, RZ, RZ, -R19 ;  /* 0x000000ffff138224 */ /* 0x010fe200078e0a13 */
[----:B------:R-:W-:-:S09]  /*1f70*/  ISETP.GT.U32.AND P0, PT, R0, R26, PT ;  /* 0x0000001a0000720c */ /* 0x000fd20003f04070 */
[----:B------:R-:W-:Y:S01]  /*1f80*/  @!P5 IMAD.MOV R20, RZ, RZ, -R20 ;  /* 0x000000ffff14d224 */ /* 0x000fe200078e0a14 */
[----:B------:R-:W-:Y:S02]  /*1f90*/  ISETP.GE.AND P2, PT, R21, RZ, PT ;  /* 0x000000ff1500720c */ /* 0x000fe40003f46270 */
[----:B------:R-:W-:Y:S01]  /*1fa0*/  ISETP.GE.AND P5, PT, R28, RZ, PT ;  /* 0x000000ff1c00720c */ /* 0x000fe20003fa6270 */
[C---:B0-----:R-:W-:Y:S02]  /*1fb0*/  IMAD.SHL.U32 R17, R23.reuse, 0x2, RZ ;  /* 0x0000000217117824 */ /* 0x041fe400078e00ff */
[C---:B------:R-:W-:Y:S01]  /*1fc0*/  IMAD.SHL.U32 R16, R23.reuse, 0x8, RZ ;  /* 0x0000000817107824 */ /* 0x040fe200078e00ff */
[----:B------:R-:W-:Y:S02]  /*1fd0*/  LOP3.LUT R18, R23, 0x7, RZ, 0xc0, !PT ;  /* 0x0000000717127812 */ /* 0x000fe400078ec0ff */
[----:B------:R-:W-:Y:S02]  /*1fe0*/  LOP3.LUT R28, R17, 0x10, RZ, 0xc0, !PT ;  /* 0x00000010111c7812 */ /* 0x000fe400078ec0ff */
[----:B------:R-:W-:Y:S01]  /*1ff0*/  LOP3.LUT R21, R16, 0x30, RZ, 0xc0, !PT ;  /* 0x0000003010157812 */ /* 0x000fe200078ec0ff */
[----:B------:R-:W-:Y:S01]  /*2000*/  IMAD R16, R18, 0x410, RZ ;  /* 0x0000041012107824 */ /* 0x000fe200078e02ff */
[----:B------:R-:W-:Y:S01]  /*2010*/  LOP3.LUT R28, R28, 0x20, R23, 0xf8, !PT ;  /* 0x000000201c1c7812 */ /* 0x000fe200078ef817 */
[----:B------:R-:W-:Y:S01]  /*2020*/  @!P0 IMAD.IADD R26, R26, 0x1, -R0 ;  /* 0x000000011a1a8824 */ /* 0x000fe200078e0a00 */
[----:B---3--:R-:W-:Y:S01]  /*2030*/  ISETP.GE.AND P0, PT, R3, RZ, PT ;  /* 0x000000ff0300720c */ /* 0x008fe20003f06270 */
[----:B------:R-:W-:Y:S01]  /*2040*/  IMAD R18, R18, 0x40, R21 ;  /* 0x0000004012127824 */ /* 0x000fe200078e0215 */
[----:B------:R-:W2:Y:S01]  /*2050*/  LDL.LU R3, [R1+0x1088] ;  /* 0x0010880001037983 */ /* 0x000ea20000300800 */
[----:B------:R-:W-:Y:S01]  /*2060*/  LOP3.LUT R28, R16, R28, RZ, 0x3c, !PT ;  /* 0x0000001c101c7212 */ /* 0x000fe200078e3cff */
[----:B------:R-:W-:-:S02]  /*2070*/  IMAD.SHL.U32 R16, R23, 0x200, RZ ;  /* 0x0000020017107824 */ /* 0x000fc400078e00ff */
[----:B------:R-:W-:Y:S01]  /*2080*/  LOP3.LUT R17, R18, 0x30, R17, 0x78, !PT ;  /* 0x0000003012117812 */ /* 0x000fe200078e7811 */
[----:B------:R-:W3:Y:S02]  /*2090*/  LDL R23, [R1+0x1040] ;  /* 0x0010400001177983 */ /* 0x000ee40000100800 */
[----:B------:R-:W-:Y:S02]  /*20a0*/  LOP3.LUT R28, R28, 0x2000, R16, 0xf8, !PT ;  /* 0x000020001c1c7812 */ /* 0x000fe400078ef810 */
[----:B------:R-:W4:Y:S04]  /*20b0*/  LDL R16, [R1+0x1048] ;  /* 0x0010480001107983 */ /* 0x000f280000100800 */
[----:B------:R-:W3:Y:S04]  /*20c0*/  LDL R17, [R1+0x1050] ;  /* 0x0010500001117983 */ /* 0x000ee80000100800 */
[----:B------:R-:W3:Y:S01]  /*20d0*/  LDL R21, [R1+0x1038] ;  /* 0x0010380001157983 */ /* 0x000ee20000100800 */
[----:B------:R-:W-:Y:S01]  /*20e0*/  ISETP.GT.U32.AND P4, PT, R0, R27, PT ;  /* 0x0000001b0000720c */ /* 0x000fe20003f84070 */
[----:B------:R-:W-:-:S02]  /*20f0*/  @!P2 IMAD.MOV R9, RZ, RZ, -R9 ;  /* 0x000000ffff09a224 */ /* 0x000fc400078e0a09 */
[----:B------:R-:W-:Y:S01]  /*2100*/  @!P6 IMAD.MOV R8, RZ, RZ, -R8 ;  /* 0x000000ffff08e224 */ /* 0x000fe200078e0a08 */
[----:B------:R-:W3:Y:S09]  /*2110*/  LDL R18, [R1+0x1030] ;  /* 0x0010300001127983 */ /* 0x000ef20000100800 */
[----:B------:R-:W-:-:S05]  /*2120*/  @!P4 IMAD.IADD R27, R27, 0x1, -R0 ;  /* 0x000000011b1bc824 */ /* 0x000fca00078e0a00 */
[----:B------:R-:W-:-:S13]  /*2130*/  ISETP.GT.U32.AND P4, PT, R0, R27, PT ;  /* 0x0000001b0000720c */ /* 0x000fda0003f84070 */
[----:B------:R-:W-:Y:S02]  /*2140*/  @!P4 IMAD.IADD R27, R27, 0x1, -R0 ;  /* 0x000000011b1bc824 */ /* 0x000fe400078e0a00 */
[----:B------:R-:W3:Y:S01]  /*2150*/  LDL R0, [R1+0x104c] ;  /* 0x00104c0001007983 */ /* 0x000ee20000100800 */
[----:B------:R-:W-:Y:S02]  /*2160*/  @!P5 IMAD.MOV R7, RZ, RZ, -R7 ;  /* 0x000000ffff07d224 */ /* 0x000fe400078e0a07 */
[----:B------:R-:W-:Y:S02]  /*2170*/  @!P1 IMAD.MOV R5, RZ, RZ, -R5 ;  /* 0x000000ffff059224 */ /* 0x000fe400078e0a05 */
[----:B------:R-:W-:Y:S02]  /*2180*/  @!P0 IMAD.MOV R6, RZ, RZ, -R6 ;  /* 0x000000ffff068224 */ /* 0x000fe400078e0a06 */
[----:B------:R-:W-:Y:S01]  /*2190*/  @!P3 IMAD.MOV R4, RZ, RZ, -R4 ;  /* 0x000000ffff04b224 */ /* 0x000fe200078e0a04 */
[----:B--2---:R-:W-:-:S02]  /*21a0*/  ISETP.NE.AND P2, PT, R3, RZ, PT ;  /* 0x000000ff0300720c */ /* 0x004fc40003f45270 */
[----:B------:R-:W-:-:S04]  /*21b0*/  LOP3.LUT R3, RZ, R3, RZ, 0x33, !PT ;  /* 0x00000003ff037212 */ /* 0x000fc800078e33ff */
[C---:B------:R-:W-:Y:S02]  /*21c0*/  SEL R24, R3.reuse, R24, !P2 ;  /* 0x0000001803187207 */ /* 0x040fe40005000000 */
[C---:B------:R-:W-:Y:S02]  /*21d0*/  SEL R25, R3.reuse, R25, !P2 ;  /* 0x0000001903197207 */ /* 0x040fe40005000000 */
[C---:B------:R-:W-:Y:S02]  /*21e0*/  SEL R14, R3.reuse, R14, !P2 ;  /* 0x0000000e030e7207 */ /* 0x040fe40005000000 */
[C---:B------:R-:W-:Y:S02]  /*21f0*/  SEL R10, R3.reuse, R10, !P2 ;  /* 0x0000000a030a7207 */ /* 0x040fe40005000000 */
[C---:B------:R-:W-:Y:S02]  /*2200*/  SEL R11, R3.reuse, R11, !P2 ;  /* 0x0000000b030b7207 */ /* 0x040fe40005000000 */
[----:B------:R-:W-:-:S02]  /*2210*/  SEL R12, R3, R12, !P2 ;  /* 0x0000000c030c7207 */ /* 0x000fc40005000000 */
        /* <DEDUP_REMOVED lines=9> */
[----:B------:R-:W-:Y:S02]  /*22b0*/  SEL R3, R3, R4, !P2 ;  /* 0x0000000403037207 */ /* 0x000fe40005000000 */
[----:B------:R-:W2:Y:S01]  /*22c0*/  LDL R4, [R1+0x103c] ;  /* 0x00103c0001047983 */ /* 0x000ea20000100800 */
[----:B------:R-:W-:Y:S02]  /*22d0*/  ISETP.GE.AND P2, PT, R2, RZ, PT ;  /* 0x000000ff0200720c */ /* 0x000fe40003f46270 */
[----:B----4-:R-:W-:Y:S01]  /*22e0*/  ISETP.GE.AND P6, PT, R16, RZ, PT ;  /* 0x000000ff1000720c */ /* 0x010fe20003fc6270 */
[----:B------:R-:W4:Y:S01]  /*22f0*/  LDL.LU R2, [R1+0x1084] ;  /* 0x0010840001027983 */ /* 0x000f220000300800 */
[----:B---3--:R-:W-:-:S02]  /*2300*/  ISETP.GE.AND P0, PT, R17, RZ, PT ;  /* 0x000000ff1100720c */ /* 0x008fc40003f06270 */
[----:B------:R-:W-:Y:S01]  /*2310*/  ISETP.GE.AND P4, PT, R23, RZ, PT ;  /* 0x000000ff1700720c */ /* 0x000fe20003f86270 */
[----:B------:R-:W3:Y:S01]  /*2320*/  LDL.LU R16, [R1+0x1080] ;  /* 0x0010800001107983 */ /* 0x000ee20000300800 */
[----:B------:R-:W-:-:S03]  /*2330*/  ISETP.GE.AND P3, PT, R21, RZ, PT ;  /* 0x000000ff1500720c */ /* 0x000fc60003f66270 */
[----:B------:R-:W2:Y:S04]  /*2340*/  LDL.LU R17, [R1+0x107c] ;  /* 0x00107c0001117983 */ /* 0x000ea80000300800 */
[----:B------:R-:W2:Y:S04]  /*2350*/  LDL.LU R23, [R1+0x1078] ;  /* 0x0010780001177983 */ /* 0x000ea80000300800 */
[----:B------:R-:W3:Y:S01]  /*2360*/  LDL.LU R21, [R1+0x1074] ;  /* 0x0010740001157983 */ /* 0x000ee20000300800 */
[----:B------:R-:W-:Y:S02]  /*2370*/  ISETP.GE.AND P5, PT, R0, RZ, PT ;  /* 0x000000ff0000720c */ /* 0x000fe40003fa6270 */
[----:B------:R-:W0:Y:S01]  /*2380*/  S2R R0, SR_TID.X ;  /* 0x0000000000007919 */ /* 0x000e220000002100 */
[----:B------:R-:W-:-:S02]  /*2390*/  @!P4 IMAD.MOV R22, RZ, RZ, -R22 ;  /* 0x000000ffff16c224 */ /* 0x000fc400078e0a16 */
[----:B------:R-:W-:Y:S02]  /*23a0*/  @!P3 IMAD.MOV R29, RZ, RZ, -R29 ;  /* 0x000000ffff1db224 */ /* 0x000fe400078e0a1d */
[----:B------:R-:W-:Y:S02]  /*23b0*/  IMAD R24, R24, UR7, RZ ;  /* 0x0000000718187c24 */ /* 0x000fe4000f8e02ff */
[----:B------:R-:W-:Y:S02]  /*23c0*/  IMAD R25, R25, UR7, RZ ;  /* 0x0000000719197c24 */ /* 0x000fe4000f8e02ff */
[----:B------:R-:W-:Y:S01]  /*23d0*/  IMAD R14, R14, UR7, RZ ;  /* 0x000000070e0e7c24 */ /* 0x000fe2000f8e02ff */
[----:B0-----:R-:W-:Y:S01]  /*23e0*/  LOP3.LUT R0, R0, 0x1f, RZ, 0xc0, !PT ;  /* 0x0000001f00007812 */ /* 0x001fe200078ec0ff */
[----:B------:R-:W-:Y:S02]  /*23f0*/  IMAD R10, R10, UR7, RZ ;  /* 0x000000070a0a7c24 */ /* 0x000fe4000f8e02ff */
[----:B------:R-:W-:-:S02]  /*2400*/  IMAD R11, R11, UR7, RZ ;  /* 0x000000070b0b7c24 */ /* 0x000fc4000f8e02ff */
[----:B------:R-:W-:Y:S02]  /*2410*/  IMAD R12, R12, UR7, RZ ;  /* 0x000000070c0c7c24 */ /* 0x000fe4000f8e02ff */
[----:B------:R-:W-:Y:S02]  /*2420*/  IMAD R13, R13, UR7, RZ ;  /* 0x000000070d0d7c24 */ /* 0x000fe4000f8e02ff */
[----:B------:R-:W-:Y:S02]  /*2430*/  IMAD R15, R15, UR7, RZ ;  /* 0x000000070f0f7c24 */ /* 0x000fe4000f8e02ff */
[----:B------:R-:W-:Y:S02]  /*2440*/  IMAD R19, R19, UR7, RZ ;  /* 0x0000000713137c24 */ /* 0x000fe4000f8e02ff */
[----:B------:R-:W-:Y:S02]  /*2450*/  IMAD R20, R20, UR7, RZ ;  /* 0x0000000714147c24 */ /* 0x000fe4000f8e02ff */
[----:B------:R-:W-:-:S02]  /*2460*/  IMAD R9, R9, UR7, RZ ;  /* 0x0000000709097c24 */ /* 0x000fc4000f8e02ff */
[----:B------:R-:W-:Y:S02]  /*2470*/  IMAD R8, R8, UR7, RZ ;  /* 0x0000000708087c24 */ /* 0x000fe4000f8e02ff */
[----:B------:R-:W-:Y:S02]  /*2480*/  IMAD R7, R7, UR7, RZ ;  /* 0x0000000707077c24 */ /* 0x000fe4000f8e02ff */
[----:B------:R-:W-:Y:S02]  /*2490*/  IMAD R5, R5, UR7, RZ ;  /* 0x0000000705057c24 */ /* 0x000fe4000f8e02ff */
[----:B------:R-:W-:Y:S02]  /*24a0*/  IMAD R6, R6, UR7, RZ ;  /* 0x0000000706067c24 */ /* 0x000fe4000f8e02ff */
[----:B------:R-:W-:Y:S02]  /*24b0*/  IMAD R3, R3, UR7, RZ ;  /* 0x0000000703037c24 */ /* 0x000fe4000f8e02ff */
[----:B--2---:R-:W-:Y:S01]  /*24c0*/  @!P2 IMAD.MOV R23, RZ, RZ, -R23 ;  /* 0x000000ffff17a224 */ /* 0x004fe200078e0a17 */
[----:B------:R-:W-:Y:S01]  /*24d0*/  ISETP.GE.AND P2, PT, R4, RZ, PT ;  /* 0x000000ff0400720c */ /* 0x000fe20003f46270 */
[----:B---3--:R-:W-:Y:S01]  /*24e0*/  @!P6 IMAD.MOV R21, RZ, RZ, -R21 ;  /* 0x000000ffff15e224 */ /* 0x008fe200078e0a15 */
[----:B------:R-:W-:Y:S01]  /*24f0*/  ISETP.GE.AND P6, PT, R18, RZ, PT ;  /* 0x000000ff1200720c */ /* 0x000fe20003fc6270 */
[----:B------:R-:W-:Y:S01]  /*2500*/  IMAD R4, R0, UR6, RZ ;  /* 0x0000000600047c24 */ /* 0x000fe2000f8e02ff */
[----:B----4-:R-:W-:Y:S01]  /*2510*/  ISETP.NE.AND P1, PT, R2, RZ, PT ;  /* 0x000000ff0200720c */ /* 0x010fe20003f25270 */
[----:B------:R-:W-:Y:S01]  /*2520*/  @!P5 IMAD.MOV R17, RZ, RZ, -R17 ;  /* 0x000000ffff11d224 */ /* 0x000fe200078e0a11 */
[----:B------:R-:W-:Y:S01]  /*2530*/  LOP3.LUT R2, RZ, R2, RZ, 0x33, !PT ;  /* 0x00000002ff027212 */ /* 0x000fe200078e33ff */
[----:B------:R-:W-:Y:S01]  /*2540*/  @!P0 IMAD.MOV R16, RZ, RZ, -R16 ;  /* 0x000000ffff108224 */ /* 0x000fe200078e0a10 */
[----:B-1----:R-:W-:Y:S01]  /*2550*/  LEA R0, P5, R4, UR8, 0x1 ;  /* 0x0000000804007c11 */ /* 0x002fe2000f8a08ff */
[----:B------:R-:W0:Y:S04]  /*2560*/  LDC R18, c[0x0][0x3a8] ;  /* 0x0000ea00ff127b82 */ /* 0x000e280000000800 */
[----:B------:R-:W-:-:S02]  /*2570*/  @!P2 IMAD.MOV R26, RZ, RZ, -R26 ;  /* 0x000000ffff1aa224 */ /* 0x000fc400078e0a1a */
[----:B------:R-:W-:Y:S01]  /*2580*/  @!P6 IMAD.MOV R27, RZ, RZ, -R27 ;  /* 0x000000ffff1be224 */ /* 0x000fe200078e0a1b */
[C---:B------:R-:W-:Y:S02]  /*2590*/  SEL R23, R2.reuse, R23, !P1 ;  /* 0x0000001702177207 */ /* 0x040fe40004800000 */
[C---:B------:R-:W-:Y:S02]  /*25a0*/  SEL R21, R2.reuse, R21, !P1 ;  /* 0x0000001502157207 */ /* 0x040fe40004800000 */
[C---:B------:R-:W-:Y:S02]  /*25b0*/  SEL R17, R2.reuse, R17, !P1 ;  /* 0x0000001102117207 */ /* 0x040fe40004800000 */
[C---:B------:R-:W-:Y:S02]  /*25c0*/  SEL R16, R2.reuse, R16, !P1 ;  /* 0x0000001002107207 */ /* 0x040fe40004800000 */
[C---:B------:R-:W-:Y:S02]  /*25d0*/  SEL R22, R2.reuse, R22, !P1 ;  /* 0x0000001602167207 */ /* 0x040fe40004800000 */
[----:B------:R-:W-:-:S02]  /*25e0*/  SEL R29, R2, R29, !P1 ;  /* 0x0000001d021d7207 */ /* 0x000fc40004800000 */
[C---:B------:R-:W-:Y:S02]  /*25f0*/  SEL R26, R2.reuse, R26, !P1 ;  /* 0x0000001a021a7207 */ /* 0x040fe40004800000 */
[----:B------:R-:W-:Y:S02]  /*2600*/  SEL R27, R2, R27, !P1 ;  /* 0x0000001b021b7207 */ /* 0x000fe40004800000 */
[----:B------:R-:W-:-:S05]  /*2610*/  LEA R2, P3, R24, R0, 0x1 ;  /* 0x0000000018027211 */ /* 0x000fca00078608ff */
[----:B------:R1:W-:Y:S02]  /*2620*/  STL [R1+0x1014], R2 ;  /* 0x0010140201007387 */ /* 0x0003e40000100800 */
[----:B-1----:R-:W-:-:S05]  /*2630*/  LEA R2, P2, R25, R0, 0x1 ;  /* 0x0000000019027211 */ /* 0x002fca00078408ff */
[----:B------:R1:W-:Y:S02]  /*2640*/  STL [R1+0x1018], R2 ;  /* 0x0010180201007387 */ /* 0x0003e40000100800 */
[----:B-1----:R-:W-:-:S05]  /*2650*/  LEA R2, P4, R14, R0, 0x1 ;  /* 0x000000000e027211 */ /* 0x002fca00078808ff */
[----:B------:R1:W-:Y:S02]  /*2660*/  STL [R1+0x101c], R2 ;  /* 0x00101c0201007387 */ /* 0x0003e40000100800 */
[----:B-1----:R-:W-:-:S05]  /*2670*/  LEA R2, P1, R10, R0, 0x1 ;  /* 0x000000000a027211 */ /* 0x002fca00078208ff */
[----:B------:R1:W-:Y:S02]  /*2680*/  STL [R1+0x1020], R2 ;  /* 0x0010200201007387 */ /* 0x0003e40000100800 */
[----:B-1----:R-:W-:-:S05]  /*2690*/  LEA R2, P0, R11, R0, 0x1 ;  /* 0x000000000b027211 */ /* 0x002fca00078008ff */
[----:B------:R1:W-:Y:S01]  /*26a0*/  STL [R1+0x1024], R2 ;  /* 0x0010240201007387 */ /* 0x0003e20000100800 */
[----:B------:R-:W-:Y:S01]  /*26b0*/  LEA.HI.X.SX32 R4, R4, UR9, 0x1, P5 ;  /* 0x0000000904047c11 */ /* 0x000fe2000a8f0eff */
[----:B------:R-:W2:Y:S01]  /*26c0*/  LDCU.64 UR8, c[0x0][0x380] ;  /* 0x00007000ff0877ac */ /* 0x000ea20008000a00 */
[----:B-1----:R-:W-:-:S05]  /*26d0*/  LEA R2, P6, R12, R0, 0x1 ;  /* 0x000000000c027211 */ /* 0x002fca00078c08ff */
[----:B------:R1:W-:Y:S01]  /*26e0*/  STL [R1+0x1028], R2 ;  /* 0x0010280201007387 */ /* 0x0003e20000100800 */
[----:B------:R-:W-:Y:S02]  /*26f0*/  LEA.HI.X.SX32 R24, R24, R4, 0x1, P3 ;  /* 0x0000000418187211 */ /* 0x000fe400018f0eff */
[----:B-1----:R-:W-:-:S05]  /*2700*/  LEA R2, P5, R13, R0, 0x1 ;  /* 0x000000000d027211 */ /* 0x002fca00078a08ff */
[----:B------:R1:W-:Y:S04]  /*2710*/  STL [R1+0x102c], R2 ;  /* 0x00102c0201007387 */ /* 0x0003e80000100800 */
[----:B------:R3:W-:Y:S01]  /*2720*/  STL [R1+0x100c], R24 ;  /* 0x00100c1801007387 */ /* 0x0007e20000100800 */
[----:B-1----:R-:W-:Y:S02]  /*2730*/  LEA R2, P3, R15, R0, 0x1 ;  /* 0x000000000f027211 */ /* 0x002fe400078608ff */
[----:B---3--:R-:W-:-:S03]  /*2740*/  LEA.HI.X.SX32 R24, R25, R4, 0x1, P2 ;  /* 0x0000000419187211 */ /* 0x008fc600010f0eff */
[----:B------:R1:W-:Y:S01]  /*2750*/  STL [R1+0x1010], R2 ;  /* 0x0010100201007387 */ /* 0x0003e20000100800 */
[----:B------:R-:W-:-:S03]  /*2760*/  LEA R25, P2, R19, R0, 0x1 ;  /* 0x0000000013197211 */ /* 0x000fc600078408ff */
[----:B------:R3:W-:Y:S01]  /*2770*/  STL [R1+0x1004], R24 ;  /* 0x0010041801007387 */ /* 0x0007e20000100800 */
[----:B-1----:R-:W-:-:S03]  /*2780*/  LEA.HI.X.SX32 R2, R14, R4, 0x1, P4 ;  /* 0x000000040e027211 */ /* 0x002fc600020f0eff */
[----:B------:R-:W-:Y:S01]  /*2790*/  STL [R1+0x1008], R25 ;  /* 0x0010081901007387 */ /* 0x000fe20000100800 */
[----:B------:R-:W-:Y:S02]  /*27a0*/  LEA.HI.X.SX32 R14, R10, R4, 0x1, P1 ;  /* 0x000000040a0e7211 */ /* 0x000fe400008f0eff */
[----:B---3--:R-:W-:Y:S01]  /*27b0*/  LEA R24, P4, R20, R0, 0x1 ;  /* 0x0000000014187211 */ /* 0x008fe200078808ff */
[----:B------:R1:W-:Y:S01]  /*27c0*/  STL [R1+0xffc], R2 ;  /* 0x000ffc0201007387 */ /* 0x0003e20000100800 */
[----:B------:R-:W-:-:S03]  /*27d0*/  LEA.HI.X.SX32 R10, R11, R4, 0x1, P0 ;  /* 0x000000040b0a7211 */ /* 0x000fc600000f0eff */
[----:B------:R3:W-:Y:S01]  /*27e0*/  STL [R1+0x1000], R24 ;  /* 0x0010001801007387 */ /* 0x0007e20000100800 */
[-C--:B------:R-:W-:Y:S02]  /*27f0*/  LEA R11, P0, R8, R0.reuse, 0x1 ;  /* 0x00000000080b7211 */ /* 0x080fe400078008ff */
[----:B-1----:R-:W-:Y:S01]  /*2800*/  LEA R2, P1, R9, R0, 0x1 ;  /* 0x0000000009027211 */ /* 0x002fe200078208ff */
[----:B------:R-:W-:Y:S01]  /*2810*/  STL [R1+0xff4], R14 ;  /* 0x000ff40e01007387 */ /* 0x000fe20000100800 */
[----:B------:R-:W-:Y:S02]  /*2820*/  IMAD R23, R23, UR10, RZ ;  /* 0x0000000a17177c24 */ /* 0x000fe4000f8e02ff */
[----:B------:R-:W-:Y:S01]  /*2830*/  IMAD R17, R17, UR10, RZ ;  /* 0x0000000a11117c24 */ /* 0x000fe2000f8e02ff */
[----:B------:R1:W-:Y:S01]  /*2840*/  STL [R1+0xff8], R2 ;  /* 0x000ff80201007387 */ /* 0x0003e20000100800 */
[----:B------:R-:W-:Y:S01]  /*2850*/  IMAD R21, R21, UR10, RZ ;  /* 0x0000000a15157c24 */ /* 0x000fe2000f8e02ff */
[----:B---3--:R-:W3:Y:S02]  /*2860*/  LDC R24, c[0x0][0x3a8] ;  /* 0x0000ea00ff187b82 */ /* 0x008ee40000000800 */
[----:B------:R4:W-:Y:S01]  /*2870*/  STL [R1+0xfec], R10 ;  /* 0x000fec0a01007387 */ /* 0x0009e20000100800 */
[----:B-1----:R-:W-:-:S03]  /*2880*/  LEA.HI.X.SX32 R2, R12, R4, 0x1, P6 ;  /* 0x000000040c027211 */ /* 0x002fc600030f0eff */
[----:B------:R1:W-:Y:S01]  /*2890*/  STL [R1+0xff0], R11 ;  /* 0x000ff00b01007387 */ /* 0x0003e20000100800 */
[----:B----4-:R-:W-:-:S03]  /*28a0*/  LEA R10, P6, R7, R0, 0x1 ;  /* 0x00000000070a7211 */ /* 0x010fc600078c08ff */
[----:B------:R4:W-:Y:S01]  /*28b0*/  STL [R1+0xfe4], R2 ;  /* 0x000fe40201007387 */ /* 0x0009e20000100800 */
[----:B-1----:R-:W-:-:S03]  /*28c0*/  LEA.HI.X.SX32 R11, R13, R4, 0x1, P5 ;  /* 0x000000040d0b7211 */ /* 0x002fc600028f0eff */
[----:B------:R1:W-:Y:S01]  /*28d0*/  STL [R1+0xfe8], R10 ;  /* 0x000fe80a01007387 */ /* 0x0003e20000100800 */
[----:B----4-:R-:W-:-:S03]  /*28e0*/  LEA R2, P5, R5, R0, 0x1 ;  /* 0x0000000005027211 */ /* 0x010fc600078a08ff */
[----:B------:R-:W-:Y:S04]  /*28f0*/  STL [R1+0xfdc], R11 ;  /* 0x000fdc0b01007387 */ /* 0x000fe80000100800 */
[----:B------:R4:W-:Y:S01]  /*2900*/  STL [R1+0xfe0], R2 ;  /* 0x000fe00201007387 */ /* 0x0009e20000100800 */
[----:B-1----:R-:W-:Y:S02]  /*2910*/  LEA.HI.X.SX32 R10, R15, R4, 0x1, P3 ;  /* 0x000000040f0a7211 */ /* 0x002fe400018f0eff */
[----:B------:R-:W-:-:S03]  /*2920*/  LEA R12, P3, R6, R0, 0x1 ;  /* 0x00000000060c7211 */ /* 0x000fc600078608ff */
[----:B------:R2:W-:Y:S01]  /*2930*/  STL [R1+0xfd4], R10 ;  /* 0x000fd40a01007387 */ /* 0x0005e20000100800 */
[----:B----4-:R-:W-:-:S03]  /*2940*/  LEA.HI.X.SX32 R2, R19, R4, 0x1, P2 ;  /* 0x0000000413027211 */ /* 0x010fc600010f0eff */
[----:B------:R-:W-:Y:S01]  /*2950*/  STL [R1+0xfd8], R12 ;  /* 0x000fd80c01007387 */ /* 0x000fe20000100800 */
[----:B------:R-:W-:-:S03]  /*2960*/  LEA.HI.X.SX32 R11, R20, R4, 0x1, P4 ;  /* 0x00000004140b7211 */ /* 0x000fc600020f0eff */
[----:B------:R1:W-:Y:S01]  /*2970*/  STL [R1+0xfd0], R2 ;  /* 0x000fd00201007387 */ /* 0x0003e20000100800 */
[----:B--2---:R-:W-:-:S03]  /*2980*/  LEA R10, P2, R23, UR8, 0x1 ;  /* 0x00000008170a7c11 */ /* 0x004fc6000f8408ff */
[----:B------:R2:W-:Y:S01]  /*2990*/  STL [R1+0xfcc], R11 ;  /* 0x000fcc0b01007387 */ /* 0x0005e20000100800 */
[----:B-1----:R-:W-:Y:S02]  /*29a0*/  LEA R2, P4, R3, R0, 0x1 ;  /* 0x0000000003027211 */ /* 0x002fe400078808ff */
[-C--:B------:R-:W-:Y:S02]  /*29b0*/  LEA.HI.X.SX32 R0, R9, R4.reuse, 0x1, P1 ;  /* 0x0000000409007211 */ /* 0x080fe400008f0eff */
[----:B--2---:R-:W-:Y:S01]  /*29c0*/  LEA.HI.X.SX32 R11, R23, UR9, 0x1, P2 ;  /* 0x00000009170b7c11 */ /* 0x004fe200090f0eff */
[----:B------:R-:W-:Y:S04]  /*29d0*/  STL [R1+0xfc8], R2 ;  /* 0x000fc80201007387 */ /* 0x000fe80000100800 */
[----:B------:R1:W-:Y:S04]  /*29e0*/  STL [R1+0xfc4], R0 ;  /* 0x000fc40001007387 */ /* 0x0003e80000100800 */
[----:B------:R-:W-:Y:S01]  /*29f0*/  STL.64 [R1+0x490], R10 ;  /* 0x0004900a01007387 */ /* 0x000fe20000100a00 */
[----:B-1----:R-:W-:-:S02]  /*2a00*/  LEA.HI.X.SX32 R0, R8, R4, 0x1, P0 ;  /* 0x0000000408007211 */ /* 0x002fc400000f0eff */
[----:B------:R-:W-:-:S03]  /*2a10*/  LEA.HI.X.SX32 R2, R7, R4, 0x1, P6 ;  /* 0x0000000407027211 */ /* 0x000fc600030f0eff */
[----:B------:R1:W-:Y:S04]  /*2a20*/  STL [R1+0xfc0], R0 ;  /* 0x000fc00001007387 */ /* 0x0003e80000100800 */
[----:B------:R2:W-:Y:S01]  /*2a30*/  STL [R1+0xfbc], R2 ;  /* 0x000fbc0201007387 */ /* 0x0005e20000100800 */
[-C--:B-1----:R-:W-:Y:S02]  /*2a40*/  LEA.HI.X.SX32 R0, R5, R4.reuse, 0x1, P5 ;  /* 0x0000000405007211 */ /* 0x082fe400028f0eff */
[----:B--2---:R-:W-:-:S03]  /*2a50*/  LEA.HI.X.SX32 R2, R6, R4, 0x1, P3 ;  /* 0x0000000406027211 */ /* 0x004fc600018f0eff */
[----:B------:R1:W-:Y:S01]  /*2a60*/  STL [R1+0xfb8], R0 ;  /* 0x000fb80001007387 */ /* 0x0003e20000100800 */
[----:B------:R-:W-:Y:S01]  /*2a70*/  LEA R14, P0, R17, UR8, 0x1 ;  /* 0x00000008110e7c11 */ /* 0x000fe2000f8008ff */
[----:B0-----:R-:W-:Y:S01]  /*2a80*/  IMAD R18, R18, 0x1f, RZ ;  /* 0x0000001f12127824 */ /* 0x001fe200078e02ff */
[----:B------:R-:W-:Y:S01]  /*2a90*/  LEA R12, P1, R21, UR8, 0x1 ;  /* 0x00000008150c7c11 */ /* 0x000fe2000f8208ff */
[----:B------:R-:W-:Y:S01]  /*2aa0*/  STL [R1+0xfb4], R2 ;  /* 0x000fb40201007387 */ /* 0x000fe20000100800 */
[----:B-1----:R-:W-:Y:S01]  /*2ab0*/  LEA.HI.X.SX32 R0, R3, R4, 0x1, P4 ;  /* 0x0000000403007211 */ /* 0x002fe200020f0eff */
[----:B------:R-:W-:Y:S01]  /*2ac0*/  IMAD R6, R22, UR10, RZ ;  /* 0x0000000a16067c24 */ /* 0x000fe2000f8e02ff */
[----:B------:R-:W-:-:S03]  /*2ad0*/  LEA.HI.X.SX32 R15, R17, UR9, 0x1, P0 ;  /* 0x00000009110f7c11 */ /* 0x000fc600080f0eff */
[----:B------:R0:W-:Y:S01]  /*2ae0*/  STL [R1+0xf84], R0 ;  /* 0x000f840001007387 */ /* 0x0001e20000100800 */
[----:B------:R-:W-:Y:S01]  /*2af0*/  LEA.HI.X.SX32 R13, R21, UR9, 0x1, P1 ;  /* 0x00000009150d7c11 */ /* 0x000fe200088f0eff */
[----:B------:R-:W-:-:S04]  /*2b00*/  IMAD.WIDE R8, R18, 0x2, R10 ;  /* 0x0000000212087825 */ /* 0x000fc800078e020a */
[----:B0-----:R-:W-:Y:S01]  /*2b10*/  IMAD R0, R16, UR10, RZ ;  /* 0x0000000a10007c24 */ /* 0x001fe2000f8e02ff */
[----:B------:R-:W-:Y:S01]  /*2b20*/  LEA R16, P1, R6, UR8, 0x1 ;  /* 0x0000000806107c11 */ /* 0x000fe2000f8208ff */
[----:B------:R-:W-:Y:S02]  /*2b30*/  IMAD.MOV.U32 R22, RZ, RZ, R14 ;  /* 0x000000ffff167224 */ /* 0x000fe400078e000e */
[----:B------:R-:W-:Y:S01]  /*2b40*/  IMAD.MOV.U32 R23, RZ, RZ, R15 ;  /* 0x000000ffff177224 */ /* 0x000fe200078e000f */
[----:B------:R-:W-:Y:S01]  /*2b50*/  LEA R20, P0, R0, UR8, 0x1 ;  /* 0x0000000800147c11 */ /* 0x000fe2000f8008ff */
[----:B------:R-:W-:Y:S01]  /*2b60*/  IMAD.WIDE R4, R18, 0x2, R12 ;  /* 0x0000000212047825 */ /* 0x000fe200078e020c */
[----:B------:R0:W-:Y:S01]  /*2b70*/  STL [R1+0xf8c], R8 ;  /* 0x000f8c0801007387 */ /* 0x0001e20000100800 */
[----:B------:R-:W-:Y:S02]  /*2b80*/  LEA.HI.X.SX32 R17, R6, UR9, 0x1, P1 ;  /* 0x0000000906117c11 */ /* 0x000fe400088f0eff */
[----:B------:R-:W-:Y:S01]  /*2b90*/  LEA.HI.X.SX32 R21, R0, UR9, 0x1, P0 ;  /* 0x0000000900157c11 */ /* 0x000fe200080f0eff */
[----:B------:R-:W-:Y:S01]  /*2ba0*/  STL [R1+0xf88], R9 ;  /* 0x000f880901007387 */ /* 0x000fe20000100800 */
[----:B------:R-:W-:-:S03]  /*2bb0*/  IMAD.WIDE R2, R18, 0x2, R22 ;  /* 0x0000000212027825 */ /* 0x000fc600078e0216 */
[----:B------:R-:W-:Y:S01]  /*2bc0*/  STL.64 [R1+0x488], R12 ;  /* 0x0004880c01007387 */ /* 0x000fe20000100a00 */
[----:B------:R-:W-:Y:S02]  /*2bd0*/  IMAD R6, R27, UR10, RZ ;  /* 0x0000000a1b067c24 */ /* 0x000fe4000f8e02ff */
[----:B------:R-:W-:Y:S01]  /*2be0*/  IMAD R7, R29, UR10, RZ ;  /* 0x0000000a1d077c24 */ /* 0x000fe2000f8e02ff */
[----:B------:R1:W-:Y:S01]  /*2bf0*/  STL.64 [R1+0x480], R14 ;  /* 0x0004800e01007387 */ /* 0x0003e20000100a00 */
[----:B------:R-:W-:-:S03]  /*2c00*/  IMAD R0, R26, UR10, RZ ;  /* 0x0000000a1a007c24 */ /* 0x000fc6000f8e02ff */
[----:B------:R-:W-:Y:S01]  /*2c10*/  STL [R1+0xfa4], R4 ;  /* 0x000fa40401007387 */ /* 0x000fe20000100800 */
[----:B0-----:R-:W-:-:S03]  /*2c20*/  LEA R8, P2, R6, UR8, 0x1 ;  /* 0x0000000806087c11 */ /* 0x001fc6000f8408ff */
[----:B------:R0:W-:Y:S01]  /*2c30*/  STL [R1+0xfa0], R5 ;  /* 0x000fa00501007387 */ /* 0x0001e20000100800 */
[----:B------:R-:W-:-:S03]  /*2c40*/  IMAD.MOV.U32 R26, RZ, RZ, R12 ;  /* 0x000000ffff1a7224 */ /* 0x000fc600078e000c */
[----:B------:R-:W-:Y:S01]  /*2c50*/  STL [R1+0xfac], R2 ;  /* 0x000fac0201007387 */ /* 0x000fe20000100800 */
[----:B-1----:R-:W-:-:S03]  /*2c60*/  LEA R14, P0, R7, UR8, 0x1 ;  /* 0x00000008070e7c11 */ /* 0x002fc6000f8008ff */
[----:B------:R1:W-:Y:S01]  /*2c70*/  STL [R1+0xfa8], R3 ;  /* 0x000fa80301007387 */ /* 0x0003e20000100800 */
[----:B0-----:R-:W-:Y:S01]  /*2c80*/  IMAD.WIDE R4, R18, 0x2, R20 ;  /* 0x0000000212047825 */ /* 0x001fe200078e0214 */
[----:B------:R-:W-:Y:S02]  /*2c90*/  LEA R12, P1, R0, UR8, 0x1 ;  /* 0x00000008000c7c11 */ /* 0x000fe4000f8208ff */
[----:B------:R-:W-:Y:S01]  /*2ca0*/  STL.64 [R1+0x478], R20 ;  /* 0x0004781401007387 */ /* 0x000fe20000100a00 */
[----:B------:R-:W-:-:S03]  /*2cb0*/  LEA.HI.X.SX32 R15, R7, UR9, 0x1, P0 ;  /* 0x00000009070f7c11 */ /* 0x000fc600080f0eff */
[----:B------:R-:W-:Y:S01]  /*2cc0*/  STL.64 [R1+0x470], R16 ;  /* 0x0004701001007387 */ /* 0x000fe20000100a00 */
[----:B-1----:R-:W-:-:S03]  /*2cd0*/  IMAD.WIDE R2, R18, 0x2, R16 ;  /* 0x0000000212027825 */ /* 0x002fc600078e0210 */
[----:B------:R0:W-:Y:S01]  /*2ce0*/  STL [R1+0xfb0], R4 ;  /* 0x000fb00401007387 */ /* 0x0001e20000100800 */
[----:B------:R-:W-:Y:S01]  /*2cf0*/  IMAD.MOV.U32 R27, RZ, RZ, R13 ;  /* 0x000000ffff1b7224 */ /* 0x000fe200078e000d */
[----:B------:R-:W-:Y:S02]  /*2d00*/  LEA.HI.X.SX32 R13, R0, UR9, 0x1, P1 ;  /* 0x00000009000d7c11 */ /* 0x000fe400088f0eff */
[----:B------:R-:W-:Y:S04]  /*2d10*/  STL [R1+0xf98], R5 ;  /* 0x000f980501007387 */ /* 0x000fe80000100800 */
[----:B------:R-:W-:Y:S01]  /*2d20*/  STL [R1+0xf9c], R2 ;  /* 0x000f9c0201007387 */ /* 0x000fe20000100800 */
[----:B0-----:R-:W-:-:S03]  /*2d30*/  LEA.HI.X.SX32 R4, R6, UR9, 0x1, P2 ;  /* 0x0000000906047c11 */ /* 0x001fc600090f0eff */
[----:B------:R-:W-:Y:S01]  /*2d40*/  STL [R1+0x7ec], R8 ;  /* 0x0007ec0801007387 */ /* 0x000fe20000100800 */
[----:B------:R-:W-:-:S03]  /*2d50*/  IMAD.WIDE R6, R18, 0x2, R12 ;  /* 0x0000000212067825 */ /* 0x000fc600078e020c */
[----:B------:R0:W-:Y:S01]  /*2d60*/  STL [R1+0xf90], R3 ;  /* 0x000f900301007387 */ /* 0x0001e20000100800 */
[----:B------:R-:W-:-:S03]  /*2d70*/  IMAD.MOV.U32 R9, RZ, RZ, R4 ;  /* 0x000000ffff097224 */ /* 0x000fc600078e0004 */
[----:B------:R-:W-:Y:S01]  /*2d80*/  STL.64 [R1+0x4a0], R14 ;  /* 0x0004a00e01007387 */ /* 0x000fe20000100a00 */
[----:B---3--:R-:W-:-:S03]  /*2d90*/  IMAD R0, R24, 0x1e, RZ ;  /* 0x0000001e18007824 */ /* 0x008fc600078e02ff */
[----:B------:R-:W-:Y:S01]  /*2da0*/  STL.64 [R1+0x498], R12 ;  /* 0x0004980c01007387 */ /* 0x000fe20000100a00 */
[----:B0-----:R-:W-:-:S03]  /*2db0*/  IMAD.WIDE R2, R18, 0x2, R14 ;  /* 0x0000000212027825 */ /* 0x001fc600078e020e */
[----:B------:R0:W-:Y:S01]  /*2dc0*/  STL [R1+0x7e8], R4 ;  /* 0x0007e80401007387 */ /* 0x0001e20000100800 */
[----:B------:R-:W-:-:S03]  /*2dd0*/  IMAD.MOV.U32 R19, RZ, RZ, R11 ;  /* 0x000000ffff137224 */ /* 0x000fc600078e000b */
[----:B------:R-:W-:Y:S01]  /*2de0*/  STL [R1+0xf94], R2 ;  /* 0x000f940201007387 */ /* 0x000fe20000100800 */
[----:B0-----:R-:W-:-:S03]  /*2df0*/  IMAD.WIDE R4, R18, 0x2, R8 ;  /* 0x0000000212047825 */ /* 0x001fc600078e0208 */
[----:B------:R0:W-:Y:S01]  /*2e00*/  STL [R1+0xf7c], R3 ;  /* 0x000f7c0301007387 */ /* 0x0001e20000100800 */
[----:B------:R-:W-:-:S03]  /*2e10*/  IMAD.MOV.U32 R18, RZ, RZ, R10 ;  /* 0x000000ffff127224 */ /* 0x000fc600078e000a */
[----:B------:R-:W-:Y:S04]  /*2e20*/  STL [R1+0xf80], R6 ;  /* 0x000f800601007387 */ /* 0x000fe80000100800 */
[----:B------:R1:W-:Y:S01]  /*2e30*/  STL [R1+0xf64], R7 ;  /* 0x000f640701007387 */ /* 0x0003e20000100800 */
[----:B0-----:R-:W-:-:S03]  /*2e40*/  IMAD.WIDE R2, R0, 0x2, R18 ;  /* 0x0000000200027825 */ /* 0x001fc600078e0212 */
[----:B------:R-:W-:Y:S04]  /*2e50*/  STL [R1+0xf78], R4 ;  /* 0x000f780401007387 */ /* 0x000fe80000100800 */
[----:B------:R0:W-:Y:S01]  /*2e60*/  STL [R1+0xf70], R5 ;  /* 0x000f700501007387 */ /* 0x0001e20000100800 */
[----:B-1----:R-:W-:-:S03]  /*2e70*/  IMAD.WIDE R6, R0, 0x2, R22 ;  /* 0x0000000200067825 */ /* 0x002fc600078e0216 */
[----:B------:R-:W-:Y:S01]  /*2e80*/  STL [R1+0xf74], R2 ;  /* 0x000f740201007387 */ /* 0x000fe20000100800 */
[----:B0-----:R-:W-:-:S03]  /*2e90*/  IMAD.WIDE R4, R0, 0x2, R26 ;  /* 0x0000000200047825 */ /* 0x001fc600078e021a */
[----:B------:R0:W-:Y:S04]  /*2ea0*/  STL [R1+0xf68], R3 ;  /* 0x000f680301007387 */ /* 0x0001e80000100800 */
[----:B------:R-:W-:Y:S04]  /*2eb0*/  STL [R1+0xf6c], R4 ;  /* 0x000f6c0401007387 */ /* 0x000fe80000100800 */
[----:B------:R1:W-:Y:S01]  /*2ec0*/  STL [R1+0xf5c], R5 ;  /* 0x000f5c0501007387 */ /* 0x0003e20000100800 */
[----:B0-----:R-:W-:-:S03]  /*2ed0*/  IMAD.WIDE R2, R0, 0x2, R20 ;  /* 0x0000000200027825 */ /* 0x001fc600078e0214 */
[----:B------:R-:W-:Y:S04]  /*2ee0*/  STL [R1+0xf60], R6 ;  /* 0x000f600601007387 */ /* 0x000fe80000100800 */
[----:B------:R0:W-:Y:S01]  /*2ef0*/  STL [R1+0xf44], R7 ;  /* 0x000f440701007387 */ /* 0x0001e20000100800 */
[----:B-1----:R-:W-:-:S03]  /*2f00*/  IMAD.WIDE R4, R0, 0x2, R16 ;  /* 0x0000000200047825 */ /* 0x002fc600078e0210 */
[----:B------:R-:W-:Y:S04]  /*2f10*/  STL [R1+0xf58], R2 ;  /* 0x000f580201007387 */ /* 0x000fe80000100800 */
[----:B------:R1:W-:Y:S01]  /*2f20*/  STL [R1+0xf50], R3 ;  /* 0x000f500301007387 */ /* 0x0003e20000100800 */
[----:B0-----:R-:W-:-:S03]  /*2f30*/  IMAD.WIDE R6, R0, 0x2, R12 ;  /* 0x0000000200067825 */ /* 0x001fc600078e020c */
[----:B------:R-:W-:Y:S01]  /*2f40*/  STL [R1+0xf54], R4 ;  /* 0x000f540401007387 */ /* 0x000fe20000100800 */
[----:B------:R-:W-:Y:S02]  /*2f50*/  IMAD R10, R24, 0x1d, RZ ;  /* 0x0000001d180a7824 */ /* 0x000fe400078e02ff */
[C---:B-1----:R-:W-:Y:S01]  /*2f60*/  IMAD.WIDE R2, R0.reuse, 0x2, R14 ;  /* 0x0000000200027825 */ /* 0x042fe200078e020e */
        /* <DEDUP_REMOVED lines=11> */
[----:B-1----:R-:W-:-:S03]  /*3020*/  IMAD.WIDE R4, R10, 0x2, R26 ;  /* 0x000000020a047825 */ /* 0x002fc600078e021a */
        /* <DEDUP_REMOVED lines=9> */
[----:B------:R-:W-:-:S03]  /*30c0*/  IMAD R0, R24, 0x1c, RZ ;  /* 0x0000001c18007824 */ /* 0x000fc600078e02ff */
[----:B------:R-:W-:Y:S01]  /*30d0*/  STL [R1+0xf14], R4 ;  /* 0x000f140401007387 */ /* 0x000fe20000100800 */
[----:B0-----:R-:W-:-:S03]  /*30e0*/  IMAD.WIDE R6, R10, 0x2, R8 ;  /* 0x000000020a067825 */ /* 0x001fc600078e0208 */
[----:B------:R0:W-:Y:S01]  /*30f0*/  STL [R1+0xf08], R5 ;  /* 0x000f080501007387 */ /* 0x0001e20000100800 */
[----:B-1----:R-:W-:-:S05]  /*3100*/  IMAD.WIDE R2, R10, 0x2, R14 ;  /* 0x000000020a027825 */ /* 0x002fca00078e020e */
        /* <DEDUP_REMOVED lines=20> */
[----:B------:R-:W-:-:S03]  /*3250*/  IMAD R10, R24, 0x1b, RZ ;  /* 0x0000001b180a7824 */ /* 0x000fc600078e02ff */
[----:B------:R-:W-:Y:S01]  /*3260*/  STL [R1+0xed4], R4 ;  /* 0x000ed40401007387 */ /* 0x000fe20000100800 */
[----:B-1----:R-:W-:-:S03]  /*3270*/  IMAD.WIDE R6, R0, 0x2, R8 ;  /* 0x0000000200067825 */ /* 0x002fc600078e0208 */
[----:B------:R1:W-:Y:S01]  /*3280*/  STL [R1+0xec8], R5 ;  /* 0x000ec80501007387 */ /* 0x0003e20000100800 */
[----:B0-----:R-:W-:-:S05]  /*3290*/  IMAD.WIDE R2, R0, 0x2, R14 ;  /* 0x0000000200027825 */ /* 0x001fca00078e020e */
        /* <DEDUP_REMOVED lines=46> */
[----:B------:R-:W-:Y:S01]  /*3580*/  STL [R1+0x808], R4 ;  /* 0x0008080401007387 */ /* 0x000fe20000100800 */
[----:B------:R-:W-:-:S03]  /*3590*/  IMAD R10, R24, 0x19, RZ ;  /* 0x00000019180a7824 */ /* 0x000fc600078e02ff */
        /* <DEDUP_REMOVED lines=224> */
[----:B------:R-:W-:-:S03]  /*43a0*/  IMAD.SHL.U32 R0, R24, 0x10, RZ ;  /* 0x0000001018007824 */ /* 0x000fc600078e00ff */
        /* <DEDUP_REMOVED lines=362> */
[----:B------:R-:W-:-:S03]  /*5a50*/  IMAD.WIDE R10, R0, 0x2, R20 ;  /* 0x00000002000a7825 */ /* 0x000fc600078e0214 */
        /* <DEDUP_REMOVED lines=33> */
[----:B------:R-:W-:Y:S01]  /*5c70*/  STL [R1+0xe3c], R11 ;  /* 0x000e3c0b01007387 */ /* 0x000fe20000100800 */
[----:B-1----:R-:W-:-:S03]  /*5c80*/  IMAD.WIDE R6, R24, 0x2, R12 ;  /* 0x0000000218067825 */ /* 0x002fc600078e020c */
[----:B------:R-:W-:Y:S04]  /*5c90*/  STL [R1+0xe48], R2 ;  /* 0x000e480201007387 */ /* 0x000fe80000100800 */
[----:B------:R0:W-:Y:S04]  /*5ca0*/  STL [R1+0xe44], R3 ;  /* 0x000e440301007387 */ /* 0x0001e80000100800 */
[----:B------:R-:W-:Y:S04]  /*5cb0*/  STL [R1+0xe50], R4 ;  /* 0x000e500401007387 */ /* 0x000fe80000100800 */
[----:B------:R-:W-:Y:S01]  /*5cc0*/  STL [R1+0xe4c], R5 ;  /* 0x000e4c0501007387 */ /* 0x000fe20000100800 */
[----:B0-----:R-:W-:-:S03]  /*5cd0*/  IMAD.WIDE R2, R24, 0x2, R8 ;  /* 0x0000000218027825 */ /* 0x001fc600078e0208 */
[----:B------:R-:W-:Y:S04]  /*5ce0*/  STL [R1+0xe58], R6 ;  /* 0x000e580601007387 */ /* 0x000fe80000100800 */
[----:B------:R-:W-:Y:S04]  /*5cf0*/  STL [R1+0xe54], R7 ;  /* 0x000e540701007387 */ /* 0x000fe80000100800 */
[----:B------:R-:W-:Y:S04]  /*5d00*/  STL [R1+0xe60], R2 ;  /* 0x000e600201007387 */ /* 0x000fe80000100800 */
[----:B------:R0:W-:Y:S04]  /*5d10*/  STL [R1+0xe5c], R3 ;  /* 0x000e5c0301007387 */ /* 0x0001e80000100800 */
[----:B------:R1:W-:Y:S04]  /*5d20*/  STL [R1+0x7e0], RZ ;  /* 0x0007e0ff01007387 */ /* 0x0003e80000100800 */
        /* <DEDUP_REMOVED lines=230> */
[----:B------:R1:W-:Y:S01]  /*6b90*/  STL [R1+0x458], RZ ;  /* 0x000458ff01007387 */ /* 0x0003e20000100800 */
[----:B------:R-:W2:Y:S03]  /*6ba0*/  S2R R25, SR_TID.X ;  /* 0x0000000000197919 */ /* 0x000ea60000002100 */
        /* <DEDUP_REMOVED lines=25> */
[----:B--2---:R-:W-:Y:S01]  /*6d40*/  LOP3.LUT R25, R25, 0x3f, RZ, 0xc0, !PT ;  /* 0x0000003f19197812 */ /* 0x004fe200078ec0ff */
[----:B0-----:R-:W-:Y:S01]  /*6d50*/  IMAD.SHL.U32 R3, R24, 0x20, RZ ;  /* 0x0000002018037824 */ /* 0x001fe200078e00ff */
[----:B------:R-:W-:-:S03]  /*6d60*/  USHF.R.S32.HI UR7, URZ, 0x1f, UR4 ;  /* 0x0000001fff077899 */ /* 0x000fc60008011404 */
[----:B------:R-:W-:Y:S01]  /*6d70*/  IMAD.SHL.U32 R2, R25, 0x2, RZ ;  /* 0x0000000219027824 */ /* 0x000fe200078e00ff */
[----:B------:R-:W-:Y:S01]  /*6d80*/  USHF.L.U32 UR6, UR6, 0x5, URZ ;  /* 0x0000000506067899 */ /* 0x000fe200080006ff */
[----:B------:R-:W-:Y:S01]  /*6d90*/  SHF.R.S32.HI R0, RZ, 0x1f, R3 ;  /* 0x0000001fff007819 */ /* 0x000fe20000011403 */
[----:B------:R-:W-:Y:S02]  /*6da0*/  ULEA.HI UR7, UR7, UR4, URZ, 0x5 ;  /* 0x0000000407077291 */ /* 0x000fe4000f8f28ff */
[C---:B------:R-:W-:Y:S01]  /*6db0*/  LOP3.LUT R5, R2.reuse, 0x10, RZ, 0x3c, !PT ;  /* 0x0000001002057812 */ /* 0x040fe200078e3cff */
[----:B------:R-:W-:Y:S01]  /*6dc0*/  USHF.R.S32.HI UR4, URZ, 0x1f, UR6 ;  /* 0x0000001fff047899 */ /* 0x000fe20008011406 */
[C---:B------:R-:W-:Y:S02]  /*6dd0*/  LOP3.LUT R4, R2.reuse, 0x20, RZ, 0x3c, !PT ;  /* 0x0000002002047812 */ /* 0x040fe400078e3cff */
[C---:B------:R-:W-:Y:S01]  /*6de0*/  SHF.L.U64.HI R0, R3.reuse, 0x1, R0 ;  /* 0x0000000103007819 */ /* 0x040fe20000010200 */
[----:B------:R-:W-:Y:S01]  /*6df0*/  IMAD.SHL.U32 R3, R3, 0x2, RZ ;  /* 0x0000000203037824 */ /* 0x000fe200078e00ff */
[----:B------:R-:W-:-:S02]  /*6e00*/  LOP3.LUT R6, R2, 0x30, RZ, 0x3c, !PT ;  /* 0x0000003002067812 */ /* 0x000fc400078e3cff */
[C---:B------:R-:W-:Y:S02]  /*6e10*/  LOP3.LUT R5, R2.reuse, 0x40, RZ, 0x3c, !PT ;  /* 0x0000004002057812 */ /* 0x040fe400078e3cff */
[C---:B------:R-:W-:Y:S02]  /*6e20*/  LOP3.LUT R4, R2.reuse, 0x50, RZ, 0x3c, !PT ;  /* 0x0000005002047812 */ /* 0x040fe400078e3cff */
[C---:B------:R-:W-:Y:S02]  /*6e30*/  LOP3.LUT R6, R2.reuse, 0x60, RZ, 0x3c, !PT ;  /* 0x0000006002067812 */ /* 0x040fe400078e3cff */
[----:B------:R-:W-:Y:S02]  /*6e40*/  LOP3.LUT R5, R2, 0x70, RZ, 0x3c, !PT ;  /* 0x0000007002057812 */ /* 0x000fe400078e3cff */
[----:B------:R-:W-:Y:S01]  /*6e50*/  LOP3.LUT R4, R28, 0x40, RZ, 0x3c, !PT ;  /* 0x000000401c047812 */ /* 0x000fe200078e3cff */
[----:B------:R-:W-:Y:S02]  /*6e60*/  USHF.L.U32 UR8, UR6, 0x1, URZ ;  /* 0x0000000106087899 */ /* 0x000fe400080006ff */
[----:B------:R-:W-:-:S02]  /*6e70*/  USHF.R.S32.HI UR7, URZ, 0x5, UR7 ;  /* 0x00000005ff077899 */ /* 0x000fc40008011407 */
[----:B-1----:R-:W-:-:S12]  /*6e80*/  USHF.L.U64.HI UR4, UR6, 0x1, UR4 ;  /* 0x0000000106047899 */ /* 0x002fd80008010204 */
.L_x_1:
[----:B------:R-:W2:Y:S01]  /*6e90*/  LDL R7, [R1+0x7e8] ;  /* 0x0007e80001077983 */ /* 0x000ea20000100800 */
[----:B0-----:R-:W0:Y:S03]  /*6ea0*/  LDC R4, c[0x0][0x3a0] ;  /* 0x0000e800ff047b82 */ /* 0x001e260000000800 */
[----:B--2---:R1:W-:Y:S04]  /*6eb0*/  STL [R1+0x1dd8], R7 ;  /* 0x001dd80701007387 */ /* 0x0043e80000100800 */
[----:B------:R-:W2:Y:S04]  /*6ec0*/  LDL R6, [R1+0x7ec] ;  /* 0x0007ec0001067983 */ /* 0x000ea80000100800 */
[----:B-1----:R-:W0:Y:S04]  /*6ed0*/  LDL R7, [R1+0x7e0] ;  /* 0x0007e00001077983 */ /* 0x002e280000100800 */
[----:B------:R-:W-:Y:S04]  /*6ee0*/  STL [R1+0x1acc], R3 ;  /* 0x001acc0301007387 */ /* 0x000fe80000100800 */
        /* <DEDUP_REMOVED lines=195> */
[----:B------:R1:W-:Y:S04]  /*7b20*/  STL [R1+0x1dd4], R13 ;  /* 0x001dd40d01007387 */ /* 0x0003e80000100800 */
[----:B------:R-:W-:Y:S04]  /*7b30*/  STL [R1+0x1ac0], R2 ;  /* 0x001ac00201007387 */ /* 0x000fe80000100800 */
[----:B------:R-:W-:Y:S04]  /*7b40*/  STL [R1+0x1abc], R23 ;  /* 0x001abc1701007387 */ /* 0x000fe80000100800 */
[----:B------:R-:W-:Y:S04]  /*7b50*/  STL [R1+0x1ab8], R22 ;  /* 0x001ab81601007387 */ /* 0x000fe80000100800 */
[----:B------:R-:W-:Y:S04]  /*7b60*/  STL [R1+0x1ab4], R21 ;  /* 0x001ab41501007387 */ /* 0x000fe80000100800 */
[----:B------:R-:W-:Y:S04]  /*7b70*/  STL [R1+0x1ab0], R20 ;  /* 0x001ab01401007387 */ /* 0x000fe80000100800 */
[----:B-----5:R-:W-:Y:S04]  /*7b80*/  STL [R1+0x1aac], R18 ;  /* 0x001aac1201007387 */ /* 0x020fe80000100800 */
        /* <DEDUP_REMOVED lines=12> */
[----:B------:R-:W-:Y:S01]  /*7c50*/  STL [R1+0x1a78], R24 ;  /* 0x001a781801007387 */ /* 0x000fe20000100800 */
[----:B0-----:R-:W-:-:S03]  /*7c60*/  IMAD R4, R7, -0x20, R4 ;  /* 0xffffffe007047824 */ /* 0x001fc600078e0204 */
[----:B------:R-:W-:Y:S04]  /*7c70*/  STL [R1+0x1a74], R19 ;  /* 0x001a741301007387 */ /* 0x000fe80000100800 */
[----:B------:R-:W-:Y:S04]  /*7c80*/  STL [R1+0x1a70], R17 ;  /* 0x001a701101007387 */ /* 0x000fe80000100800 */
[----:B------:R-:W-:Y:S04]  /*7c90*/  STL [R1+0x19a8], R28 ;  /* 0x0019a81c01007387 */ /* 0x000fe80000100800 */
[----:B------:R-:W-:Y:S04]  /*7ca0*/  STL [R1+0x1188], R0 ;  /* 0x0011880001007387 */ /* 0x000fe80000100800 */
[----:B------:R-:W2:Y:S01]  /*7cb0*/  LDL.LU R7, [R1+0x1dd8] ;  /* 0x001dd80001077983 */ /* 0x000ea20000300800 */
[----:B------:R-:W-:-:S02]  /*7cc0*/  ISETP.GT.AND P0, PT, R4, RZ, PT ;  /* 0x000000ff0400720c */ /* 0x000fc40003f04270 */
[----:B-1----:R-:W-:-:S11]  /*7cd0*/  PRMT R13, RZ, 0x7610, R13 ;  /* 0x00007610ff0d7816 */ /* 0x002fd6000000000d */
[----:B--2---:R-:W2:Y:S01]  /*7ce0*/  @P0 LDG.E.U16 R13, desc[UR38][R6.64] ;  /* 0x00000026060d0981 */ /* 0x004ea2000c1e1500 */
[----:B------:R-:W-:-:S03]  /*7cf0*/  PRMT R12, RZ, 0x7610, R12 ;  /* 0x00007610ff0c7816 */ /* 0x000fc6000000000c */
[----:B--2---:R0:W-:Y:S04]  /*7d00*/  STL [R1+0x7dc], R13 ;  /* 0x0007dc0d01007387 */ /* 0x0041e80000100800 */
[----:B0-----:R-:W2:Y:S04]  /*7d10*/  LDL.LU R13, [R1+0x1dd4] ;  /* 0x001dd400010d7983 */ /* 0x001ea80000300800 */
[----:B------:R-:W3:Y:S04]  /*7d20*/  LDL.64 R6, [R1+0x498] ;  /* 0x0004980001067983 */ /* 0x000ee80000100a00 */
[----:B---3--:R-:W3:Y:S01]  /*7d30*/  @P0 LDG.E.U16 R12, desc[UR38][R6.64] ;  /* 0x00000026060c0981 */ /* 0x008ee2000c1e1500 */
[----:B------:R-:W-:-:S03]  /*7d40*/  PRMT R3, RZ, 0x7610, R3 ;  /* 0x00007610ff037816 */ /* 0x000fc60000000003 */
[----:B---3--:R0:W-:Y:S04]  /*7d50*/  STL [R1+0x7d8], R12 ;  /* 0x0007d80c01007387 */ /* 0x0081e80000100800 */
[----:B0-----:R-:W3:Y:S04]  /*7d60*/  LDL.LU R12, [R1+0x1dd0] ;  /* 0x001dd000010c7983 */ /* 0x001ee80000300800 */
[----:B------:R-:W4:Y:S04]  /*7d70*/  LDL.64 R6, [R1+0x4a0] ;  /* 0x0004a00001067983 */ /* 0x000f280000100a00 */
[----:B----4-:R-:W4:Y:S01]  /*7d80*/  @P0 LDG.E.U16 R3, desc[UR38][R6.64] ;  /* 0x0000002606030981 */ /* 0x010f22000c1e1500 */
[----:B---3--:R-:W-:-:S03]  /*7d90*/  PRMT R12, RZ, 0x7610, R12 ;  /* 0x00007610ff0c7816 */ /* 0x008fc6000000000c */
[----:B----4-:R0:W-:Y:S04]  /*7da0*/  STL [R1+0x7d4], R3 ;  /* 0x0007d40301007387 */ /* 0x0101e80000100800 */
        /* <DEDUP_REMOVED lines=23> */
[----:B------:R-:W-:-:S03]  /*7f20*/  ISETP.GT.AND P1, PT, R4, 0x1, PT ;  /* 0x000000010400780c */ /* 0x000fc60003f24270 */
[----:B----4-:R0:W-:Y:S04]  /*7f30*/  STL [R1+0x7c0], R12 ;  /* 0x0007c00c01007387 */ /* 0x0101e80000100800 */
[----:B0-----:R-:W4:Y:S04]  /*7f40*/  LDL.LU R12, [R1+0x1db8] ;  /* 0x001db800010c7983 */ /* 0x001f280000300800 */
[----:B------:R-:W2:Y:S04]  /*7f50*/  LDL R6, [R1+0xe5c] ;  /* 0x000e5c0001067983 */ /* 0x000ea80000100800 */
[----:B------:R-:W2:Y:S01]  /*7f60*/  LDL R7, [R1+0xe60] ;  /* 0x000e600001077983 */ /* 0x000ea20000100800 */
[----:B---3--:R-:W-:-:S02]  /*7f70*/  PRMT R3, RZ, 0x7610, R3 ;  /* 0x00007610ff037816 */ /* 0x008fc40000000003 */
[----:B--2---:R-:W-:-:S04]  /*7f80*/  @P1 LOP3.LUT R7, R7, R6, RZ, 0x3c, !PT ;  /* 0x0000000607071212 */ /* 0x004fc800078e3cff */
[----:B------:R-:W-:-:S04]  /*7f90*/  @P1 LOP3.LUT R6, R7, R6, RZ, 0x3c, !PT ;  /* 0x0000000607061212 */ /* 0x000fc800078e3cff */
[----:B------:R-:W-:-:S05]  /*7fa0*/  @P1 LOP3.LUT R7, R7, R6, RZ, 0x3c, !PT ;  /* 0x0000000607071212 */ /* 0x000fca00078e3cff */
[----:B------:R-:W2:Y:S04]  /*7fb0*/  @P1 LDG.E.U16 R3, desc[UR38][R6.64] ;  /* 0x0000002606031981 */ /* 0x000ea8000c1e1500 */
[----:B--2---:R0:W-:Y:S04]  /*7fc0*/  STL [R1+0x7bc], R3 ;  /* 0x0007bc0301007387 */ /* 0x0041e80000100800 */
[----:B0-----:R-:W2:Y:S04]  /*7fd0*/  LDL.LU R3, [R1+0x1db4] ;  /* 0x001db40001037983 */ /* 0x001ea80000300800 */
[----:B------:R-:W3:Y:S04]  /*7fe0*/  LDL R6, [R1+0xe54] ;  /* 0x000e540001067983 */ /* 0x000ee80000100800 */
[----:B------:R-:W3:Y:S01]  /*7ff0*/  LDL R7, [R1+0xe58] ;  /* 0x000e580001077983 */ /* 0x000ee20000100800 */
[----:B----4-:R-:W-:-:S02]  /*8000*/  PRMT R12, RZ, 0x7610, R12 ;  /* 0x00007610ff0c7816 */ /* 0x010fc4000000000c */
[----:B---3--:R-:W-:-:S04]  /*8010*/  @P1 LOP3.LUT R7, R7, R6, RZ, 0x3c, !PT ;  /* 0x0000000607071212 */ /* 0x008fc800078e3cff */
[----:B------:R-:W-:-:S04]  /*8020*/  @P1 LOP3.LUT R6, R7, R6, RZ, 0x3c, !PT ;  /* 0x0000000607061212 */ /* 0x000fc800078e3cff */
[----:B------:R-:W-:-:S05]  /*8030*/  @P1 LOP3.LUT R7, R7, R6, RZ, 0x3c, !PT ;  /* 0x0000000607071212 */ /* 0x000fca00078e3cff */
[----:B------:R-:W3:Y:S04]  /*8040*/  @P1 LDG.E.U16 R12, desc[UR38][R6.64] ;  /* 0x00000026060c1981 */ /* 0x000ee8000c1e1500 */
[----:B---3--:R0:W-:Y:S04]  /*8050*/  STL [R1+0x7b8], R12 ;  /* 0x0007b80c01007387 */ /* 0x0081e80000100800 */
[----:B0-----:R-:W3:Y:S04]  /*8060*/  LDL.LU R12, [R1+0x1db0] ;  /* 0x001db000010c7983 */ /* 0x001ee80000300800 */
[----:B------:R-:W4:Y:S04]  /*8070*/  LDL R6, [R1+0xe4c] ;  /* 0x000e4c0001067983 */ /* 0x000f280000100800 */
[----:B------:R-:W4:Y:S01]  /*8080*/  LDL R7, [R1+0xe50] ;  /* 0x000e500001077983 */ /* 0x000f220000100800 */
[----:B--2---:R-:W-:-:S02]  /*8090*/  PRMT R3, RZ, 0x7610, R3 ;  /* 0x00007610ff037816 */ /* 0x004fc40000000003 */
[----:B----4-:R-:W-:-:S04]  /*80a0*/  @P1 LOP3.LUT R7, R7, R6, RZ, 0x3c, !PT ;  /* 0x0000000607071212 */ /* 0x010fc800078e3cff */
[----:B------:R-:W-:-:S04]  /*80b0*/  @P1 LOP3.LUT R6, R7, R6, RZ, 0x3c, !PT ;  /* 0x0000000607061212 */ /* 0x000fc800078e3cff */
[----:B------:R-:W-:-:S05]  /*80c0*/  @P1 LOP3.LUT R7, R7, R6, RZ, 0x3c, !PT ;  /* 0x0000000607071212 */ /* 0x000fca00078e3cff */
[----:B------:R-:W2:Y:S04]  /*80d0*/  @P1 LDG.E.U16 R3, desc[UR38][R6.64] ;  /* 0x0000002606031981 */ /* 0x000ea8000c1e1500 */
[----:B--2---:R0:W-:Y:S04]  /*80e0*/  STL [R1+0x7b4], R3 ;  /* 0x0007b40301007387 */ /* 0x0041e80000100800 */
[----:B0-----:R-:W2:Y:S04]  /*80f0*/  LDL.LU R3, [R1+0x1dac] ;  /* 0x001dac0001037983 */ /* 0x001ea80000300800 */
[----:B------:R-:W4:Y:S04]  /*8100*/  LDL R6, [R1+0xe44] ;  /* 0x000e440001067983 */ /* 0x000f280000100800 */
[----:B------:R-:W4:Y:S01]  /*8110*/  LDL R7, [R1+0xe48] ;  /* 0x000e480001077983 */ /* 0x000f220000100800 */
[----:B---3--:R-:W-:-:S02]  /*8120*/  PRMT R12, RZ, 0x7610, R12 ;  /* 0x00007610ff0c7816 */ /* 0x008fc4000000000c */
[----:B----4-:R-:W-:-:S04]  /*8130*/  @P1 LOP3.LUT R7, R7, R6, RZ, 0x3c, !PT ;  /* 0x0000000607071212 */ /* 0x010fc800078e3cff */
        /* <DEDUP_REMOVED lines=38> */
[----:B------:R-:W3:Y:S01]  /*83a0*/  @P1 LDG.E.U16 R12, desc[UR38][R6.64] ;  /* 0x00000026060c1981 */ /* 0x000ee2000c1e1500 */
[----:B------:R-:W-:-:S03]  /*83b0*/  ISETP.GT.AND P0, PT, R4, 0x2, PT ;  /* 0x000000020400780c */ /* 0x000fc60003f04270 */
        /* <DEDUP_REMOVED lines=1595> */
[----:B------:R-:W2:Y:S01]  /*e770*/  @P0 LDG.E.U16 R3, desc[UR38][R6.64] ;  /* 0x0000002606030981 */ /* 0x000ea2000c1e1500 */
[----:B------:R-:W-:-:S03]  /*e780*/  ISETP.GT.AND P1, PT, R4, 0x18, PT ;  /* 0x000000180400780c */ /* 0x000fc60003f24270 */
        /* <DEDUP_REMOVED lines=40> */
[----:B------:R-:W-:-:S02]  /*ea10*/  PRMT R0, RZ, 0x7610, R0 ;  /* 0x00007610ff007816 */ /* 0x000fc40000000000 */
[----:B----4-:R-:W-:-:S04]  /*ea20*/  @P1 LOP3.LUT R7, R7, R6, RZ, 0x3c, !PT ;  /* 0x0000000607071212 */ /* 0x010fc800078e3cff */
[----:B------:R-:W-:-:S04]  /*ea30*/  @P1 LOP3.LUT R6, R7, R6, RZ, 0x3c, !PT ;  /* 0x0000000607061212 */ /* 0x000fc800078e3cff */
[----:B------:R-:W-:-:S05]  /*ea40*/  @P1 LOP3.LUT R7, R7, R6, RZ, 0x3c, !PT ;  /* 0x0000000607071212 */ /* 0x000fca00078e3cff */
[----:B------:R0:W4:Y:S04]  /*ea50*/  @P1 LDG.E.U16 R0, desc[UR38][R6.64] ;  /* 0x0000002606001981 */ /* 0x000128000c1e1500 */
[----:B------:R-:W0:Y:S04]  /*ea60*/  LDL R6, [R1+0x874] ;  /* 0x0008740001067983 */ /* 0x000e280000100800 */
[----:B------:R-:W0:Y:S01]  /*ea70*/  LDL R7, [R1+0x878] ;  /* 0x0008780001077983 */ /* 0x000e220000100800 */
[----:B---3--:R-:W-:Y:S02]  /*ea80*/  PRMT R12, RZ, 0x7610, R12 ;  /* 0x00007610ff0c7816 */ /* 0x008fe4000000000c */
[----:B0-----:R-:W-:-:S04]  /*ea90*/  @P1 LOP3.LUT R7, R7, R6, RZ, 0x3c, !PT ;  /* 0x0000000607071212 */ /* 0x001fc800078e3cff */
[----:B------:R-:W-:-:S04]  /*eaa0*/  @P1 LOP3.LUT R6, R7, R6, RZ, 0x3c, !PT ;  /* 0x0000000607061212 */ /* 0x000fc800078e3cff */
[----:B------:R-:W-:-:S05]  /*eab0*/  @P1 LOP3.LUT R7, R7, R6, RZ, 0x3c, !PT ;  /* 0x0000000607071212 */ /* 0x000fca00078e3cff */
[----:B------:R-:W3:Y:S04]  /*eac0*/  @P1 LDG.E.U16 R12, desc[UR38][R6.64] ;  /* 0x00000026060c1981 */ /* 0x000ee8000c1e1500 */
[----:B----4-:R-:W-:Y:S04]  /*ead0*/  STL [R1+0x1a6c], R0 ;  /* 0x001a6c0001007387 */ /* 0x010fe80000100800 */
[----:B---3--:R0:W-:Y:S04]  /*eae0*/  STL [R1+0x4cc], R12 ;  /* 0x0004cc0c01007387 */ /* 0x0081e80000100800 */
[----:B0-----:R-:W3:Y:S04]  /*eaf0*/  LDL.LU R12, [R1+0x1ac8] ;  /* 0x001ac800010c7983 */ /* 0x001ee80000300800 */
[----:B------:R-:W4:Y:S04]  /*eb00*/  LDL R6, [R1+0x86c] ;  /* 0x00086c0001067983 */ /* 0x000f280000100800 */
[----:B------:R-:W4:Y:S01]  /*eb10*/  LDL R7, [R1+0x870] ;  /* 0x0008700001077983 */ /* 0x000f220000100800 */
[----:B------:R-:W-:-:S02]  /*eb20*/  PRMT R13, RZ, 0x7610, R13 ;  /* 0x00007610ff0d7816 */ /* 0x000fc4000000000d */
[----:B----4-:R-:W-:-:S04]  /*eb30*/  @P1 LOP3.LUT R7, R7, R6, RZ, 0x3c, !PT ;  /* 0x0000000607071212 */ /* 0x010fc800078e3cff */
[----:B------:R-:W-:-:S04]  /*eb40*/  @P1 LOP3.LUT R6, R7, R6, RZ, 0x3c, !PT ;  /* 0x0000000607061212 */ /* 0x000fc800078e3cff */
[----:B------:R-:W-:-:S05]  /*eb50*/  @P1 LOP3.LUT R7, R7, R6, RZ, 0x3c, !PT ;  /* 0x0000000607071212 */ /* 0x000fca00078e3cff */
[----:B------:R-:W4:Y:S04]  /*eb60*/  @P1 LDG.E.U16 R13, desc[UR38][R6.64] ;  /* 0x00000026060d1981 */ /* 0x000f28000c1e1500 */
[----:B----4-:R0:W-:Y:S04]  /*eb70*/  STL [R1+0x4c8], R13 ;  /* 0x0004c80d01007387 */ /* 0x0101e80000100800 */
[----:B0-----:R-:W4:Y:S04]  /*eb80*/  LDL.LU R13, [R1+0x1ac4] ;  /* 0x001ac400010d7983 */ /* 0x001f280000300800 */
[----:B------:R-:W2:Y:S04]  /*eb90*/  LDL R6, [R1+0x864] ;  /* 0x0008640001067983 */ /* 0x000ea80000100800 */
[----:B------:R-:W2:Y:S01]  /*eba0*/  LDL R7, [R1+0x868] ;  /* 0x0008680001077983 */ /* 0x000ea20000100800 */
[----:B------:R-:W-:-:S02]  /*ebb0*/  PRMT R2, RZ, 0x7610, R2 ;  /* 0x00007610ff027816 */ /* 0x000fc40000000002 */
[----:B--2---:R-:W-:-:S04]  /*ebc0*/  @P1 LOP3.LUT R7, R7, R6, RZ, 0x3c, !PT ;  /* 0x0000000607071212 */ /* 0x004fc800078e3cff */
[----:B------:R-:W-:-:S04]  /*ebd0*/  @P1 LOP3.LUT R6, R7, R6, RZ, 0x3c, !PT ;  /* 0x0000000607061212 */ /* 0x000fc800078e3cff */
[----:B------:R-:W-:-:S05]  /*ebe0*/  @P1 LOP3.LUT R7, R7, R6, RZ, 0x3c, !PT ;  /* 0x0000000607071212 */ /* 0x000fca00078e3cff */
[----:B------:R-:W2:Y:S01]  /*ebf0*/  @P1 LDG.E.U16 R2, desc[UR38][R6.64] ;  /* 0x0000002606021981 */ /* 0x000ea2000c1e1500 */
[----:B------:R-:W-:-:S03]  /*ec00*/  ISETP.GT.AND P2, PT, R4, 0x19, PT ;  /* 0x000000190400780c */ /* 0x000fc60003f44270 */
[----:B--2---:R0:W-:Y:S04]  /*ec10*/  STL [R1+0x4c4], R2 ;  /* 0x0004c40201007387 */ /* 0x0041e80000100800 */
[----:B0-----:R-:W2:Y:S04]  /*ec20*/  LDL.LU R2, [R1+0x1ac0] ;  /* 0x001ac00001027983 */ /* 0x001ea80000300800 */
[----:B------:R-:W2:Y:S04]  /*ec30*/  LDL R6, [R1+0x85c] ;  /* 0x00085c0001067983 */ /* 0x000ea80000100800 */
[----:B------:R-:W2:Y:S01]  /*ec40*/  LDL R7, [R1+0x860] ;  /* 0x0008600001077983 */ /* 0x000ea20000100800 */
[----:B------:R-:W-:-:S02]  /*ec50*/  PRMT R23, RZ, 0x7610, R23 ;  /* 0x00007610ff177816 */ /* 0x000fc40000000017 */
[----:B--2---:R-:W-:-:S04]  /*ec60*/  @P2 LOP3.LUT R7, R7, R6, RZ, 0x3c, !PT ;  /* 0x0000000607072212 */ /* 0x004fc800078e3cff */
[----:B------:R-:W-:-:S04]  /*ec70*/  @P2 LOP3.LUT R6, R7, R6, RZ, 0x3c, !PT ;  /* 0x0000000607062212 */ /* 0x000fc800078e3cff */
[----:B------:R-:W-:-:S05]  /*ec80*/  @P2 LOP3.LUT R7, R7, R6, RZ, 0x3c, !PT ;  /* 0x0000000607072212 */ /* 0x000fca00078e3cff */
[----:B------:R-:W2:Y:S04]  /*ec90*/  @P2 LDG.E.U16 R23, desc[UR38][R6.64] ;  /* 0x0000002606172981 */ /* 0x000ea8000c1e1500 */
        /* <DEDUP_REMOVED lines=108> */
[----:B------:R0:W2:Y:S04]  /*f360*/  @P1 LDG.E.U16 R3, desc[UR38][R6.64] ;  /* 0x0000002606031981 */ /* 0x0000a8000c1e1500 */
[----:B------:R-:W0:Y:S04]  /*f370*/  LDL R6, [R1+0x7f8] ;  /* 0x0007f80001067983 */ /* 0x000e280000100800 */
[----:B------:R-:W0:Y:S01]  /*f380*/  LDL R7, [R1+0xe64] ;  /* 0x000e640001077983 */ /* 0x000e220000100800 */
[----:B------:R-:W-:Y:S02]  /*f390*/  PRMT R5, RZ, 0x7610, R5 ;  /* 0x00007610ff057816 */ /* 0x000fe40000000005 */
[----:B0-----:R-:W-:-:S04]  /*f3a0*/  @P1 LOP3.LUT R7, R7, R6, RZ, 0x3c, !PT ;  /* 0x0000000607071212 */ /* 0x001fc800078e3cff */
[----:B------:R-:W-:-:S04]  /*f3b0*/  @P1 LOP3.LUT R6, R7, R6, RZ, 0x3c, !PT ;  /* 0x0000000607061212 */ /* 0x000fc800078e3cff */
[----:B------:R-:W-:-:S05]  /*f3c0*/  @P1 LOP3.LUT R7, R7, R6, RZ, 0x3c, !PT ;  /* 0x0000000607071212 */ /* 0x000fca00078e3cff */
[----:B------:R-:W3:Y:S04]  /*f3d0*/  @P1 LDG.E.U16 R5, desc[UR38][R6.64] ;  /* 0x0000002606051981 */ /* 0x000ee8000c1e1500 */
[----:B--2---:R-:W-:Y:S04]  /*f3e0*/  STL [R1+0x1a64], R3 ;  /* 0x001a640301007387 */ /* 0x004fe80000100800 */
[----:B---3--:R0:W-:Y:S04]  /*f3f0*/  STL [R1+0x54], R5 ;  /* 0x0000540501007387 */ /* 0x0081e80000100800 */
[----:B0-----:R-:W2:Y:S04]  /*f400*/  LDL.LU R5, [R1+0x1a8c] ;  /* 0x001a8c0001057983 */ /* 0x001ea80000300800 */
[----:B------:R-:W3:Y:S04]  /*f410*/  LDL R6, [R1+0x7f4] ;  /* 0x0007f40001067983 */ /* 0x000ee80000100800 */
[----:B------:R-:W3:Y:S01]  /*f420*/  LDL R7, [R1+0xe6c] ;  /* 0x000e6c0001077983 */ /* 0x000ee20000100800 */
[----:B------:R-:W-:-:S02]  /*f430*/  PRMT R29, RZ, 0x7610, R29 ;  /* 0x00007610ff1d7816 */ /* 0x000fc4000000001d */
[----:B---3--:R-:W-:-:S04]  /*f440*/  @P1 LOP3.LUT R7, R7, R6, RZ, 0x3c, !PT ;  /* 0x0000000607071212 */ /* 0x008fc800078e3cff */
[----:B------:R-:W-:-:S04]  /*f450*/  @P1 LOP3.LUT R6, R7, R6, RZ, 0x3c, !PT ;  /* 0x0000000607061212 */ /* 0x000fc800078e3cff */
[----:B------:R-:W-:-:S05]  /*f460*/  @P1 LOP3.LUT R7, R7, R6, RZ, 0x3c, !PT ;  /* 0x0000000607071212 */ /* 0x000fca00078e3cff */
[----:B------:R-:W3:Y:S04]  /*f470*/  @P1 LDG.E.U16 R29, desc[UR38][R6.64] ;  /* 0x00000026061d1981 */ /* 0x000ee8000c1e1500 */
[----:B---3--:R0:W-:Y:S04]  /*f480*/  STL [R1+0x50], R29 ;  /* 0x0000501d01007387 */ /* 0x0081e80000100800 */
[----:B0-----:R-:W3:Y:S04]  /*f490*/  LDL.LU R29, [R1+0x1a88] ;  /* 0x001a8800011d7983 */ /* 0x001ee80000300800 */
        /* <DEDUP_REMOVED lines=9> */
[----:B------:R-:W-:Y:S02]  /*f530*/  ISETP.GT.AND P2, PT, R4, 0x1b, PT ;  /* 0x0000001b0400780c */ /* 0x000fe40003f44270 */
[----:B------:R-:W-:-:S11]  /*f540*/  PRMT R27, RZ, 0x7610, R27 ;  /* 0x00007610ff1b7816 */ /* 0x000fd6000000001b */
[----:B0-----:R-:W-:-:S04]  /*f550*/  @P2 LOP3.LUT R7, R7, R6, RZ, 0x3c, !PT ;  /* 0x0000000607072212 */ /* 0x001fc800078e3cff */
[----:B------:R-:W-:-:S04]  /*f560*/  @P2 LOP3.LUT R6, R7, R6, RZ, 0x3c, !PT ;  /* 0x0000000607062212 */ /* 0x000fc800078e3cff */
[----:B------:R-:W-:-:S05]  /*f570*/  @P2 LOP3.LUT R7, R7, R6, RZ, 0x3c, !PT ;  /* 0x0000000607072212 */ /* 0x000fca00078e3cff */
[----:B------:R-:W3:Y:S04]  /*f580*/  @P2 LDG.E.U16 R27, desc[UR38][R6.64] ;  /* 0x00000026061b2981 */ /* 0x000ee8000c1e1500 */
[----:B--2---:R0:W-:Y:S04]  /*f590*/  STL [R1+0x4c], R12 ;  /* 0x00004c0c01007387 */ /* 0x0041e80000100800 */
[----:B0-----:R-:W2:Y:S04]  /*f5a0*/  LDL R12, [R1+0xea0] ;  /* 0x000ea000010c7983 */ /* 0x001ea80000100800 */
        /* <DEDUP_REMOVED lines=31> */
[----:B----4-:R-:W-:-:S02]  /*f7a0*/  PRMT R13, RZ, 0x7610, R13 ;  /* 0x00007610ff0d7816 */ /* 0x010fc4000000000d */
[----:B--2---:R-:W-:-:S04]  /*f7b0*/  @P2 LOP3.LUT R7, R7, R6, RZ, 0x3c, !PT ;  /* 0x0000000607072212 */ /* 0x004fc800078e3cff */
[----:B------:R-:W-:-:S04]  /*f7c0*/  @P2 LOP3.LUT R6, R7, R6, RZ, 0x3c, !PT ;  /* 0x0000000607062212 */ /* 0x000fc800078e3cff */
[----:B------:R-:W-:-:S05]  /*f7d0*/  @P2 LOP3.LUT R7, R7, R6, RZ, 0x3c, !PT ;  /* 0x0000000607072212 */ /* 0x000fca00078e3cff */
[----:B------:R0:W2:Y:S04]  /*f7e0*/  @P2 LDG.E.U16 R13, desc[UR38][R6.64] ;  /* 0x00000026060d2981 */ /* 0x0000a8000c1e1500 */
[----:B------:R-:W4:Y:S01]  /*f7f0*/  LDL R7, [R1+0x7f0] ;  /* 0x0007f00001077983 */ /* 0x000f220000100800 */
[----:B------:R-:W-:Y:S01]  /*f800*/  PRMT R3, RZ, 0x7610, R3 ;  /* 0x00007610ff037816 */ /* 0x000fe20000000003 */
[----:B0-----:R-:W-:Y:S02]  /*f810*/  @P2 IMAD.MOV.U32 R6, RZ, RZ, R12 ;  /* 0x000000ffff062224 */ /* 0x001fe400078e000c */
[----:B--2---:R0:W-:Y:S01]  /*f820*/  STL [R1+0x28], R13 ;  /* 0x0000280d01007387 */ /* 0x0041e20000100800 */
[----:B------:R-:W-:-:S03]  /*f830*/  PRMT R19, RZ, 0x7610, R19 ;  /* 0x00007610ff137816 */ /* 0x000fc60000000013 */
[----:B------:R-:W2:Y:S04]  /*f840*/  LDL R12, [R1+0xec0] ;  /* 0x000ec000010c7983 */ /* 0x000ea80000100800 */
[----:B----4-:R1:W4:Y:S04]  /*f850*/  @P2 LDG.E.U16 R3, desc[UR38][R6.64] ;  /* 0x0000002606032981 */ /* 0x010328000c1e1500 */
[----:B0-----:R-:W2:Y:S04]  /*f860*/  LDL R13, [R1+0xec4] ;  /* 0x000ec400010d7983 */ /* 0x001ea80000100800 */
[----:B------:R-:W1:Y:S04]  /*f870*/  LDL R6, [R1+0xe9c] ;  /* 0x000e9c0001067983 */ /* 0x000e680000100800 */
[----:B------:R-:W1:Y:S02]  /*f880*/  LDL R7, [R1+0xeac] ;  /* 0x000eac0001077983 */ /* 0x000e640000100800 */
[----:B-1----:R-:W-:-:S04]  /*f890*/  @P2 LOP3.LUT R7, R7, R6, RZ, 0x3c, !PT ;  /* 0x0000000607072212 */ /* 0x002fc800078e3cff */
[----:B------:R-:W-:-:S04]  /*f8a0*/  @P2 LOP3.LUT R6, R7, R6, RZ, 0x3c, !PT ;  /* 0x0000000607062212 */ /* 0x000fc800078e3cff */
[----:B------:R-:W-:-:S05]  /*f8b0*/  @P2 LOP3.LUT R7, R7, R6, RZ, 0x3c, !PT ;  /* 0x0000000607072212 */ /* 0x000fca00078e3cff */
[----:B------:R-:W2:Y:S04]  /*f8c0*/  @P2 LDG.E.U16 R19, desc[UR38][R6.64] ;  /* 0x0000002606132981 */ /* 0x000ea8000c1e1500 */
[----:B----4-:R0:W-:Y:S04]  /*f8d0*/  STL [R1+0x20], R3 ;  /* 0x0000200301007387 */ /* 0x0101e80000100800 */
[----:B0-----:R-:W4:Y:S04]  /*f8e0*/  LDL R3, [R1+0xecc] ;  /* 0x000ecc0001037983 */ /* 0x001f280000100800 */
        /* <DEDUP_REMOVED lines=19> */
[----:B------:R-:W-:-:S03]  /*fa20*/  PRMT R23, RZ, 0x7610, R23 ;  /* 0x00007610ff177816 */ /* 0x000fc60000000017 */
[----:B--2---:R-:W-:Y:S04]  /*fa30*/  STL [R1+0x8], R2 ;  /* 0x0000080201007387 */ /* 0x004fe80000100800 */
[----:B------:R-:W2:Y:S01]  /*fa40*/  LDL R7, [R1+0xeb0] ;  /* 0x000eb00001077983 */ /* 0x000ea20000100800 */
[----:B------:R-:W-:Y:S01]  /*fa50*/  @P1 IMAD.MOV.U32 R6, RZ, RZ, R13 ;  /* 0x000000ffff061224 */ /* 0x000fe200078e000d */
[----:B------:R-:W-:Y:S02]  /*fa60*/  PRMT R22, RZ, 0x7610, R22 ;  /* 0x00007610ff167816 */ /* 0x000fe40000000016 */
[----:B------:R-:W3:Y:S04]  /*fa70*/  LDL R13, [R1+0xee0] ;  /* 0x000ee000010d7983 */ /* 0x000ee80000100800 */
[----:B--2---:R4:W2:Y:S02]  /*fa80*/  @P1 LDG.E.U16 R23, desc[UR38][R6.64] ;  /* 0x0000002606171981 */ /* 0x0048a4000c1e1500 */
[----:B----4-:R-:W-:-:S02]  /*fa90*/  @P1 IMAD.MOV.U32 R6, RZ, RZ, R3 ;  /* 0x000000ffff061224 */ /* 0x010fc400078e0003 */
[----:B------:R-:W-:-:S05]  /*faa0*/  @P1 IMAD.MOV.U32 R7, RZ, RZ, R12 ;  /* 0x000000ffff071224 */ /* 0x000fca00078e000c */
[----:B------:R-:W4:Y:S04]  /*fab0*/  @P1 LDG.E.U16 R22, desc[UR38][R6.64] ;  /* 0x0000002606161981 */ /* 0x000f28000c1e1500 */
[----:B--2---:R0:W-:Y:S04]  /*fac0*/  STL [R1+0x1a48], R23 ;  /* 0x001a481701007387 */ /* 0x0041e80000100800 */
[----:B------:R-:W2:Y:S04]  /*fad0*/  LDL R6, [R1+0xec8] ;  /* 0x000ec80001067983 */ /* 0x000ea80000100800 */
[----:B------:R-:W2:Y:S04]  /*fae0*/  LDL R7, [R1+0xed4] ;  /* 0x000ed40001077983 */ /* 0x000ea80000100800 */
[----:B------:R-:W3:Y:S04]  /*faf0*/  LDL R12, [R1+0xedc] ;  /* 0x000edc00010c7983 */ /* 0x000ee80000100800 */
[----:B------:R-:W3:Y:S01]  /*fb00*/  LDL R3, [R1+0xeec] ;  /* 0x000eec0001037983 */ /* 0x000ee20000100800 */
[----:B------:R-:W-:-:S03]  /*fb10*/  PRMT R21, RZ, 0x7610, R21 ;  /* 0x00007610ff157816 */ /* 0x000fc60000000015 */
[----:B0-----:R-:W3:Y:S04]  /*fb20*/  LDL R23, [R1+0xea4] ;  /* 0x000ea40001177983 */ /* 0x001ee80000100800 */
[----:B----4-:R0:W-:Y:S04]  /*fb30*/  STL [R1+0x1a4c], R22 ;  /* 0x001a4c1601007387 */ /* 0x0101e80000100800 */
[----:B0-----:R-:W4:Y:S01]  /*fb40*/  LDL R22, [R1+0xed8] ;  /* 0x000ed80001167983 */ /* 0x001f220000100800 */
[----:B--2---:R-:W-:-:S04]  /*fb50*/  @P1 LOP3.LUT R7, R7, R6, RZ, 0x3c, !PT ;  /* 0x0000000607071212 */ /* 0x004fc800078e3cff */
[----:B------:R-:W-:-:S04]  /*fb60*/  @P1 LOP3.LUT R6, R7, R6, RZ, 0x3c, !PT ;  /* 0x0000000607061212 */ /* 0x000fc800078e3cff */
[----:B------:R-:W-:-:S05]  /*fb70*/  @P1 LOP3.LUT R7, R7, R6, RZ, 0x3c, !PT ;  /* 0x0000000607071212 */ /* 0x000fca00078e3cff */
[----:B------:R4:W2:Y:S04]  /*fb80*/  @P1 LDG.E.U16 R21, desc[UR38][R6.64] ;  /* 0x0000002606151981 */ /* 0x0008a8000c1e1500 */
[----:B------:R-:W2:Y:S01]  /*fb90*/  LDL R7, [R1+0xed0] ;  /* 0x000ed00001077983 */ /* 0x000ea20000100800 */
[----:B------:R-:W-:Y:S01]  /*fba0*/  PRMT R20, RZ, 0x7610, R20 ;  /* 0x00007610ff147816 */ /* 0x000fe20000000014 */
[----:B----4-:R-:W-:Y:S01]  /*fbb0*/  @P1 IMAD.MOV.U32 R6, RZ, RZ, R22 ;  /* 0x000000ffff061224 */ /* 0x010fe200078e0016 */
[----:B------:R-:W-:-:S04]  /*fbc0*/  PRMT R18, RZ, 0x7610, R18 ;  /* 0x00007610ff127816 */ /* 0x000fc80000000012 */
[----:B--2---:R3:W2:Y:S02]  /*fbd0*/  @P1 LDG.E.U16 R20, desc[UR38][R6.64] ;  /* 0x0000002606141981 */ /* 0x0046a4000c1e1500 */
[----:B---3--:R-:W-:Y:S02]  /*fbe0*/  @P1 IMAD.MOV.U32 R6, RZ, RZ, R13 ;  /* 0x000000ffff061224 */ /* 0x008fe400078e000d */
[----:B------:R-:W-:-:S05]  /*fbf0*/  @P1 IMAD.MOV.U32 R7, RZ, RZ, R23 ;  /* 0x000000ffff071224 */ /* 0x000fca00078e0017 */
[----:B------:R0:W3:Y:S04]  /*fc00*/  @P1 LDG.E.U16 R18, desc[UR38][R6.64] ;  /* 0x0000002606121981 */ /* 0x0000e8000c1e1500 */
[----:B------:R1:W-:Y:S04]  /*fc10*/  STL [R1+0x1a50], R21 ;  /* 0x001a501501007387 */ /* 0x0003e80000100800 */
[----:B------:R-:W4:Y:S04]  /*fc20*/  LDL R22, [R1+0xee8] ;  /* 0x000ee80001167983 */ /* 0x000f280000100800 */
[----:B-1----:R-:W4:Y:S01]  /*fc30*/  LDL R21, [R1+0xefc] ;  /* 0x000efc0001157983 */ /* 0x002f220000100800 */
[----:B------:R-:W-:Y:S01]  /*fc40*/  PRMT R16, RZ, 0x7610, R16 ;  /* 0x00007610ff107816 */ /* 0x000fe20000000010 */
[----:B0-----:R-:W-:-:S02]  /*fc50*/  @P1 IMAD.MOV.U32 R6, RZ, RZ, R3 ;  /* 0x000000ffff061224 */ /* 0x001fc400078e0003 */
[----:B------:R-:W-:-:S05]  /*fc60*/  @P1 IMAD.MOV.U32 R7, RZ, RZ, R12 ;  /* 0x000000ffff071224 */ /* 0x000fca00078e000c */
[----:B------:R4:W4:Y:S04]  /*fc70*/  @P1 LDG.E.U16 R16, desc[UR38][R6.64] ;  /* 0x0000002606101981 */ /* 0x000928000c1e1500 */
[----:B--2---:R0:W-:Y:S04]  /*fc80*/  STL [R1+0x1a54], R20 ;  /* 0x001a541401007387 */ /* 0x0041e80000100800 */
[----:B------:R-:W2:Y:S04]  /*fc90*/  LDL R13, [R1+0xef8] ;  /* 0x000ef800010d7983 */ /* 0x000ea80000100800 */
[----:B0-----:R-:W2:Y:S04]  /*fca0*/  LDL R20, [R1+0xef4] ;  /* 0x000ef40001147983 */ /* 0x001ea80000100800 */
[----:B---3--:R-:W-:Y:S04]  /*fcb0*/  STL [R1+0x1a58], R18 ;  /* 0x001a581201007387 */ /* 0x008fe80000100800 */
[----:B------:R-:W3:Y:S04]  /*fcc0*/  LDL R12, [R1+0xef0] ;  /* 0x000ef000010c7983 */ /* 0x000ee80000100800 */
[----:B------:R-:W3:Y:S01]  /*fcd0*/  LDL R3, [R1+0xf04] ;  /* 0x000f040001037983 */ /* 0x000ee20000100800 */
[----:B------:R-:W-:-:S02]  /*fce0*/  ISETP.GT.AND P2, PT, R4, 0x1d, PT ;  /* 0x0000001d0400780c */ /* 0x000fc40003f44270 */
[----:B------:R-:W-:Y:S01]  /*fcf0*/  PRMT R15, RZ, 0x7610, R15 ;  /* 0x00007610ff0f7816 */ /* 0x000fe2000000000f */
[----:B----4-:R-:W-:Y:S01]  /*fd00*/  @P1 IMAD.MOV.U32 R7, RZ, RZ, R22 ;  /* 0x000000ffff071224 */ /* 0x010fe200078e0016 */
[----:B------:R-:W-:Y:S01]  /*fd10*/  PRMT R14, RZ, 0x7610, R14 ;  /* 0x00007610ff0e7816 */ /* 0x000fe2000000000e */
[----:B------:R-:W-:-:S05]  /*fd20*/  @P1 IMAD.MOV.U32 R6, RZ, RZ, R21 ;  /* 0x000000ffff061224 */ /* 0x000fca00078e0015 */
[----:B------:R2:W4:Y:S04]  /*fd30*/  @P1 LDG.E.U16 R15, desc[UR38][R6.64] ;  /* 0x00000026060f1981 */ /* 0x000528000c1e1500 */
[----:B------:R-:W-:Y:S04]  /*fd40*/  STL [R1+0x1a5c], R16 ;  /* 0x001a5c1001007387 */ /* 0x000fe80000100800 */
[----:B------:R-:W4:Y:S04]  /*fd50*/  LDL R22, [R1+0xf00] ;  /* 0x000f000001167983 */ /* 0x000f280000100800 */
[----:B------:R-:W4:Y:S01]  /*fd60*/  LDL R21, [R1+0xf0c] ;  /* 0x000f0c0001157983 */ /* 0x000f220000100800 */
[----:B------:R-:W-:Y:S01]  /*fd70*/  PRMT R11, RZ, 0x7610, R11 ;  /* 0x00007610ff0b7816 */ /* 0x000fe2000000000b */
[----:B--2---:R-:W-:-:S02]  /*fd80*/  @P2 IMAD.MOV.U32 R6, RZ, RZ, R13 ;  /* 0x000000ffff062224 */ /* 0x004fc400078e000d */
[----:B------:R-:W-:-:S05]  /*fd90*/  @P2 IMAD.MOV.U32 R7, RZ, RZ, R20 ;  /* 0x000000ffff072224 */ /* 0x000fca00078e0014 */
[----:B------:R3:W2:Y:S02]  /*fda0*/  @P2 LDG.E.U16 R14, desc[UR38][R6.64] ;  /* 0x00000026060e2981 */ /* 0x0006a4000c1e1500 */
[----:B---3--:R-:W-:Y:S02]  /*fdb0*/  @P2 IMAD.MOV.U32 R6, RZ, RZ, R3 ;  /* 0x000000ffff062224 */ /* 0x008fe400078e0003 */
[----:B------:R-:W-:-:S05]  /*fdc0*/  @P2 IMAD.MOV.U32 R7, RZ, RZ, R12 ;  /* 0x000000ffff072224 */ /* 0x000fca00078e000c */
[----:B------:R0:W3:Y:S04]  /*fdd0*/  @P2 LDG.E.U16 R11, desc[UR38][R6.64] ;  /* 0x00000026060b2981 */ /* 0x0000e8000c1e1500 */
[----:B----4-:R-:W-:Y:S04]  /*fde0*/  STL [R1+0x1a60], R15 ;  /* 0x001a600f01007387 */ /* 0x010fe80000100800 */
[----:B------:R-:W4:Y:S01]  /*fdf0*/  LDL R20, [R1+0xf14] ;  /* 0x000f140001147983 */ /* 0x000f220000100800 */
[----:B------:R-:W-:Y:S01]  /*fe00*/  PRMT R10, RZ, 0x7610, R10 ;  /* 0x00007610ff0a7816 */ /* 0x000fe2000000000a */
[----:B0-----:R-:W-:-:S02]  /*fe10*/  @P2 IMAD.MOV.U32 R6, RZ, RZ, R21 ;  /* 0x000000ffff062224 */ /* 0x001fc400078e0015 */
[----:B------:R-:W-:-:S05]  /*fe20*/  @P2 IMAD.MOV.U32 R7, RZ, RZ, R22 ;  /* 0x000000ffff072224 */ /* 0x000fca00078e0016 */
[----:B------:R4:W4:Y:S04]  /*fe30*/  @P2 LDG.E.U16 R10, desc[UR38][R6.64] ;  /* 0x00000026060a2981 */ /* 0x000928000c1e1500 */
[----:B--2---:R0:W-:Y:S04]  /*fe40*/  STL [R1+0x1a18], R14 ;  /* 0x001a180e01007387 */ /* 0x0041e80000100800 */
[----:B------:R-:W2:Y:S04]  /*fe50*/  LDL R23, [R1+0xf10] ;  /* 0x000f100001177983 */ /* 0x000ea80000100800 */
[----:B------:R-:W2:Y:S04]  /*fe60*/  LDL R13, [R1+0xf18] ;  /* 0x000f1800010d7983 */ /* 0x000ea80000100800 */
[----:B------:R-:W2:Y:S04]  /*fe70*/  LDL R12, [R1+0xee4] ;  /* 0x000ee400010c7983 */ /* 0x000ea80000100800 */
[----:B------:R-:W2:Y:S04]  /*fe80*/  LDL R3, [R1+0xf20] ;  /* 0x000f200001037983 */ /* 0x000ea80000100800 */
[----:B0-----:R-:W2:Y:S04]  /*fe90*/  LDL R14, [R1+0xf08] ;  /* 0x000f0800010e7983 */ /* 0x001ea80000100800 */
[----:B---3--:R-:W-:Y:S04]  /*fea0*/  STL [R1+0x1a1c], R11 ;  /* 0x001a1c0b01007387 */ /* 0x008fe80000100800 */
[----:B------:R-:W3:Y:S04]  /*feb0*/  LDL R22, [R1+0xf1c] ;  /* 0x000f1c0001167983 */ /* 0x000ee80000100800 */
[----:B------:R-:W3:Y:S01]  /*fec0*/  LDL R21, [R1+0xf2c] ;  /* 0x000f2c0001157983 */ /* 0x000ee20000100800 */
[----:B------:R-:W-:Y:S01]  /*fed0*/  PRMT R9, RZ, 0x7610, R9 ;  /* 0x00007610ff097816 */ /* 0x000fe20000000009 */
[----:B----4-:R-:W-:Y:S01]  /*fee0*/  @P2 IMAD.MOV.U32 R6, RZ, RZ, R20 ;  /* 0x000000ffff062224 */ /* 0x010fe200078e0014 */
[----:B------:R-:W-:Y:S01]  /*fef0*/  PRMT R8, RZ, 0x7610, R8 ;  /* 0x00007610ff087816 */ /* 0x000fe20000000008 */
[----:B------:R-:W-:Y:S04]  /*ff00*/  STL [R1+0x1a20], R10 ;  /* 0x001a200a01007387 */ /* 0x000fe80000100800 */
[----:B------:R-:W4:Y:S01]  /*ff10*/  LDL R20, [R1+0xf28] ;  /* 0x000f280001147983 */ /* 0x000f220000100800 */
[----:B--2---:R-:W-:-:S03]  /*ff20*/  @P2 IMAD.MOV.U32 R7, RZ, RZ, R14 ;  /* 0x000000ffff072224 */ /* 0x004fc600078e000e */
[----:B------:R-:W2:Y:S04]  /*ff30*/  LDL R14, [R1+0xf34] ;  /* 0x000f3400010e7983 */ /* 0x000ea80000100800 */
[----:B------:R0:W2:Y:S02]  /*ff40*/  @P2 LDG.E.U16 R9, desc[UR38][R6.64] ;  /* 0x0000002606092981 */ /* 0x0000a4000c1e1500 */
[----:B0-----:R-:W-:Y:S02]  /*ff50*/  @P2 IMAD.MOV.U32 R6, RZ, RZ, R13 ;  /* 0x000000ffff062224 */ /* 0x001fe400078e000d */
[----:B------:R-:W-:Y:S02]  /*ff60*/  @P2 IMAD.MOV.U32 R7, RZ, RZ, R23 ;  /* 0x000000ffff072224 */ /* 0x000fe400078e0017 */
[----:B------:R-:W-:-:S02]  /*ff70*/  @P2 IMAD.MOV.U32 R13, RZ, RZ, R12 ;  /* 0x000000ffff0d2224 */ /* 0x000fc400078e000c */
[----:B------:R-:W-:Y:S01]  /*ff80*/  @P2 IMAD.MOV.U32 R12, RZ, RZ, R3 ;  /* 0x000000ffff0c2224 */ /* 0x000fe200078e0003 */
[----:B------:R0:W2:Y:S02]  /*ff90*/  @P2 LDG.E.U16 R8, desc[UR38][R6.64] ;  /* 0x0000002606082981 */ /* 0x0000a4000c1e1500 */
[----:B0-----:R-:W-:-:S06]  /*ffa0*/  PRMT R7, RZ, 0x7610, R7 ;  /* 0x00007610ff077816 */ /* 0x001fcc0000000007 */
[----:B------:R3:W2:Y:S01]  /*ffb0*/  @P2 LDG.E.U16 R7, desc[UR38][R12.64] ;  /* 0x000000260c072981 */ /* 0x0006a2000c1e1500 */
[----:B------:R-:W-:Y:S01]  /*ffc0*/  PRMT R6, RZ, 0x7610, R6 ;  /* 0x00007610ff067816 */ /* 0x000fe20000000006 */
[----:B---3--:R-:W-:Y:S02]  /*ffd0*/  @P2 IMAD.MOV.U32 R12, RZ, RZ, R21 ;  /* 0x000000ffff0c2224 */ /* 0x008fe400078e0015 */
[----:B------:R-:W-:-:S05]  /*ffe0*/  @P2 IMAD.MOV.U32 R13, RZ, RZ, R22 ;  /* 0x000000ffff0d2224 */ /* 0x000fca00078e0016 */
[----:B------:R4:W3:Y:S01]  /*fff0*/  @P2 LDG.E.U16 R6, desc[UR38][R12.64] ;  /* 0x000000260c062981 */ /* 0x0008e2000c1e1500 */
[----:B------:R-:W-:Y:S01]  /*10000*/  PRMT R5, RZ, 0x7610, R5 ;  /* 0x00007610ff057816 */ /* 0x000fe20000000005 */
[----:B----4-:R-:W-:Y:S02]  /*10010*/  @P2 IMAD.MOV.U32 R13, RZ, RZ, R20 ;  /* 0x000000ffff0d2224 */ /* 0x010fe400078e0014 */
[----:B--2---:R-:W-:Y:S01]  /*10020*/  STL [R1+0x1a24], R9 ;  /* 0x001a240901007387 */ /* 0x004fe20000100800 */
[----:B------:R-:W-:-:S05]  /*10030*/  @P2 IMAD.MOV.U32 R12, RZ, RZ, R14 ;  /* 0x000000ffff0c2224 */ /* 0x000fca00078e000e */
[----:B------:R0:W2:Y:S04]  /*10040*/  @P2 LDG.E.U16 R5, desc[UR38][R12.64] ;  /* 0x000000260c052981 */ /* 0x0000a8000c1e1500 */
[----:B------:R1:W-:Y:S04]  /*10050*/  STL [R1+0x1a28], R8 ;  /* 0x001a280801007387 */ /* 0x0003e80000100800 */
[----:B------:R-:W0:Y:S04]  /*10060*/  LDL R23, [R1+0x8a4] ;  /* 0x0008a40001177983 */ /* 0x000e280000100800 */
[----:B------:R-:W4:Y:S04]  /*10070*/  LDL R3, [R1+0x8a8] ;  /* 0x0008a80001037983 */ /* 0x000f280000100800 */
[----:B------:R-:W-:Y:S04]  /*10080*/  STL [R1+0x1a2c], R7 ;  /* 0x001a2c0701007387 */ /* 0x000fe80000100800 */
[----:B------:R-:W2:Y:S04]  /*10090*/  LDL R22, [R1+0xf30] ;  /* 0x000f300001167983 */ /* 0x000ea80000100800 */
[----:B-1----:R-:W2:Y:S04]  /*100a0*/  LDL R8, [R1+0xf38] ;  /* 0x000f380001087983 */ /* 0x002ea80000100800 */
[----:B---3--:R1:W-:Y:S04]  /*100b0*/  STL [R1+0x1a30], R6 ;  /* 0x001a300601007387 */ /* 0x0083e80000100800 */
[----:B------:R-:W3:Y:S01]  /*100c0*/  LDL R21, [R1+0xf24] ;  /* 0x000f240001157983 */ /* 0x000ee20000100800 */
[----:B------:R-:W-:-:S03]  /*100d0*/  ISETP.GT.AND P1, PT, R4, 0x1e, PT ;  /* 0x0000001e0400780c */ /* 0x000fc60003f24270 */
[----:B------:R-:W3:Y:S04]  /*100e0*/  LDL R20, [R1+0xf3c] ;  /* 0x000f3c0001147983 */ /* 0x000ee80000100800 */
[----:B------:R-:W3:Y:S04]  /*100f0*/  LDL R14, [R1+0xf4c] ;  /* 0x000f4c00010e7983 */ /* 0x000ee80000100800 */
[----:B-1----:R-:W3:Y:S01]  /*10100*/  LDL R6, [R1+0xf40] ;  /* 0x000f400001067983 */ /* 0x002ee20000100800 */
[----:B------:R-:W-:Y:S02]  /*10110*/  PRMT R0, RZ, 0x7610, R0 ;  /* 0x00007610ff007816 */ /* 0x000fe40000000000 */
[----:B------:R-:W-:Y:S01]  /*10120*/  PRMT R7, RZ, 0x7610, R7 ;  /* 0x00007610ff077816 */ /* 0x000fe20000000007 */
[----:B0-----:R-:W-:-:S02]  /*10130*/  @P0 IMAD.MOV.U32 R13, RZ, RZ, R23 ;  /* 0x000000ffff0d0224 */ /* 0x001fc400078e0017 */
[----:B----4-:R-:W-:-:S05]  /*10140*/  @P0 IMAD.MOV.U32 R12, RZ, RZ, R3 ;  /* 0x000000ffff0c0224 */ /* 0x010fca00078e0003 */
[----:B------:R2:W4:Y:S02]  /*10150*/  @P0 LDG.E.U16 R0, desc[UR38][R12.64] ;  /* 0x000000260c000981 */ /* 0x000524000c1e1500 */
[----:B--2---:R-:W-:Y:S02]  /*10160*/  @P1 IMAD.MOV.U32 R13, RZ, RZ, R22 ;  /* 0x000000ffff0d1224 */ /* 0x004fe400078e0016 */
[----:B------:R-:W-:-:S05]  /*10170*/  @P1 IMAD.MOV.U32 R12, RZ, RZ, R8 ;  /* 0x000000ffff0c1224 */ /* 0x000fca00078e0008 */
[----:B------:R3:W2:Y:S04]  /*10180*/  @P1 LDG.E.U16 R7, desc[UR38][R12.64] ;  /* 0x000000260c071981 */ /* 0x0006a8000c1e1500 */
[----:B------:R0:W-:Y:S01]  /*10190*/  STL [R1+0x1a34], R5 ;  /* 0x001a340501007387 */ /* 0x0001e20000100800 */
[----:B------:R-:W-:-:S03]  /*101a0*/  PRMT R11, RZ, 0x7610, R11 ;  /* 0x00007610ff0b7816 */ /* 0x000fc6000000000b */
[----:B------:R-:W2:Y:S01]  /*101b0*/  LDL R3, [R1+0xf48] ;  /* 0x000f480001037983 */ /* 0x000ea20000100800 */
[----:B---3--:R-:W-:Y:S01]  /*101c0*/  @P1 IMAD.MOV.U32 R13, RZ, RZ, R21 ;  /* 0x000000ffff0d1224 */ /* 0x008fe200078e0015 */
[----:B0-----:R-:W-:Y:S01]  /*101d0*/  PRMT R5, RZ, 0x7610, R5 ;  /* 0x00007610ff057816 */ /* 0x001fe20000000005 */
[----:B------:R-:W-:-:S05]  /*101e0*/  @P1 IMAD.MOV.U32 R12, RZ, RZ, R6 ;  /* 0x000000ffff0c1224 */ /* 0x000fca00078e0006 */
[----:B------:R0:W3:Y:S02]  /*101f0*/  @P1 LDG.E.U16 R5, desc[UR38][R12.64] ;  /* 0x000000260c051981 */ /* 0x0000e4000c1e1500 */
[----:B0-----:R-:W-:Y:S02]  /*10200*/  @P1 IMAD.MOV.U32 R12, RZ, RZ, R14 ;  /* 0x000000ffff0c1224 */ /* 0x001fe400078e000e */
[----:B------:R-:W-:-:S05]  /*10210*/  @P1 IMAD.MOV.U32 R13, RZ, RZ, R20 ;  /* 0x000000ffff0d1224 */ /* 0x000fca00078e0014 */
[----:B------:R-:W3:Y:S04]  /*10220*/  @P1 LDG.E.U16 R11, desc[UR38][R12.64] ;  /* 0x000000260c0b1981 */ /* 0x000ee8000c1e1500 */
[----:B----4-:R0:W-:Y:S04]  /*10230*/  STL [R1+0x48], R0 ;  /* 0x0000480001007387 */ /* 0x0101e80000100800 */
[----:B------:R-:W4:Y:S04]  /*10240*/  LDL R8, [R1+0xf50] ;  /* 0x000f500001087983 */ /* 0x000f280000100800 */
[----:B0-----:R-:W4:Y:S04]  /*10250*/  LDL R0, [R1+0xf54] ;  /* 0x000f540001007983 */ /* 0x001f280000100800 */
[----:B--2---:R0:W-:Y:S04]  /*10260*/  STL [R1+0x3c], R7 ;  /* 0x00003c0701007387 */ /* 0x0041e80000100800 */
[----:B------:R-:W2:Y:S04]  /*10270*/  LDL R6, [R1+0xf44] ;  /* 0x000f440001067983 */ /* 0x000ea80000100800 */
[----:B0-----:R-:W2:Y:S04]  /*10280*/  LDL R7, [R1+0xf58] ;  /* 0x000f580001077983 */ /* 0x001ea80000100800 */
[----:B---3--:R0:W-:Y:S04]  /*10290*/  STL [R1+0x34], R5 ;  /* 0x0000340501007387 */ /* 0x0081e80000100800 */
[----:B------:R-:W3:Y:S04]  /*102a0*/  LDL R14, [R1+0xf5c] ;  /* 0x000f5c00010e7983 */ /* 0x000ee80000100800 */
[----:B0-----:R-:W3:Y:S01]  /*102b0*/  LDL R5, [R1+0xf60] ;  /* 0x000f600001057983 */ /* 0x001ee20000100800 */
[----:B------:R-:W-:-:S03]  /*102c0*/  PRMT R18, RZ, 0x7610, R18 ;  /* 0x00007610ff127816 */ /* 0x000fc60000000012 */
[----:B------:R0:W-:Y:S01]  /*102d0*/  STL [R1+0x2c], R11 ;  /* 0x00002c0b01007387 */ /* 0x0001e20000100800 */
[----:B------:R-:W-:-:S03]  /*102e0*/  @P1 IMAD.MOV.U32 R13, RZ, RZ, R3 ;  /* 0x000000ffff0d1224 */ /* 0x000fc600078e0003 */
[----:B------:R-:W3:Y:S04]  /*102f0*/  LDL R3, [R1+0xf68] ;  /* 0x000f680001037983 */ /* 0x000ee80000100800 */
[----:B0-----:R-:W3:Y:S01]  /*10300*/  LDL R11, [R1+0xf6c] ;  /* 0x000f6c00010b7983 */ /* 0x001ee20000100800 */
[----:B------:R-:W-:Y:S01]  /*10310*/  PRMT R16, RZ, 0x7610, R16 ;  /* 0x00007610ff107816 */ /* 0x000fe20000000010 */
[----:B----4-:R-:W-:Y:S02]  /*10320*/  @P1 IMAD.MOV.U32 R12, RZ, RZ, R0 ;  /* 0x000000ffff0c1224 */ /* 0x010fe400078e0000 */
[----:B------:R-:W4:Y:S04]  /*10330*/  LDL R0, [R1+0xf74] ;  /* 0x000f740001007983 */ /* 0x000f280000100800 */
[----:B------:R0:W4:Y:S02]  /*10340*/  @P1 LDG.E.U16 R18, desc[UR38][R12.64] ;  /* 0x000000260c121981 */ /* 0x000124000c1e1500 */
[----:B0-----:R-:W-:-:S02]  /*10350*/  @P1 IMAD.MOV.U32 R13, RZ, RZ, R8 ;  /* 0x000000ffff0d1224 */ /* 0x001fc400078e0008 */
[----:B------:R-:W4:Y:S01]  /*10360*/  LDL R8, [R1+0xf70] ;  /* 0x000f700001087983 */ /* 0x000f220000100800 */
[----:B--2---:R-:W-:-:S03]  /*10370*/  @P1 IMAD.MOV.U32 R12, RZ, RZ, R7 ;  /* 0x000000ffff0c1224 */ /* 0x004fc600078e0007 */
[----:B------:R-:W2:Y:S04]  /*10380*/  LDL R7, [R1+0xf78] ;  /* 0x000f780001077983 */ /* 0x000ea80000100800 */
[----:B------:R0:W2:Y:S02]  /*10390*/  @P1 LDG.E.U16 R16, desc[UR38][R12.64] ;  /* 0x000000260c101981 */ /* 0x0000a4000c1e1500 */
[----:B0-----:R-:W-:Y:S02]  /*103a0*/  @P1 IMAD.MOV.U32 R13, RZ, RZ, R6 ;  /* 0x000000ffff0d1224 */ /* 0x001fe400078e0006 */
[----:B------:R-:W2:Y:S01]  /*103b0*/  LDL R6, [R1+0xf64] ;  /* 0x000f640001067983 */ /* 0x000ea20000100800 */
[----:B---3--:R-:W-:-:S03]  /*103c0*/  @P1 IMAD.MOV.U32 R12, RZ, RZ, R5 ;  /* 0x000000ffff0c1224 */ /* 0x008fc600078e0005 */
[----:B------:R-:W3:Y:S01]  /*103d0*/  LDL R5, [R1+0xf80] ;  /* 0x000f800001057983 */ /* 0x000ee20000100800 */
[----:B------:R-:W-:Y:S02]  /*103e0*/  PRMT R15, RZ, 0x7610, R15 ;  /* 0x00007610ff0f7816 */ /* 0x000fe4000000000f */
[----:B------:R-:W-:Y:S02]  /*103f0*/  PRMT R10, RZ, 0x7610, R10 ;  /* 0x00007610ff0a7816 */ /* 0x000fe4000000000a */
[----:B------:R-:W-:Y:S02]  /*10400*/  ISETP.GT.AND P0, PT, R4, 0x1f, PT ;  /* 0x0000001f0400780c */ /* 0x000fe40003f04270 */
[----:B------:R0:W3:Y:S01]  /*10410*/  @P1 LDG.E.U16 R15, desc[UR38][R12.64] ;  /* 0x000000260c0f1981 */ /* 0x0000e2000c1e1500 */
[----:B------:R-:W-:Y:S01]  /*10420*/  PRMT R9, RZ, 0x7610, R9 ;  /* 0x00007610ff097816 */ /* 0x000fe20000000009 */
[----:B0-----:R-:W-:Y:S02]  /*10430*/  @P1 IMAD.MOV.U32 R12, RZ, RZ, R11 ;  /* 0x000000ffff0c1224 */ /* 0x001fe400078e000b */
[----:B------:R-:W-:Y:S01]  /*10440*/  @P1 IMAD.MOV.U32 R13, RZ, RZ, R14 ;  /* 0x000000ffff0d1224 */ /* 0x000fe200078e000e */
[----:B------:R-:W-:-:S02]  /*10450*/  PRMT R28, RZ, 0x7610, R28 ;  /* 0x00007610ff1c7816 */ /* 0x000fc4000000001c */
[----:B------:R-:W-:Y:S01]  /*10460*/  PRMT R29, RZ, 0x7610, R29 ;  /* 0x00007610ff1d7816 */ /* 0x000fe2000000001d */
[----:B------:R-:W3:Y:S04]  /*10470*/  LDL R14, [R1+0xf90] ;  /* 0x000f9000010e7983 */ /* 0x000ee80000100800 */
[----:B------:R0:W3:Y:S04]  /*10480*/  @P1 LDG.E.U16 R10, desc[UR38][R12.64] ;  /* 0x000000260c0a1981 */ /* 0x0000e8000c1e1500 */
[----:B------:R-:W3:Y:S01]  /*10490*/  LDL R11, [R1+0xf9c] ;  /* 0x000f9c00010b7983 */ /* 0x000ee20000100800 */
[----:B0-----:R-:W-:-:S03]  /*104a0*/  @P1 IMAD.MOV.U32 R13, RZ, RZ, R3 ;  /* 0x000000ffff0d1224 */ /* 0x001fc600078e0003 */
[----:B------:R-:W3:Y:S01]  /*104b0*/  LDL R3, [R1+0xf7c] ;  /* 0x000f7c0001037983 */ /* 0x000ee20000100800 */
[----:B----4-:R-:W-:-:S03]  /*104c0*/  @P1 IMAD.MOV.U32 R12, RZ, RZ, R0 ;  /* 0x000000ffff0c1224 */ /* 0x010fc600078e0000 */
[----:B------:R-:W4:Y:S04]  /*104d0*/  LDL R0, [R1+0xf94] ;  /* 0x000f940001007983 */ /* 0x000f280000100800 */
[----:B------:R0:W4:Y:S02]  /*104e0*/  @P1 LDG.E.U16 R9, desc[UR38][R12.64] ;  /* 0x000000260c091981 */ /* 0x000124000c1e1500 */
[----:B0-----:R-:W-:Y:S02]  /*104f0*/  @P0 IMAD.MOV.U32 R13, RZ, RZ, R8 ;  /* 0x000000ffff0d0224 */ /* 0x001fe400078e0008 */
[----:B--2---:R-:W-:-:S05]  /*10500*/  @P0 IMAD.MOV.U32 R12, RZ, RZ, R7 ;  /* 0x000000ffff0c0224 */ /* 0x004fca00078e0007 */
[----:B------:R0:W2:Y:S02]  /*10510*/  @P0 LDG.E.U16 R28, desc[UR38][R12.64] ;  /* 0x000000260c1c0981 */ /* 0x0000a4000c1e1500 */
[----:B0-----:R-:W-:Y:S02]  /*10520*/  @P0 IMAD.MOV.U32 R13, RZ, RZ, R6 ;  /* 0x000000ffff0d0224 */ /* 0x001fe400078e0006 */
[----:B---3--:R-:W-:-:S05]  /*10530*/  @P0 IMAD.MOV.U32 R12, RZ, RZ, R5 ;  /* 0x000000ffff0c0224 */ /* 0x008fca00078e0005 */
[----:B------:R0:W3:Y:S02]  /*10540*/  @P0 LDG.E.U16 R29, desc[UR38][R12.64] ;  /* 0x000000260c1d0981 */ /* 0x0000e4000c1e1500 */
[----:B0-----:R-:W-:Y:S02]  /*10550*/  @P0 IMAD.MOV.U32 R13, RZ, RZ, R3 ;  /* 0x000000ffff0d0224 */ /* 0x001fe400078e0003 */
[----:B--2---:R-:W-:Y:S04]  /*10560*/  STL [R1+0x19ac], R28 ;  /* 0x0019ac1c01007387 */ /* 0x004fe80000100800 */
[----:B------:R0:W-:Y:S04]  /*10570*/  STL [R1+0xc], R10 ;  /* 0x00000c0a01007387 */ /* 0x0001e80000100800 */
[----:B0-----:R-:W2:Y:S04]  /*10580*/  LDL R10, [R1+0xf98] ;  /* 0x000f9800010a7983 */ /* 0x001ea80000100800 */
[----:B----4-:R0:W-:Y:S04]  /*10590*/  STL [R1+0x4], R9 ;  /* 0x0000040901007387 */ /* 0x0101e80000100800 */
[----:B0-----:R-:W4:Y:S04]  /*105a0*/  LDL R9, [R1+0xfb0] ;  /* 0x000fb00001097983 */ /* 0x001f280000100800 */
[----:B------:R-:W-:Y:S04]  /*105b0*/  STL [R1+0x24], R18 ;  /* 0x0000241201007387 */ /* 0x000fe80000100800 */
[----:B------:R-:W4:Y:S04]  /*105c0*/  LDL R8, [R1+0xfa8] ;  /* 0x000fa80001087983 */ /* 0x000f280000100800 */
[----:B------:R-:W4:Y:S04]  /*105d0*/  LDL R7, [R1+0xfac] ;  /* 0x000fac0001077983 */ /* 0x000f280000100800 */
[----:B------:R-:W4:Y:S04]  /*105e0*/  LDL R5, [R1+0xfa4] ;  /* 0x000fa40001057983 */ /* 0x000f280000100800 */
[----:B---3--:R-:W-:Y:S04]  /*105f0*/  STL [R1+0x19b0], R29 ;  /* 0x0019b01d01007387 */ /* 0x008fe80000100800 */
[----:B------:R-:W-:Y:S04]  /*10600*/  STL [R1+0x1c], R16 ;  /* 0x00001c1001007387 */ /* 0x000fe80000100800 */
[----:B------:R-:W3:Y:S01]  /*10610*/  LDL R6, [R1+0xfa0] ;  /* 0x000fa00001067983 */ /* 0x000ee20000100800 */
[----:B------:R-:W-:-:S03]  /*10620*/  @P0 IMAD.MOV.U32 R12, RZ, RZ, R0 ;  /* 0x000000ffff0c0224 */ /* 0x000fc600078e0000 */
[----:B------:R-:W3:Y:S04]  /*10630*/  LDL R3, [R1+0xf88] ;  /* 0x000f880001037983 */ /* 0x000ee80000100800 */
[----:B------:R-:W3:Y:S01]  /*10640*/  LDL R0, [R1+0xf8c] ;  /* 0x000f8c0001007983 */ /* 0x000ee20000100800 */
[----:B------:R-:W-:Y:S02]  /*10650*/  PRMT R27, RZ, 0x7610, R27 ;  /* 0x00007610ff1b7816 */ /* 0x000fe4000000001b */
[----:B------:R-:W-:-:S04]  /*10660*/  PRMT R26, RZ, 0x7610, R26 ;  /* 0x00007610ff1a7816 */ /* 0x000fc8000000001a */
[----:B------:R0:W3:Y:S01]  /*10670*/  @P0 LDG.E.U16 R27, desc[UR38][R12.64] ;  /* 0x000000260c1b0981 */ /* 0x0000e2000c1e1500 */
[----:B------:R-:W-:Y:S01]  /*10680*/  PRMT R25, RZ, 0x7610, R25 ;  /* 0x00007610ff197816 */ /* 0x000fe20000000019 */
[----:B0-----:R-:W-:Y:S02]  /*10690*/  @P0 IMAD.MOV.U32 R12, RZ, RZ, R11 ;  /* 0x000000ffff0c0224 */ /* 0x001fe400078e000b */
[----:B------:R-:W-:-:S05]  /*106a0*/  @P0 IMAD.MOV.U32 R13, RZ, RZ, R14 ;  /* 0x000000ffff0d0224 */ /* 0x000fca00078e000e */
[----:B------:R2:W3:Y:S01]  /*106b0*/  @P0 LDG.E.U16 R26, desc[UR38][R12.64] ;  /* 0x000000260c1a0981 */ /* 0x0004e2000c1e1500 */
[----:B------:R-:W-:Y:S02]  /*106c0*/  PRMT R24, RZ, 0x7610, R24 ;  /* 0x00007610ff187816 */ /* 0x000fe40000000018 */
[----:B------:R-:W-:Y:S02]  /*106d0*/  PRMT R19, RZ, 0x7610, R19 ;  /* 0x00007610ff137816 */ /* 0x000fe40000000013 */
[----:B------:R-:W-:Y:S01]  /*106e0*/  PRMT R17, RZ, 0x7610, R17 ;  /* 0x00007610ff117816 */ /* 0x000fe20000000011 */
[----:B--2---:R-:W-:Y:S02]  /*106f0*/  @P0 IMAD.MOV.U32 R13, RZ, RZ, R10 ;  /* 0x000000ffff0d0224 */ /* 0x004fe400078e000a */
[----:B----4-:R-:W-:-:S05]  /*10700*/  @P0 IMAD.MOV.U32 R12, RZ, RZ, R9 ;  /* 0x000000ffff0c0224 */ /* 0x010fca00078e0009 */
[----:B------:R0:W2:Y:S02]  /*10710*/  @P0 LDG.E.U16 R25, desc[UR38][R12.64] ;  /* 0x000000260c190981 */ /* 0x0000a4000c1e1500 */
[----:B0-----:R-:W-:Y:S02]  /*10720*/  @P0 IMAD.MOV.U32 R12, RZ, RZ, R7 ;  /* 0x000000ffff0c0224 */ /* 0x001fe400078e0007 */
[----:B------:R-:W-:-:S05]  /*10730*/  @P0 IMAD.MOV.U32 R13, RZ, RZ, R8 ;  /* 0x000000ffff0d0224 */ /* 0x000fca00078e0008 */
[----:B------:R0:W4:Y:S02]  /*10740*/  @P0 LDG.E.U16 R24, desc[UR38][R12.64] ;  /* 0x000000260c180981 */ /* 0x000124000c1e1500 */
[----:B0-----:R-:W-:Y:S02]  /*10750*/  @P0 IMAD.MOV.U32 R12, RZ, RZ, R5 ;  /* 0x000000ffff0c0224 */ /* 0x001fe400078e0005 */
[----:B---3--:R-:W-:-:S05]  /*10760*/  @P0 IMAD.MOV.U32 R13, RZ, RZ, R6 ;  /* 0x000000ffff0d0224 */ /* 0x008fca00078e0006 */
[----:B------:R0:W3:Y:S02]  /*10770*/  @P0 LDG.E.U16 R19, desc[UR38][R12.64] ;  /* 0x000000260c130981 */ /* 0x0000e4000c1e1500 */
[----:B0-----:R-:W-:Y:S02]  /*10780*/  @P0 IMAD.MOV.U32 R12, RZ, RZ, R0 ;  /* 0x000000ffff0c0224 */ /* 0x001fe400078e0000 */
[----:B------:R-:W-:-:S05]  /*10790*/  @P0 IMAD.MOV.U32 R13, RZ, RZ, R3 ;  /* 0x000000ffff0d0224 */ /* 0x000fca00078e0003 */
[----:B------:R-:W3:Y:S01]  /*107a0*/  @P0 LDG.E.U16 R17, desc[UR38][R12.64] ;  /* 0x000000260c110981 */ /* 0x000ee2000c1e1500 */
[----:B------:R-:W0:Y:S03]  /*107b0*/  S2R R3, SR_TID.X ;  /* 0x0000000000037919 */ /* 0x000e260000002100 */
[----:B------:R-:W-:Y:S04]  /*107c0*/  STL [R1+0x14], R15 ;  /* 0x0000140f01007387 */ /* 0x000fe80000100800 */
[----:B------:R-:W-:Y:S04]  /*107d0*/  STL [R1+0x19b4], R27 ;  /* 0x0019b41b01007387 */ /* 0x000fe80000100800 */
[----:B------:R-:W-:Y:S01]  /*107e0*/  STL [R1+0x19b8], R26 ;  /* 0x0019b81a01007387 */ /* 0x000fe20000100800 */
[----:B------:R-:W1:Y:S01]  /*107f0*/  S2R R2, SR_TID.X ;  /* 0x0000000000027919 */ /* 0x000e620000002100 */
[----:B------:R-:W-:Y:S01]  /*10800*/  BAR.SYNC.DEFER_BLOCKING 0x0 ;  /* 0x0000000000007b1d */ /* 0x000fe20000010000 */
[----:B0-----:R-:W-:-:S04]  /*10810*/  LOP3.LUT R3, R3, 0x1f, RZ, 0xc0, !PT ;  /* 0x0000001f03037812 */ /* 0x001fc800078ec0ff */
[----:B------:R-:W-:Y:S01]  /*10820*/  ISETP.GE.AND P0, PT, R3, R4, PT ;  /* 0x000000040300720c */ /* 0x000fe20003f06270 */
[----:B--2---:R-:W-:Y:S04]  /*10830*/  STL [R1+0x19bc], R25 ;  /* 0x0019bc1901007387 */ /* 0x004fe80000100800 */
[----:B----4-:R-:W-:Y:S04]  /*10840*/  STL [R1+0x19c0], R24 ;  /* 0x0019c01801007387 */ /* 0x010fe80000100800 */
[----:B---3--:R-:W-:Y:S04]  /*10850*/  STL [R1+0x19c4], R19 ;  /* 0x0019c41301007387 */ /* 0x008fe80000100800 */
[----:B------:R-:W2:Y:S04]  /*10860*/  LDL.LU R0, [R1+0x7dc] ;  /* 0x0007dc0001007983 */ /* 0x000ea80000300800 */
[----:B------:R-:W3:Y:S04]  /*10870*/  LDL.LU R21, [R1+0x7d8] ;  /* 0x0007d80001157983 */ /* 0x000ee80000300800 */
[----:B------:R-:W4:Y:S04]  /*10880*/  LDL.LU R22, [R1+0x7d4] ;  /* 0x0007d40001167983 */ /* 0x000f280000300800 */
[----:B------:R-:W-:Y:S04]  /*10890*/  STL [R1+0x1a3c], R12 ;  /* 0x001a3c0c01007387 */ /* 0x000fe80000100800 */
[----:B------:R-:W-:Y:S04]  /*108a0*/  STL [R1+0x1a38], R13 ;  /* 0x001a380d01007387 */ /* 0x000fe80000100800 */
[----:B------:R0:W-:Y:S04]  /*108b0*/  STL [R1+0x19c8], R17 ;  /* 0x0019c81101007387 */ /* 0x0001e80000100800 */
[----:B0-----:R-:W4:Y:S04]  /*108c0*/  LDL.LU R17, [R1+0x7cc] ;  /* 0x0007cc0001117983 */ /* 0x001f280000300800 */
[----:B------:R-:W4:Y:S04]  /*108d0*/  LDL.LU R13, [R1+0x7c8] ;  /* 0x0007c800010d7983 */ /* 0x000f280000300800 */
        /* <DEDUP_REMOVED lines=22> */
[----:B------:R0:W-:Y:S04]  /*10a40*/  STL [R1+0x1a40], R4 ;  /* 0x001a400401007387 */ /* 0x0001e80000100800 */
[----:B0-----:R-:W4:Y:S01]  /*10a50*/  LDL.LU R4, [R1+0x7d0] ;  /* 0x0007d00001047983 */ /* 0x001f220000300800 */
[----:B-1----:R-:W-:-:S05]  /*10a60*/  LOP3.LUT R2, R2, 0x3f, RZ, 0xc0, !PT ;  /* 0x0000003f02027812 */ /* 0x002fca00078ec0ff */
[----:B------:R-:W-:-:S05]  /*10a70*/  IMAD.SHL.U32 R2, R2, 0x2, RZ ;  /* 0x0000000202027824 */ /* 0x000fca00078e00ff */
[----:B--2---:R0:W-:Y:S04]  /*10a80*/  STS.U16 [R2+UR5], R0 ;  /* 0x0000000002007988 */ /* 0x0041e80008000405 */
[----:B---3--:R1:W-:Y:S04]  /*10a90*/  STS.U16 [R2+UR5+0x80], R21 ;  /* 0x0000801502007988 */ /* 0x0083e80008000405 */
[----:B----4-:R2:W-:Y:S04]  /*10aa0*/  STS.U16 [R2+UR5+0x100], R22 ;  /* 0x0001001602007988 */ /* 0x0105e80008000405 */
[----:B0-----:R-:W3:Y:S04]  /*10ab0*/  LDL.LU R0, [R1+0x1a6c] ;  /* 0x001a6c0001007983 */ /* 0x001ee80000300800 */
[----:B-1----:R-:W4:Y:S04]  /*10ac0*/  LDL.LU R21, [R1+0x4cc] ;  /* 0x0004cc0001157983 */ /* 0x002f280000300800 */
[----:B--2---:R-:W2:Y:S04]  /*10ad0*/  LDL.LU R22, [R1+0x4c8] ;  /* 0x0004c80001167983 */ /* 0x004ea80000300800 */
[----:B------:R0:W-:Y:S04]  /*10ae0*/  STS.U16 [R2+UR5+0x4300], R23 ;  /* 0x0043001702007988 */ /* 0x0001e80008000405 */
[----:B------:R1:W-:Y:S04]  /*10af0*/  STS.U16 [R2+UR5+0x6180], R3 ;  /* 0x0061800302007988 */ /* 0x0003e80008000405 */
[----:B0-----:R-:W2:Y:S04]  /*10b00*/  LDL.LU R23, [R1+0x4c4] ;  /* 0x0004c40001177983 */ /* 0x001ea80000300800 */
[----:B-1----:R-:W2:Y:S04]  /*10b10*/  LDL.LU R3, [R1+0x7bc] ;  /* 0x0007bc0001037983 */ /* 0x002ea80000300800 */
[----:B------:R0:W-:Y:S04]  /*10b20*/  STS.U16 [R2+UR5+0x180], R4 ;  /* 0x0001800402007988 */ /* 0x0001e80008000405 */
[----:B0-----:R-:W2:Y:S04]  /*10b30*/  LDL.LU R4, [R1+0x7b0] ;  /* 0x0007b00001047983 */ /* 0x001ea80000300800 */
[----:B------:R-:W-:Y:S04]  /*10b40*/  STS.U16 [R2+UR5+0x200], R17 ;  /* 0x0002001102007988 */ /* 0x000fe80008000405 */
        /* <DEDUP_REMOVED lines=12> */
[----:B--2---:R0:W-:Y:S04]  /*10c10*/  STL [R1+0x1a68], R4 ;  /* 0x001a680401007387 */ /* 0x0041e80000100800 */
[----:B0-----:R-:W2:Y:S04]  /*10c20*/  LDL.LU R4, [R1+0x7b8] ;  /* 0x0007b80001047983 */ /* 0x001ea80000300800 */
[----:B------:R-:W2:Y:S04]  /*10c30*/  LDL.LU R17, [R1+0x7ac] ;  /* 0x0007ac0001117983 */ /* 0x000ea80000300800 */
        /* <DEDUP_REMOVED lines=11> */
[----:B------:R0:W-:Y:S04]  /*10cf0*/  STS.U16 [R2+UR5+0x4080], R8 ;  /* 0x0040800802007988 */ /* 0x0001e80008000405 */
[----:B------:R-:W2:Y:S04]  /*10d00*/  LDL.LU R7, [R1+0x5bc] ;  /* 0x0005bc0001077983 */ /* 0x000ea80000300800 */
[----:B------:R1:W-:Y:S04]  /*10d10*/  STS.U16 [R2+UR5+0x4100], R9 ;  /* 0x0041000902007988 */ /* 0x0003e80008000405 */
[----:B------:R0:W-:Y:S04]  /*10d20*/  STS.U16 [R2+UR5+0x4180], R10 ;  /* 0x0041800a02007988 */ /* 0x0001e80008000405 */
[----:B---3--:R3:W-:Y:S04]  /*10d30*/  STS.U16 [R2+UR5+0x6200], R0 ;  /* 0x0062000002007988 */ /* 0x0087e80008000405 */
[----:B------:R0:W-:Y:S04]  /*10d40*/  STS.U16 [R2+UR5+0x6300], R22 ;  /* 0x0063001602007988 */ /* 0x0001e80008000405 */
[----:B------:R-:W-:Y:S04]  /*10d50*/  STS.U16 [R2+UR5+0x4200], R11 ;  /* 0x0042000b02007988 */ /* 0x000fe80008000405 */
[----:B------:R-:W-:Y:S04]  /*10d60*/  STS.U16 [R2+UR5+0x4280], R14 ;  /* 0x0042800e02007988 */ /* 0x000fe80008000405 */
[----:B0-----:R-:W2:Y:S04]  /*10d70*/  LDL.LU R8, [R1+0x5b8] ;  /* 0x0005b80001087983 */ /* 0x001ea80000300800 */
[----:B------:R-:W-:Y:S04]  /*10d80*/  STS.U16 [R2+UR5+0x4380], R15 ;  /* 0x0043800f02007988 */ /* 0x000fe80008000405 */
[----:B-1----:R-:W2:Y:S04]  /*10d90*/  LDL.LU R9, [R1+0x5b4] ;  /* 0x0005b40001097983 */ /* 0x002ea80000300800 */
[----:B------:R-:W2:Y:S04]  /*10da0*/  LDL.LU R10, [R1+0x5b0] ;  /* 0x0005b000010a7983 */ /* 0x000ea80000300800 */
[----:B------:R-:W-:Y:S04]  /*10db0*/  STS.U16 [R2+UR5+0x6000], R16 ;  /* 0x0060001002007988 */ /* 0x000fe80008000405 */
[----:B------:R-:W-:Y:S04]  /*10dc0*/  STS.U16 [R2+UR5+0x6080], R18 ;  /* 0x0060801202007988 */ /* 0x000fe80008000405 */
[----:B------:R-:W-:Y:S01]  /*10dd0*/  STS.U16 [R2+UR5+0x6100], R20 ;  /* 0x0061001402007988 */ /* 0x000fe20008000405 */
[----:B---3--:R-:W-:-:S03]  /*10de0*/  LOP3.LUT R0, R2, 0x10, RZ, 0x3c, !PT ;  /* 0x0000001002007812 */ /* 0x008fc600078e3cff */
[----:B----4-:R-:W-:Y:S04]  /*10df0*/  STS.U16 [R2+UR5+0x6280], R21 ;  /* 0x0062801502007988 */ /* 0x010fe80008000405 */
[----:B------:R-:W3:Y:S04]  /*10e00*/  LDL.LU R22, [R1+0x5ac] ;  /* 0x0005ac0001167983 */ /* 0x000ee80000300800 */
[----:B------:R0:W-:Y:S04]  /*10e10*/  STS.U16 [R2+UR5+0x6380], R23 ;  /* 0x0063801702007988 */ /* 0x0001e80008000405 */
[----:B------:R1:W-:Y:S04]  /*10e20*/  STS.U16 [R0+UR5+0x400], R3 ;  /* 0x0004000300007988 */ /* 0x0003e80008000405 */
[----:B0-----:R-:W4:Y:S04]  /*10e30*/  LDL.LU R2, [R1+0x7b4] ;  /* 0x0007b40001027983 */ /* 0x001f280000300800 */
[----:B------:R-:W3:Y:S04]  /*10e40*/  LDL.LU R11, [R1+0x5a8] ;  /* 0x0005a800010b7983 */ /* 0x000ee80000300800 */
[----:B------:R-:W3:Y:S04]  /*10e50*/  LDL.LU R14, [R1+0x5a4] ;  /* 0x0005a400010e7983 */ /* 0x000ee80000300800 */
[----:B------:R-:W3:Y:S04]  /*10e60*/  LDL.LU R15, [R1+0x5a0] ;  /* 0x0005a000010f7983 */ /* 0x000ee80000300800 */
[----:B------:R-:W3:Y:S04]  /*10e70*/  LDL.LU R16, [R1+0x4c0] ;  /* 0x0004c00001107983 */ /* 0x000ee80000300800 */
[----:B------:R-:W3:Y:S04]  /*10e80*/  LDL.LU R18, [R1+0x4ac] ;  /* 0x0004ac0001127983 */ /* 0x000ee80000300800 */
[----:B------:R-:W3:Y:S04]  /*10e90*/  LDL.LU R23, [R1+0x4a8] ;  /* 0x0004a80001177983 */ /* 0x000ee80000300800 */
[----:B------:R-:W3:Y:S04]  /*10ea0*/  LDL.LU R20, [R1+0x10c] ;  /* 0x00010c0001147983 */ /* 0x000ee80000300800 */
[----:B------:R-:W3:Y:S04]  /*10eb0*/  LDL.LU R21, [R1+0x108] ;  /* 0x0001080001157983 */ /* 0x000ee80000300800 */
[----:B-1----:R-:W3:Y:S04]  /*10ec0*/  LDL.LU R3, [R1+0x104] ;  /* 0x0001040001037983 */ /* 0x002ee80000300800 */
[----:B--2---:R0:W-:Y:S04]  /*10ed0*/  STS.U16 [R0+UR5+0x480], R4 ;  /* 0x0004800400007988 */ /* 0x0041e80008000405 */
[----:B0-----:R-:W2:Y:S04]  /*10ee0*/  LDL.LU R4, [R1+0x1a68] ;  /* 0x001a680001047983 */ /* 0x001ea80000300800 */
[----:B----4-:R-:W-:Y:S04]  /*10ef0*/  STS.U16 [R0+UR5+0x500], R2 ;  /* 0x0005000200007988 */ /* 0x010fe80008000405 */
[----:B--2---:R-:W-:Y:S04]  /*10f00*/  STS.U16 [R0+UR5+0x580], R4 ;  /* 0x0005800400007988 */ /* 0x004fe80008000405 */
        /* <DEDUP_REMOVED lines=16> */
[----:B---3--:R0:W-:Y:S04]  /*11010*/  STS.U16 [R0+UR5+0x4600], R22 ;  /* 0x0046001600007988 */ /* 0x0081e80008000405 */
[----:B------:R-:W-:Y:S04]  /*11020*/  STS.U16 [R0+UR5+0x4680], R11 ;  /* 0x0046800b00007988 */ /* 0x000fe80008000405 */
[----:B------:R-:W-:Y:S04]  /*11030*/  STS.U16 [R0+UR5+0x4700], R14 ;  /* 0x0047000e00007988 */ /* 0x000fe80008000405 */
[----:B------:R-:W-:Y:S04]  /*11040*/  STS.U16 [R0+UR5+0x4780], R15 ;  /* 0x0047800f00007988 */ /* 0x000fe80008000405 */
[----:B------:R-:W-:Y:S04]  /*11050*/  STS.U16 [R0+UR5+0x6400], R16 ;  /* 0x0064001000007988 */ /* 0x000fe80008000405 */
[----:B------:R-:W-:Y:S04]  /*11060*/  STS.U16 [R0+UR5+0x6480], R18 ;  /* 0x0064801200007988 */ /* 0x000fe80008000405 */
[----:B------:R1:W-:Y:S04]  /*11070*/  STS.U16 [R0+UR5+0x6500], R23 ;  /* 0x0065001700007988 */ /* 0x0003e80008000405 */
[----:B0-----:R-:W2:Y:S04]  /*11080*/  LDL.LU R22, [R1+0x100] ;  /* 0x0001000001167983 */ /* 0x001ea80000300800 */
[----:B-1----:R-:W3:Y:S04]  /*11090*/  LDL.LU R23, [R1+0x6c] ;  /* 0x00006c0001177983 */ /* 0x002ee80000300800 */
[----:B------:R-:W-:Y:S04]  /*110a0*/  STS.U16 [R0+UR5+0x6580], R20 ;  /* 0x0065801400007988 */ /* 0x000fe80008000405 */
[----:B------:R-:W-:Y:S04]  /*110b0*/  STS.U16 [R0+UR5+0x6600], R21 ;  /* 0x0066001500007988 */ /* 0x000fe80008000405 */
[----:B------:R0:W-:Y:S04]  /*110c0*/  STS.U16 [R0+UR5+0x6680], R3 ;  /* 0x0066800300007988 */ /* 0x0001e80008000405 */
[----:B0-----:R-:W4:Y:S01]  /*110d0*/  LDL.LU R3, [R1+0x79c] ;  /* 0x00079c0001037983 */ /* 0x001f220000300800 */
[----:B------:R-:W0:Y:S03]  /*110e0*/  S2R R2, SR_TID.X ;  /* 0x0000000000027919 */ /* 0x000e260000002100 */
        /* <DEDUP_REMOVED lines=16> */
[----:B------:R-:W4:Y:S01]  /*111f0*/  LDL.LU R20, [R1+0x590] ;  /* 0x0005900001147983 */ /* 0x000f220000300800 */
[----:B0-----:R-:W-:-:S05]  /*11200*/  LOP3.LUT R2, R2, 0x3f, RZ, 0xc0, !PT ;  /* 0x0000003f02027812 */ /* 0x001fca00078ec0ff */
[----:B------:R-:W-:-:S05]  /*11210*/  IMAD.SHL.U32 R2, R2, 0x2, RZ ;  /* 0x0000000202027824 */ /* 0x000fca00078e00ff */
[----:B------:R-:W-:Y:S02]  /*11220*/  LOP3.LUT R15, R2, 0x20, RZ, 0x3c, !PT ;  /* 0x00000020020f7812 */ /* 0x000fe400078e3cff */
[----:B------:R-:W4:Y:S04]  /*11230*/  LDL.LU R2, [R1+0x798] ;  /* 0x0007980001027983 */ /* 0x000f280000300800 */
[----:B------:R-:W4:Y:S04]  /*11240*/  LDL.LU R10, [R1+0x58c] ;  /* 0x00058c00010a7983 */ /* 0x000f280000300800 */
[----:B------:R-:W4:Y:S04]  /*11250*/  LDL.LU R11, [R1+0x588] ;  /* 0x00058800010b7983 */ /* 0x000f280000300800 */
[----:B------:R-:W4:Y:S04]  /*11260*/  LDL.LU R14, [R1+0x584] ;  /* 0x00058400010e7983 */ /* 0x000f280000300800 */
[----:B------:R-:W4:Y:S04]  /*11270*/  LDL.LU R16, [R1+0x580] ;  /* 0x0005800001107983 */ /* 0x000f280000300800 */
[----:B------:R-:W4:Y:S04]  /*11280*/  LDL.LU R18, [R1+0x68] ;  /* 0x0000680001127983 */ /* 0x000f280000300800 */
[----:B------:R-:W4:Y:S04]  /*11290*/  LDL.LU R21, [R1+0x64] ;  /* 0x0000640001157983 */ /* 0x000f280000300800 */
[----:B--2---:R0:W-:Y:S04]  /*112a0*/  STS.U16 [R0+UR5+0x6700], R22 ;  /* 0x0067001600007988 */ /* 0x0041e80008000405 */
[----:B---3--:R1:W-:Y:S04]  /*112b0*/  STS.U16 [R0+UR5+0x6780], R23 ;  /* 0x0067801700007988 */ /* 0x0083e80008000405 */
[----:B0-----:R-:W2:Y:S04]  /*112c0*/  LDL.LU R22, [R1+0x60] ;  /* 0x0000600001167983 */ /* 0x001ea80000300800 */
[----:B-1----:R-:W3:Y:S04]  /*112d0*/  LDL.LU R23, [R1+0x5c] ;  /* 0x00005c0001177983 */ /* 0x002ee80000300800 */
[----:B------:R0:W-:Y:S04]  /*112e0*/  STL [R1+0x19cc], R0 ;  /* 0x0019cc0001007387 */ /* 0x0001e80000100800 */
[----:B0-----:R-:W2:Y:S04]  /*112f0*/  LDL.LU R0, [R1+0x794] ;  /* 0x0007940001007983 */ /* 0x001ea80000300800 */
[----:B----4-:R0:W-:Y:S04]  /*11300*/  STS.U16 [R15+UR5+0x800], R3 ;  /* 0x000800030f007988 */ /* 0x0101e80008000405 */
[----:B0-----:R-:W4:Y:S04]  /*11310*/  LDL.LU R3, [R1+0x1a64] ;  /* 0x001a640001037983 */ /* 0x001f280000300800 */
[----:B------:R0:W-:Y:S02]  /*11320*/  STS.U16 [R15+UR5+0x880], R2 ;  /* 0x000880020f007988 */ /* 0x0001e40008000405 */
[----:B0-----:R-:W0:Y:S02]  /*11330*/  S2R R2, SR_TID.X ;  /* 0x0000000000027919 */ /* 0x001e240000002100 */
[----:B0-----:R-:W-:-:S05]  /*11340*/  LOP3.LUT R2, R2, 0x3f, RZ, 0xc0, !PT ;  /* 0x0000003f02027812 */ /* 0x001fca00078ec0ff */
[----:B------:R-:W-:Y:S01]  /*11350*/  IMAD.SHL.U32 R2, R2, 0x2, RZ ;  /* 0x0000000202027824 */ /* 0x000fe200078e00ff */
        /* <DEDUP_REMOVED lines=17> */
[----:B------:R0:W-:Y:S04]  /*11470*/  STS.U16 [R15+UR5+0x4980], R20 ;  /* 0x004980140f007988 */ /* 0x0001e80008000405 */
[----:B------:R-:W-:Y:S04]  /*11480*/  STS.U16 [R15+UR5+0x4a00], R10 ;  /* 0x004a000a0f007988 */ /* 0x000fe80008000405 */
[----:B------:R-:W-:Y:S04]  /*11490*/  STS.U16 [R15+UR5+0x4a80], R11 ;  /* 0x004a800b0f007988 */ /* 0x000fe80008000405 */
[----:B------:R-:W-:Y:S04]  /*114a0*/  STS.U16 [R15+UR5+0x4b00], R14 ;  /* 0x004b000e0f007988 */ /* 0x000fe80008000405 */
[----:B------:R-:W-:Y:S04]  /*114b0*/  STS.U16 [R15+UR5+0x4b80], R16 ;  /* 0x004b80100f007988 */ /* 0x000fe80008000405 */
[----:B------:R-:W-:Y:S04]  /*114c0*/  STS.U16 [R15+UR5+0x6800], R18 ;  /* 0x006800120f007988 */ /* 0x000fe80008000405 */
[----:B------:R1:W-:Y:S04]  /*114d0*/  STS.U16 [R15+UR5+0x6880], R21 ;  /* 0x006880150f007988 */ /* 0x0003e80008000405 */
[----:B------:R2:W-:Y:S04]  /*114e0*/  STS.U16 [R15+UR5+0x6900], R22 ;  /* 0x006900160f007988 */ /* 0x0005e80008000405 */
[----:B0-----:R-:W4:Y:S04]  /*114f0*/  LDL.LU R20, [R1+0x54] ;  /* 0x0000540001147983 */ /* 0x001f280000300800 */
[----:B---3--:R0:W-:Y:S04]  /*11500*/  STS.U16 [R15+UR5+0x6980], R23 ;  /* 0x006980170f007988 */ /* 0x0081e80008000405 */
[----:B-1----:R-:W3:Y:S04]  /*11510*/  LDL.LU R21, [R1+0x50] ;  /* 0x0000500001157983 */ /* 0x002ee80000300800 */
[----:B--2---:R-:W2:Y:S04]  /*11520*/  LDL.LU R22, [R1+0x4c] ;  /* 0x00004c0001167983 */ /* 0x004ea80000300800 */
        /* <DEDUP_REMOVED lines=15> */
[----:B----4-:R0:W-:Y:S04]  /*11620*/  STS.U16 [R15+UR5+0x6a00], R3 ;  /* 0x006a00030f007988 */ /* 0x0101e80008000405 */
[----:B------:R-:W4:Y:S04]  /*11630*/  LDL.LU R7, [R1+0x57c] ;  /* 0x00057c0001077983 */ /* 0x000f280000300800 */
[----:B------:R-:W4:Y:S01]  /*11640*/  LDL.LU R11, [R1+0x574] ;  /* 0x00057400010b7983 */ /* 0x000f220000300800 */
[----:B0-----:R-:W-:-:S03]  /*11650*/  LOP3.LUT R3, R2, 0x30, RZ, 0x3c, !PT ;  /* 0x0000003002037812 */ /* 0x001fc600078e3cff */
[----:B------:R-:W4:Y:S04]  /*11660*/  LDL.LU R2, [R1+0x778] ;  /* 0x0007780001027983 */ /* 0x000f280000300800 */
[----:B------:R-:W4:Y:S04]  /*11670*/  LDL.LU R8, [R1+0x56c] ;  /* 0x00056c0001087983 */ /* 0x000f280000300800 */
[----:B------:R-:W4:Y:S04]  /*11680*/  LDL.LU R9, [R1+0x564] ;  /* 0x0005640001097983 */ /* 0x000f280000300800 */
[----:B------:R-:W4:Y:S04]  /*11690*/  LDL.LU R10, [R1+0x55c] ;  /* 0x00055c00010a7983 */ /* 0x000f280000300800 */
[----:B------:R-:W4:Y:S04]  /*116a0*/  LDL.LU R14, [R1+0x554] ;  /* 0x00055400010e7983 */ /* 0x000f280000300800 */
[----:B------:R-:W4:Y:S04]  /*116b0*/  LDL.LU R16, [R1+0x54c] ;  /* 0x00054c0001107983 */ /* 0x000f280000300800 */
[----:B------:R-:W4:Y:S04]  /*116c0*/  LDL.LU R18, [R1+0x544] ;  /* 0x0005440001127983 */ /* 0x000f280000300800 */
[----:B------:R0:W-:Y:S04]  /*116d0*/  STS.U16 [R15+UR5+0x6a80], R20 ;  /* 0x006a80140f007988 */ /* 0x0001e80008000405 */
[----:B---3--:R1:W-:Y:S04]  /*116e0*/  STS.U16 [R15+UR5+0x6b00], R21 ;  /* 0x006b00150f007988 */ /* 0x0083e80008000405 */
[----:B0-----:R-:W3:Y:S04]  /*116f0*/  LDL.LU R20, [R1+0x44] ;  /* 0x0000440001147983 */ /* 0x001ee80000300800 */
[----:B--2---:R0:W-:Y:S04]  /*11700*/  STS.U16 [R15+UR5+0x6b80], R22 ;  /* 0x006b80160f007988 */ /* 0x0041e80008000405 */
[----:B------:R2:W-:Y:S04]  /*11710*/  STS.U16 [R3+UR5+0xc00], R23 ;  /* 0x000c001703007988 */ /* 0x0005e80008000405 */
[----:B-1----:R-:W3:Y:S04]  /*11720*/  LDL.LU R21, [R1+0x40] ;  /* 0x0000400001157983 */ /* 0x002ee80000300800 */
[----:B0-----:R-:W3:Y:S04]  /*11730*/  LDL.LU R15, [R1+0x1a60] ;  /* 0x001a6000010f7983 */ /* 0x001ee80000300800 */
[----:B------:R-:W3:Y:S04]  /*11740*/  LDL.LU R22, [R1+0x38] ;  /* 0x0000380001167983 */ /* 0x000ee80000300800 */
[----:B--2---:R-:W2:Y:S04]  /*11750*/  LDL.LU R23, [R1+0x30] ;  /* 0x0000300001177983 */ /* 0x004ea80000300800 */
[----:B----4-:R-:W-:Y:S04]  /*11760*/  STS.U16 [R3+UR5+0xc80], R2 ;  /* 0x000c800203007988 */ /* 0x010fe80008000405 */
        /* <DEDUP_REMOVED lines=20> */
[----:B------:R1:W-:Y:S04]  /*118b0*/  STS.U16 [R3+UR5+0x4f00], R16 ;  /* 0x004f001003007988 */ /* 0x0003e80008000405 */
[----:B------:R4:W-:Y:S04]  /*118c0*/  STS.U16 [R3+UR5+0x4f80], R18 ;  /* 0x004f801203007988 */ /* 0x0009e80008000405 */
[----:B0-----:R-:W2:Y:S04]  /*118d0*/  LDL.LU R11, [R1+0x28] ;  /* 0x00002800010b7983 */ /* 0x001ea80000300800 */
[----:B------:R-:W2:Y:S04]  /*118e0*/  LDL.LU R0, [R1+0x20] ;  /* 0x0000200001007983 */ /* 0x000ea80000300800 */
[----:B-1----:R-:W2:Y:S04]  /*118f0*/  LDL.LU R16, [R1+0x18] ;  /* 0x0000180001107983 */ /* 0x002ea80000300800 */
[----:B----4-:R-:W4:Y:S01]  /*11900*/  LDL.LU R18, [R1+0x10] ;  /* 0x0000100001127983 */ /* 0x010f220000300800 */
[----:B------:R-:W0:Y:S02]  /*11910*/  S2R R2, SR_TID.X ;  /* 0x0000000000027919 */ /* 0x000e240000002100 */
[----:B0-----:R-:W-:-:S05]  /*11920*/  LOP3.LUT R2, R2, 0x3f, RZ, 0xc0, !PT ;  /* 0x0000003f02027812 */ /* 0x001fca00078ec0ff */
[----:B------:R-:W-:Y:S01]  /*11930*/  IMAD.SHL.U32 R2, R2, 0x2, RZ ;  /* 0x0000000202027824 */ /* 0x000fe200078e00ff */
[----:B---3--:R0:W-:Y:S04]  /*11940*/  STS.U16 [R3+UR5+0x6c00], R20 ;  /* 0x006c001403007988 */ /* 0x0081e80008000405 */
[----:B------:R1:W-:Y:S04]  /*11950*/  STS.U16 [R3+UR5+0x6c80], R21 ;  /* 0x006c801503007988 */ /* 0x0003e80008000405 */
[----:B0-----:R-:W3:Y:S04]  /*11960*/  LDL.LU R20, [R1+0x75c] ;  /* 0x00075c0001147983 */ /* 0x001ee80000300800 */
[----:B------:R0:W-:Y:S04]  /*11970*/  STS.U16 [R3+UR5+0x6d00], R22 ;  /* 0x006d001603007988 */ /* 0x0001e80008000405 */
[----:B--2---:R2:W-:Y:S04]  /*11980*/  STS.U16 [R3+UR5+0x6d80], R23 ;  /* 0x006d801703007988 */ /* 0x0045e80008000405 */
[----:B-1----:R-:W3:Y:S04]  /*11990*/  LDL.LU R21, [R1+0x754] ;  /* 0x0007540001157983 */ /* 0x002ee80000300800 */
[----:B0-----:R-:W3:Y:S04]  /*119a0*/  LDL.LU R22, [R1+0x74c] ;  /* 0x00074c0001167983 */ /* 0x001ee80000300800 */
[----:B--2---:R-:W2:Y:S04]  /*119b0*/  LDL.LU R23, [R1+0x744] ;  /* 0x0007440001177983 */ /* 0x004ea80000300800 */
        /* <DEDUP_REMOVED lines=19> */
[----:B------:R1:W-:Y:S04]  /*11af0*/  STS.U16 [R3+UR5+0x6e80], R0 ;  /* 0x006e800003007988 */ /* 0x0003e80008000405 */
[----:B------:R1:W-:Y:S04]  /*11b00*/  STS.U16 [R3+UR5+0x6f00], R16 ;  /* 0x006f001003007988 */ /* 0x0003e80008000405 */
[----:B----4-:R4:W-:Y:S04]  /*11b10*/  STS.U16 [R3+UR5+0x6f80], R18 ;  /* 0x006f801203007988 */ /* 0x0109e80008000405 */
[----:B0-----:R-:W2:Y:S01]  /*11b20*/  LDL.LU R11, [R1+0x8] ;  /* 0x00000800010b7983 */ /* 0x001ea20000300800 */
[----:B-1----:R-:W-:-:S03]  /*11b30*/  LOP3.LUT R0, R2, 0x40, RZ, 0x3c, !PT ;  /* 0x0000004002007812 */ /* 0x002fc600078e3cff */
[----:B------:R-:W2:Y:S04]  /*11b40*/  LDL.LU R2, [R1+0x73c] ;  /* 0x00073c0001027983 */ /* 0x000ea80000300800 */
[----:B------:R-:W2:Y:S04]  /*11b50*/  LDL.LU R16, [R1+0x1a5c] ;  /* 0x001a5c0001107983 */ /* 0x000ea80000300800 */
[----:B----4-:R-:W4:Y:S04]  /*11b60*/  LDL.LU R18, [R1+0x1a58] ;  /* 0x001a580001127983 */ /* 0x010f280000300800 */
[----:B------:R0:W-:Y:S04]  /*11b70*/  STL [R1+0x19d0], R3 ;  /* 0x0019d00301007387 */ /* 0x0001e80000100800 */
[----:B0-----:R-:W4:Y:S04]  /*11b80*/  LDL.LU R3, [R1+0x734] ;  /* 0x0007340001037983 */ /* 0x001f280000300800 */
[----:B---3--:R0:W-:Y:S04]  /*11b90*/  STS.U16 [R0+UR5+0x1000], R20 ;  /* 0x0010001400007988 */ /* 0x0081e80008000405 */
[----:B------:R1:W-:Y:S04]  /*11ba0*/  STS.U16 [R0+UR5+0x1080], R21 ;  /* 0x0010801500007988 */ /* 0x0003e80008000405 */
[----:B------:R3:W-:Y:S04]  /*11bb0*/  STS.U16 [R0+UR5+0x1100], R22 ;  /* 0x0011001600007988 */ /* 0x0007e80008000405 */
[----:B--2---:R2:W-:Y:S04]  /*11bc0*/  STS.U16 [R0+UR5+0x1180], R23 ;  /* 0x0011801700007988 */ /* 0x0045e80008000405 */
[----:B0-----:R-:W4:Y:S04]  /*11bd0*/  LDL.LU R20, [R1+0x1a54] ;  /* 0x001a540001147983 */ /* 0x001f280000300800 */
[----:B-1----:R-:W4:Y:S04]  /*11be0*/  LDL.LU R21, [R1+0x1a50] ;  /* 0x001a500001157983 */ /* 0x002f280000300800 */
[----:B---3--:R-:W3:Y:S04]  /*11bf0*/  LDL.LU R22, [R1+0x1a4c] ;  /* 0x001a4c0001167983 */ /* 0x008ee80000300800 */
[----:B--2---:R-:W2:Y:S04]  /*11c00*/  LDL.LU R23, [R1+0x1a48] ;  /* 0x001a480001177983 */ /* 0x004ea80000300800 */
[----:B------:R-:W-:Y:S04]  /*11c10*/  STS.U16 [R0+UR5+0x1200], R2 ;  /* 0x0012000200007988 */ /* 0x000fe80008000405 */
        /* <DEDUP_REMOVED lines=14> */
[----:B0-----:R-:W4:Y:S04]  /*11d00*/  LDL.LU R14, [R1+0x71c] ;  /* 0x00071c00010e7983 */ /* 0x001f280000300800 */
[----:B------:R-:W2:Y:S01]  /*11d10*/  LDL.LU R4, [R1+0x714] ;  /* 0x0007140001047983 */ /* 0x000ea20000300800 */
[----:B------:R-:W0:Y:S03]  /*11d20*/  S2R R2, SR_TID.X ;  /* 0x0000000000027919 */ /* 0x000e260000002100 */
[----:B------:R-:W-:Y:S04]  /*11d30*/  STS.U16 [R0+UR5+0x5180], R6 ;  /* 0x0051800600007988 */ /* 0x000fe80008000405 */
[----:B------:R-:W-:Y:S04]  /*11d40*/  STS.U16 [R0+UR5+0x5200], R7 ;  /* 0x0052000700007988 */ /* 0x000fe80008000405 */
[----:B------:R-:W-:Y:S04]  /*11d50*/  STS.U16 [R0+UR5+0x5280], R8 ;  /* 0x0052800800007988 */ /* 0x000fe80008000405 */
[----:B------:R-:W-:Y:S04]  /*11d60*/  STS.U16 [R0+UR5+0x5300], R9 ;  /* 0x0053000900007988 */ /* 0x000fe80008000405 */
[----:B------:R-:W-:Y:S04]  /*11d70*/  STS.U16 [R0+UR5+0x5380], R10 ;  /* 0x0053800a00007988 */ /* 0x000fe80008000405 */
[----:B------:R-:W-:Y:S04]  /*11d80*/  STS.U16 [R0+UR5+0x7000], R11 ;  /* 0x0070000b00007988 */ /* 0x000fe80008000405 */
[----:B--2---:R1:W-:Y:S04]  /*11d90*/  STL [R1+0x1a44], R4 ;  /* 0x001a440401007387 */ /* 0x0043e80000100800 */
[----:B-1----:R-:W2:Y:S04]  /*11da0*/  LDL.LU R4, [R1+0x718] ;  /* 0x0007180001047983 */ /* 0x002ea80000300800 */
[----:B------:R-:W2:Y:S01]  /*11db0*/  LDL.LU R12, [R1+0x710] ;  /* 0x00071000010c7983 */ /* 0x000ea20000300800 */
[----:B0-----:R-:W-:-:S03]  /*11dc0*/  LOP3.LUT R2, R2, 0x3f, RZ, 0xc0, !PT ;  /* 0x0000003f02027812 */ /* 0x001fc600078ec0ff */
[----:B------:R-:W2:Y:S04]  /*11dd0*/  LDL.LU R13, [R1+0x70c] ;  /* 0x00070c00010d7983 */ /* 0x000ea80000300800 */
[----:B------:R-:W2:Y:S04]  /*11de0*/  LDL.LU R5, [R1+0x708] ;  /* 0x0007080001057983 */ /* 0x000ea80000300800 */
[----:B------:R-:W2:Y:S04]  /*11df0*/  LDL.LU R6, [R1+0x704] ;  /* 0x0007040001067983 */ /* 0x000ea80000300800 */
[----:B------:R-:W2:Y:S04]  /*11e00*/  LDL.LU R7, [R1+0x700] ;  /* 0x0007000001077983 */ /* 0x000ea80000300800 */
[----:B------:R-:W2:Y:S04]  /*11e10*/  LDL.LU R19, [R1+0x5f8] ;  /* 0x0005f80001137983 */ /* 0x000ea80000300800 */
[----:B------:R-:W-:Y:S01]  /*11e20*/  STS.U16 [R0+UR5+0x7080], R23 ;  /* 0x0070801700007988 */ /* 0x000fe20008000405 */
[----:B------:R-:W-:-:S03]  /*11e30*/  IMAD.SHL.U32 R2, R2, 0x2, RZ ;  /* 0x0000000202027824 */ /* 0x000fc600078e00ff */
[----:B------:R-:W2:Y:S04]  /*11e40*/  LDL.LU R24, [R1+0x5f4] ;  /* 0x0005f40001187983 */ /* 0x000ea80000300800 */
[----:B---3--:R-:W-:Y:S04]  /*11e50*/  STS.U16 [R0+UR5+0x7100], R22 ;  /* 0x0071001600007988 */ /* 0x008fe80008000405 */
[----:B------:R-:W3:Y:S04]  /*11e60*/  LDL.LU R25, [R1+0x5f0] ;  /* 0x0005f00001197983 */ /* 0x000ee80000300800 */
[----:B------:R-:W-:Y:S04]  /*11e70*/  STS.U16 [R0+UR5+0x7180], R21 ;  /* 0x0071801500007988 */ /* 0x000fe80008000405 */
[----:B------:R-:W3:Y:S04]  /*11e80*/  LDL.LU R26, [R1+0x5ec] ;  /* 0x0005ec00011a7983 */ /* 0x000ee80000300800 */
[----:B------:R-:W-:Y:S04]  /*11e90*/  STS.U16 [R0+UR5+0x7200], R20 ;  /* 0x0072001400007988 */ /* 0x000fe80008000405 */
[----:B------:R-:W3:Y:S04]  /*11ea0*/  LDL.LU R27, [R1+0x5e8] ;  /* 0x0005e800011b7983 */ /* 0x000ee80000300800 */
[----:B------:R-:W-:Y:S04]  /*11eb0*/  STS.U16 [R0+UR5+0x7280], R18 ;  /* 0x0072801200007988 */ /* 0x000fe80008000405 */
[----:B------:R-:W3:Y:S04]  /*11ec0*/  LDL.LU R29, [R1+0x5e4] ;  /* 0x0005e400011d7983 */ /* 0x000ee80000300800 */
[----:B------:R-:W-:Y:S04]  /*11ed0*/  STS.U16 [R0+UR5+0x7300], R16 ;  /* 0x0073001000007988 */ /* 0x000fe80008000405 */
[----:B------:R-:W3:Y:S01]  /*11ee0*/  LDL.LU R28, [R1+0x5e0] ;  /* 0x0005e000011c7983 */ /* 0x000ee20000300800 */
[----:B------:R-:W-:-:S03]  /*11ef0*/  LOP3.LUT R17, R2, 0x50, RZ, 0x3c, !PT ;  /* 0x0000005002117812 */ /* 0x000fc600078e3cff */
[----:B------:R0:W-:Y:S04]  /*11f00*/  STS.U16 [R0+UR5+0x7380], R15 ;  /* 0x0073800f00007988 */ /* 0x0001e80008000405 */
[----:B----4-:R1:W-:Y:S04]  /*11f10*/  STS.U16 [R17+UR5+0x1400], R14 ;  /* 0x0014000e11007988 */ /* 0x0103e80008000405 */
[----:B0-----:R-:W4:Y:S04]  /*11f20*/  LDL.LU R15, [R1+0x5fc] ;  /* 0x0005fc00010f7983 */ /* 0x001f280000300800 */
[----:B------:R-:W3:Y:S04]  /*11f30*/  LDL.LU R8, [R1+0x500] ;  /* 0x0005000001087983 */ /* 0x000ee80000300800 */
[----:B------:R-:W3:Y:S04]  /*11f40*/  LDL.LU R9, [R1+0x4fc] ;  /* 0x0004fc0001097983 */ /* 0x000ee80000300800 */
[----:B------:R-:W3:Y:S04]  /*11f50*/  LDL.LU R10, [R1+0x4f8] ;  /* 0x0004f800010a7983 */ /* 0x000ee80000300800 */
[----:B------:R-:W3:Y:S04]  /*11f60*/  LDL.LU R11, [R1+0x4f4] ;  /* 0x0004f400010b7983 */ /* 0x000ee80000300800 */
[----:B-1----:R-:W3:Y:S04]  /*11f70*/  LDL.LU R14, [R1+0x4f0] ;  /* 0x0004f000010e7983 */ /* 0x002ee80000300800 */
[----:B------:R-:W3:Y:S04]  /*11f80*/  LDL.LU R2, [R1+0x4ec] ;  /* 0x0004ec0001027983 */ /* 0x000ee80000300800 */
[----:B------:R-:W3:Y:S04]  /*11f90*/  LDL.LU R3, [R1+0x4e8] ;  /* 0x0004e80001037983 */ /* 0x000ee80000300800 */
[----:B------:R-:W3:Y:S04]  /*11fa0*/  LDL.LU R0, [R1+0x4e4] ;  /* 0x0004e40001007983 */ /* 0x000ee80000300800 */
[----:B--2---:R0:W-:Y:S04]  /*11fb0*/  STS.U16 [R17+UR5+0x1480], R4 ;  /* 0x0014800411007988 */ /* 0x0041e80008000405 */
[----:B0-----:R-:W2:Y:S04]  /*11fc0*/  LDL.LU R4, [R1+0x1a44] ;  /* 0x001a440001047983 */ /* 0x001ea80000300800 */
[----:B--2---:R0:W-:Y:S04]  /*11fd0*/  STS.U16 [R17+UR5+0x1500], R4 ;  /* 0x0015000411007988 */ /* 0x0041e80008000405 */
[----:B------:R1:W-:Y:S04]  /*11fe0*/  STS.U16 [R17+UR5+0x1580], R12 ;  /* 0x0015800c11007988 */ /* 0x0003e80008000405 */
[----:B------:R2:W-:Y:S04]  /*11ff0*/  STS.U16 [R17+UR5+0x1600], R13 ;  /* 0x0016000d11007988 */ /* 0x0005e80008000405 */
[----:B------:R0:W-:Y:S04]  /*12000*/  STS.U16 [R17+UR5+0x1680], R5 ;  /* 0x0016800511007988 */ /* 0x0001e80008000405 */
[----:B------:R1:W-:Y:S04]  /*12010*/  STS.U16 [R17+UR5+0x1700], R6 ;  /* 0x0017000611007988 */ /* 0x0003e80008000405 */
[----:B------:R2:W-:Y:S04]  /*12020*/  STS.U16 [R17+UR5+0x1780], R7 ;  /* 0x0017800711007988 */ /* 0x0005e80008000405 */
[----:B0-----:R-:W3:Y:S04]  /*12030*/  LDL.LU R4, [R1+0x1a40] ;  /* 0x001a400001047983 */ /* 0x001ee80000300800 */
[----:B-1----:R-:W3:Y:S04]  /*12040*/  LDL.LU R12, [R1+0x1a3c] ;  /* 0x001a3c00010c7983 */ /* 0x002ee80000300800 */
[----:B--2---:R-:W2:Y:S04]  /*12050*/  LDL.LU R13, [R1+0x1a38] ;  /* 0x001a3800010d7983 */ /* 0x004ea80000300800 */
[----:B------:R-:W2:Y:S04]  /*12060*/  LDL.LU R5, [R1+0x1a34] ;  /* 0x001a340001057983 */ /* 0x000ea80000300800 */
[----:B------:R-:W2:Y:S04]  /*12070*/  LDL.LU R6, [R1+0x1a30] ;  /* 0x001a300001067983 */ /* 0x000ea80000300800 */
[----:B------:R-:W2:Y:S04]  /*12080*/  LDL.LU R7, [R1+0x1a2c] ;  /* 0x001a2c0001077983 */ /* 0x000ea80000300800 */
[----:B----4-:R0:W-:Y:S04]  /*12090*/  STS.U16 [R17+UR5+0x3400], R15 ;  /* 0x0034000f11007988 */ /* 0x0101e80008000405 */
[----:B------:R1:W-:Y:S04]  /*120a0*/  STS.U16 [R17+UR5+0x3480], R19 ;  /* 0x0034801311007988 */ /* 0x0003e80008000405 */
[----:B------:R4:W-:Y:S04]  /*120b0*/  STS.U16 [R17+UR5+0x3500], R24 ;  /* 0x0035001811007988 */ /* 0x0009e80008000405 */
[----:B---3--:R3:W-:Y:S04]  /*120c0*/  STS.U16 [R17+UR5+0x3580], R25 ;  /* 0x0035801911007988 */ /* 0x0087e80008000405 */
[----:B------:R1:W-:Y:S04]  /*120d0*/  STS.U16 [R17+UR5+0x3600], R26 ;  /* 0x0036001a11007988 */ /* 0x0003e80008000405 */
[----:B------:R3:W-:Y:S04]  /*120e0*/  STS.U16 [R17+UR5+0x3680], R27 ;  /* 0x0036801b11007988 */ /* 0x0007e80008000405 */
[----:B0-----:R-:W2:Y:S04]  /*120f0*/  LDL.LU R15, [R1+0x6fc] ;  /* 0x0006fc00010f7983 */ /* 0x001ea80000300800 */
[----:B-1----:R-:W2:Y:S04]  /*12100*/  LDL.LU R19, [R1+0x6f8] ;  /* 0x0006f80001137983 */ /* 0x002ea80000300800 */
[----:B----4-:R-:W4:Y:S04]  /*12110*/  LDL.LU R24, [R1+0x6f4] ;  /* 0x0006f40001187983 */ /* 0x010f280000300800 */
[----:B---3--:R-:W3:Y:S04]  /*12120*/  LDL.LU R25, [R1+0x6f0] ;  /* 0x0006f00001197983 */ /* 0x008ee80000300800 */
[----:B------:R-:W2:Y:S04]  /*12130*/  LDL.LU R26, [R1+0x6ec] ;  /* 0x0006ec00011a7983 */ /* 0x000ea80000300800 */
[----:B------:R0:W-:Y:S04]  /*12140*/  STS.U16 [R17+UR5+0x3700], R29 ;  /* 0x0037001d11007988 */ /* 0x0001e80008000405 */
[----:B------:R-:W2:Y:S04]  /*12150*/  LDL.LU R27, [R1+0x6e8] ;  /* 0x0006e800011b7983 */ /* 0x000ea80000300800 */
[----:B------:R1:W-:Y:S04]  /*12160*/  STS.U16 [R17+UR5+0x3780], R28 ;  /* 0x0037801c11007988 */ /* 0x0003e80008000405 */
[----:B------:R0:W-:Y:S04]  /*12170*/  STS.U16 [R17+UR5+0x5400], R8 ;  /* 0x0054000811007988 */ /* 0x0001e80008000405 */
[----:B------:R0:W-:Y:S04]  /*12180*/  STS.U16 [R17+UR5+0x5480], R9 ;  /* 0x0054800911007988 */ /* 0x0001e80008000405 */
[----:B------:R1:W-:Y:S04]  /*12190*/  STS.U16 [R17+UR5+0x5500], R10 ;  /* 0x0055000a11007988 */ /* 0x0003e80008000405 */
[----:B------:R1:W-:Y:S04]  /*121a0*/  STS.U16 [R17+UR5+0x5580], R11 ;  /* 0x0055800b11007988 */ /* 0x0003e80008000405 */
[----:B0-----:R-:W2:Y:S04]  /*121b0*/  LDL.LU R29, [R1+0x6e4] ;  /* 0x0006e400011d7983 */ /* 0x001ea80000300800 */
[----:B-1----:R-:W2:Y:S04]  /*121c0*/  LDL.LU R28, [R1+0x6e0] ;  /* 0x0006e000011c7983 */ /* 0x002ea80000300800 */
[----:B------:R-:W2:Y:S04]  /*121d0*/  LDL.LU R8, [R1+0x1a28] ;  /* 0x001a280001087983 */ /* 0x000ea80000300800 */
[----:B------:R-:W2:Y:S04]  /*121e0*/  LDL.LU R9, [R1+0x1a24] ;  /* 0x001a240001097983 */ /* 0x000ea80000300800 */
[----:B------:R-:W2:Y:S04]  /*121f0*/  LDL.LU R10, [R1+0x1a20] ;  /* 0x001a2000010a7983 */ /* 0x000ea80000300800 */
[----:B------:R-:W2:Y:S04]  /*12200*/  LDL.LU R11, [R1+0x1a1c] ;  /* 0x001a1c00010b7983 */ /* 0x000ea80000300800 */
[----:B------:R0:W-:Y:S04]  /*12210*/  STS.U16 [R17+UR5+0x5600], R14 ;  /* 0x0056000e11007988 */ /* 0x0001e80008000405 */
[----:B0-----:R-:W2:Y:S04]  /*12220*/  LDL.LU R14, [R1+0x1a18] ;  /* 0x001a1800010e7983 */ /* 0x001ea80000300800 */
[----:B------:R0:W-:Y:S02]  /*12230*/  STS.U16 [R17+UR5+0x5680], R2 ;  /* 0x0056800211007988 */ /* 0x0001e40008000405 */
[----:B0-----:R-:W0:Y:S02]  /*12240*/  S2R R2, SR_TID.X ;  /* 0x0000000000027919 */ /* 0x001e240000002100 */
[----:B------:R1:W-:Y:S04]  /*12250*/  STS.U16 [R17+UR5+0x5700], R3 ;  /* 0x0057000311007988 */ /* 0x0003e80008000405 */
[----:B------:R1:W-:Y:S04]  /*12260*/  STS.U16 [R17+UR5+0x5780], R0 ;  /* 0x0057800011007988 */ /* 0x0003e80008000405 */
[----:B-1----:R-:W3:Y:S04]  /*12270*/  LDL R3, [R1+0xf84] ;  /* 0x000f840001037983 */ /* 0x002ee80000100800 */
[----:B------:R-:W3:Y:S01]  /*12280*/  LDL R0, [R1+0xfc8] ;  /* 0x000fc80001007983 */ /* 0x000ee20000100800 */
[----:B0-----:R-:W-:-:S05]  /*12290*/  LOP3.LUT R2, R2, 0x3f, RZ, 0xc0, !PT ;  /* 0x0000003f02027812 */ /* 0x001fca00078ec0ff */
[----:B------:R-:W-:Y:S01]  /*122a0*/  IMAD.SHL.U32 R2, R2, 0x2, RZ ;  /* 0x0000000202027824 */ /* 0x000fe200078e00ff */
[----:B--2---:R0:W-:Y:S04]  /*122b0*/  STS.U16 [R17+UR5+0x7400], R14 ;  /* 0x0074000e11007988 */ /* 0x0041e80008000405 */
[C---:B0-----:R-:W-:Y:S02]  /*122c0*/  LOP3.LUT R14, R2.reuse, 0x50, RZ, 0x3c, !PT ;  /* 0x00000050020e7812 */ /* 0x041fe400078e3cff */
[----:B------:R-:W-:-:S03]  /*122d0*/  LOP3.LUT R17, R2, 0x60, RZ, 0x3c, !PT ;  /* 0x0000006002117812 */ /* 0x000fc600078e3cff */
[----:B------:R0:W-:Y:S04]  /*122e0*/  STS.U16 [R14+UR5+0x7480], R11 ;  /* 0x0074800b0e007988 */ /* 0x0001e80008000405 */
[----:B------:R-:W-:Y:S04]  /*122f0*/  STS.U16 [R14+UR5+0x7500], R10 ;  /* 0x0075000a0e007988 */ /* 0x000fe80008000405 */
[----:B------:R-:W-:Y:S04]  /*12300*/  STS.U16 [R14+UR5+0x7580], R9 ;  /* 0x007580090e007988 */ /* 0x000fe80008000405 */
[----:B------:R1:W-:Y:S04]  /*12310*/  STS.U16 [R14+UR5+0x7600], R8 ;  /* 0x007600080e007988 */ /* 0x0003e80008000405 */
[----:B------:R-:W-:Y:S04]  /*12320*/  STS.U16 [R14+UR5+0x7680], R7 ;  /* 0x007680070e007988 */ /* 0x000fe80008000405 */
[----:B------:R-:W-:Y:S04]  /*12330*/  STS.U16 [R14+UR5+0x7700], R6 ;  /* 0x007700060e007988 */ /* 0x000fe80008000405 */
[----:B------:R2:W-:Y:S04]  /*12340*/  STS.U16 [R14+UR5+0x7780], R5 ;  /* 0x007780050e007988 */ /* 0x0005e80008000405 */
[----:B------:R2:W-:Y:S01]  /*12350*/  STS.U16 [R17+UR5+0x1800], R15 ;  /* 0x0018000f11007988 */ /* 0x0005e20008000405 */
[----:B------:R-:W-:-:S02]  /*12360*/  PRMT R13, RZ, 0x7610, R13 ;  /* 0x00007610ff0d7816 */ /* 0x000fc4000000000d */
[----:B------:R-:W-:Y:S01]  /*12370*/  PRMT R4, RZ, 0x7610, R4 ;  /* 0x00007610ff047816 */ /* 0x000fe20000000004 */
[----:B0-----:R-:W4:Y:S04]  /*12380*/  LDL R11, [R1+0xfbc] ;  /* 0x000fbc00010b7983 */ /* 0x001f280000100800 */
[----:B-1----:R-:W4:Y:S04]  /*12390*/  LDL R8, [R1+0xfe0] ;  /* 0x000fe00001087983 */ /* 0x002f280000100800 */
[----:B------:R-:W4:Y:S04]  /*123a0*/  LDL R9, [R1+0xfb8] ;  /* 0x000fb80001097983 */ /* 0x000f280000100800 */
[----:B------:R-:W4:Y:S04]  /*123b0*/  LDL R10, [R1+0xfe8] ;  /* 0x000fe800010a7983 */ /* 0x000f280000100800 */
[----:B--2---:R-:W2:Y:S04]  /*123c0*/  LDL R14, [R1+0xfd8] ;  /* 0x000fd800010e7983 */ /* 0x004ea80000100800 */
[----:B------:R-:W4:Y:S01]  /*123d0*/  LDL R15, [R1+0xfb4] ;  /* 0x000fb400010f7983 */ /* 0x000f220000100800 */
[----:B---3--:R-:W-:-:S02]  /*123e0*/  @!P0 IMAD.MOV.U32 R6, RZ, RZ, R0 ;  /* 0x000000ffff068224 */ /* 0x008fc400078e0000 */
[----:B------:R-:W-:Y:S01]  /*123f0*/  @!P0 IMAD.MOV.U32 R7, RZ, RZ, R3 ;  /* 0x000000ffff078224 */ /* 0x000fe200078e0003 */
[----:B------:R-:W3:Y:S04]  /*12400*/  LDL R0, [R1+0xff0] ;  /* 0x000ff00001007983 */ /* 0x000ee80000100800 */
[----:B------:R-:W3:Y:S04]  /*12410*/  LDL R3, [R1+0xfc0] ;  /* 0x000fc00001037983 */ /* 0x000ee80000100800 */
[----:B------:R2:W3:Y:S02]  /*12420*/  @!P0 LDG.E.U16 R13, desc[UR38][R6.64] ;  /* 0x00000026060d8981 */ /* 0x0004e4000c1e1500 */
[----:B--2---:R-:W-:-:S02]  /*12430*/  @!P0 IMAD.MOV.U32 R6, RZ, RZ, R14 ;  /* 0x000000ffff068224 */ /* 0x004fc400078e000e */
[----:B----4-:R-:W-:-:S05]  /*12440*/  @!P0 IMAD.MOV.U32 R7, RZ, RZ, R15 ;  /* 0x000000ffff078224 */ /* 0x010fca00078e000f */
[----:B------:R0:W2:Y:S04]  /*12450*/  @!P0 LDG.E.U16 R4, desc[UR38][R6.64] ;  /* 0x0000002606048981 */ /* 0x0000a8000c1e1500 */
[----:B---3--:R1:W-:Y:S04]  /*12460*/  STL [R1+0x19d4], R13 ;  /* 0x0019d40d01007387 */ /* 0x0083e80000100800 */
[----:B------:R-:W3:Y:S04]  /*12470*/  LDL R15, [R1+0xfc4] ;  /* 0x000fc400010f7983 */ /* 0x000ee80000100800 */
[----:B------:R-:W4:Y:S01]  /*12480*/  LDL R14, [R1+0xff8] ;  /* 0x000ff800010e7983 */ /* 0x000f220000100800 */
[----:B------:R-:W-:-:S02]  /*12490*/  PRMT R5, RZ, 0x7610, R5 ;  /* 0x00007610ff057816 */ /* 0x000fc40000000005 */
[----:B0-----:R-:W-:-:S04]  /*124a0*/  PRMT R6, RZ, 0x7610, R6 ;  /* 0x00007610ff067816 */ /* 0x001fc80000000006 */
[----:B------:R0:W3:Y:S01]  /*124b0*/  @!P0 LDG.E.U16 R5, desc[UR38][R8.64] ;  /* 0x0000002608058981 */ /* 0x0000e2000c1e1500 */
[----:B------:R-:W-:Y:S01]  /*124c0*/  PRMT R7, RZ, 0x7610, R7 ;  /* 0x00007610ff077816 */ /* 0x000fe20000000007 */
[----:B0-----:R-:W-:Y:S02]  /*124d0*/  @!P0 IMAD.MOV.U32 R8, RZ, RZ, R10 ;  /* 0x000000ffff088224 */ /* 0x001fe400078e000a */
[----:B------:R-:W-:Y:S01]  /*124e0*/  @!P0 IMAD.MOV.U32 R9, RZ, RZ, R11 ;  /* 0x000000ffff098224 */ /* 0x000fe200078e000b */
[----:B--2---:R0:W-:Y:S04]  /*124f0*/  STL [R1+0x19d8], R4 ;  /* 0x0019d80401007387 */ /* 0x0041e80000100800 */
[----:B-1----:R-:W2:Y:S04]  /*12500*/  LDL R13, [R1+0xfcc] ;  /* 0x000fcc00010d7983 */ /* 0x002ea80000100800 */
[----:B------:R1:W2:Y:S04]  /*12510*/  @!P0 LDG.E.U16 R6, desc[UR38][R8.64] ;  /* 0x0000002608068981 */ /* 0x0002a8000c1e1500 */
[----:B0-----:R-:W2:Y:S01]  /*12520*/  LDL R4, [R1+0x1000] ;  /* 0x0010000001047983 */ /* 0x001ea20000100800 */
[----:B------:R-:W-:-:S02]  /*12530*/  @!P0 IMAD.MOV.U32 R10, RZ, RZ, R0 ;  /* 0x000000ffff0a8224 */ /* 0x000fc400078e0000 */
[----:B------:R-:W-:Y:S01]  /*12540*/  @!P0 IMAD.MOV.U32 R11, RZ, RZ, R3 ;  /* 0x000000ffff0b8224 */ /* 0x000fe200078e0003 */
[----:B-1----:R-:W-:-:S04]  /*12550*/  PRMT R8, RZ, 0x7610, R8 ;  /* 0x00007610ff087816 */ /* 0x002fc80000000008 */
[----:B------:R4:W2:Y:S02]  /*12560*/  @!P0 LDG.E.U16 R7, desc[UR38][R10.64] ;  /* 0x000000260a078981 */ /* 0x0008a4000c1e1500 */
[----:B----4-:R-:W-:Y:S02]  /*12570*/  @!P0 IMAD.MOV.U32 R10, RZ, RZ, R14 ;  /* 0x000000ffff0a8224 */ /* 0x010fe400078e000e */
[----:B---3--:R-:W-:-:S05]  /*12580*/  @!P0 IMAD.MOV.U32 R11, RZ, RZ, R15 ;  /* 0x000000ffff0b8224 */ /* 0x008fca00078e000f */
[----:B------:R-:W3:Y:S01]  /*12590*/  @!P0 LDG.E.U16 R8, desc[UR38][R10.64] ;  /* 0x000000260a088981 */ /* 0x000ee2000c1e1500 */
[----:B------:R-:W-:Y:S01]  /*125a0*/  PRMT R9, RZ, 0x7610, R9 ;  /* 0x00007610ff097816 */ /* 0x000fe20000000009 */
[----:B--2---:R-:W-:Y:S02]  /*125b0*/  @!P0 IMAD.MOV.U32 R15, RZ, RZ, R13 ;  /* 0x000000ffff0f8224 */ /* 0x004fe400078e000d */
[----:B------:R-:W-:-:S05]  /*125c0*/  @!P0 IMAD.MOV.U32 R14, RZ, RZ, R4 ;  /* 0x000000ffff0e8224 */ /* 0x000fca00078e0004 */
[----:B------:R-:W2:Y:S04]  /*125d0*/  @!P0 LDG.E.U16 R9, desc[UR38][R14.64] ;  /* 0x000000260e098981 */ /* 0x000ea8000c1e1500 */
[----:B------:R-:W-:Y:S04]  /*125e0*/  STL [R1+0x19dc], R5 ;  /* 0x0019dc0501007387 */ /* 0x000fe80000100800 */
[----:B------:R0:W-:Y:S04]  /*125f0*/  STS.U16 [R17+UR5+0x1880], R19 ;  /* 0x0018801311007988 */ /* 0x0001e80008000405 */
[----:B------:R-:W-:Y:S04]  /*12600*/  STL [R1+0x19e0], R6 ;  /* 0x0019e00601007387 */ /* 0x000fe80000100800 */
[----:B------:R-:W-:Y:S04]  /*12610*/  STS.U16 [R17+UR5+0x1900], R24 ;  /* 0x0019001811007988 */ /* 0x000fe80008000405 */
[----:B------:R-:W4:Y:S04]  /*12620*/  LDL R3, [R1+0xfd0] ;  /* 0x000fd00001037983 */ /* 0x000f280000100800 */
[----:B------:R-:W4:Y:S04]  /*12630*/  LDL R0, [R1+0x1008] ;  /* 0x0010080001007983 */ /* 0x000f280000100800 */
[----:B------:R-:W-:Y:S04]  /*12640*/  STS.U16 [R17+UR5+0x1980], R25 ;  /* 0x0019801911007988 */ /* 0x000fe80008000405 */
[----:B------:R-:W-:Y:S04]  /*12650*/  STS.U16 [R17+UR5+0x1a00], R26 ;  /* 0x001a001a11007988 */ /* 0x000fe80008000405 */
[----:B------:R-:W-:Y:S04]  /*12660*/  STS.U16 [R17+UR5+0x1a80], R27 ;  /* 0x001a801b11007988 */ /* 0x000fe80008000405 */
[----:B------:R-:W-:Y:S04]  /*12670*/  STS.U16 [R17+UR5+0x1b00], R29 ;  /* 0x001b001d11007988 */ /* 0x000fe80008000405 */
[----:B------:R1:W-:Y:S04]  /*12680*/  STS.U16 [R17+UR5+0x1b80], R28 ;  /* 0x001b801c11007988 */ /* 0x0003e80008000405 */
[----:B------:R3:W-:Y:S04]  /*12690*/  STL [R1+0x19e4], R7 ;  /* 0x0019e40701007387 */ /* 0x0007e80000100800 */
[----:B0-----:R-:W4:Y:S04]  /*126a0*/  LDL R19, [R1+0xfd4] ;  /* 0x000fd40001137983 */ /* 0x001f280000100800 */
[----:B-1----:R-:W4:Y:S04]  /*126b0*/  LDL R17, [R1+0x1010] ;  /* 0x0010100001117983 */ /* 0x002f280000100800 */
[----:B---3--:R0:W-:Y:S04]  /*126c0*/  STL [R1+0x19e8], R8 ;  /* 0x0019e80801007387 */ /* 0x0081e80000100800 */
[----:B------:R-:W3:Y:S04]  /*126d0*/  LDL R13, [R1+0xfdc] ;  /* 0x000fdc00010d7983 */ /* 0x000ee80000100800 */
[----:B------:R-:W3:Y:S04]  /*126e0*/  LDL R7, [R1+0xff4] ;  /* 0x000ff40001077983 */ /* 0x000ee80000100800 */
[----:B------:R-:W3:Y:S04]  /*126f0*/  LDL R6, [R1+0x1020] ;  /* 0x0010200001067983 */ /* 0x000ee80000100800 */
[----:B0-----:R-:W3:Y:S04]  /*12700*/  LDL R8, [R1+0x102c] ;  /* 0x00102c0001087983 */ /* 0x001ee80000100800 */
[----:B--2---:R-:W-:Y:S04]  /*12710*/  STL [R1+0x19ec], R9 ;  /* 0x0019ec0901007387 */ /* 0x004fe80000100800 */
[----:B------:R-:W2:Y:S04]  /*12720*/  LDL R5, [R1+0xfe4] ;  /* 0x000fe40001057983 */ /* 0x000ea80000100800 */
[----:B------:R-:W2:Y:S01]  /*12730*/  LDL R4, [R1+0x1028] ;  /* 0x0010280001047983 */ /* 0x000ea20000100800 */
[----:B------:R-:W-:Y:S01]  /*12740*/  PRMT R10, RZ, 0x7610, R10 ;  /* 0x00007610ff0a7816 */ /* 0x000fe2000000000a */
[----:B----4-:R-:W-:-:S02]  /*12750*/  @!P0 IMAD.MOV.U32 R15, RZ, RZ, R3 ;  /* 0x000000ffff0f8224 */ /* 0x010fc400078e0003 */
[----:B------:R-:W-:Y:S01]  /*12760*/  @!P0 IMAD.MOV.U32 R14, RZ, RZ, R0 ;  /* 0x000000ffff0e8224 */ /* 0x000fe200078e0000 */
[----:B------:R-:W-:Y:S02]  /*12770*/  PRMT R11, RZ, 0x7610, R11 ;  /* 0x00007610ff0b7816 */ /* 0x000fe4000000000b */
[----:B------:R-:W-:Y:S02]  /*12780*/  PRMT R12, RZ, 0x7610, R12 ;  /* 0x00007610ff0c7816 */ /* 0x000fe4000000000c */
[----:B------:R-:W-:Y:S02]  /*12790*/  PRMT R16, RZ, 0x7610, R16 ;  /* 0x00007610ff107816 */ /* 0x000fe40000000010 */
[----:B------:R-:W-:Y:S01]  /*127a0*/  PRMT R18, RZ, 0x7610, R18 ;  /* 0x00007610ff127816 */ /* 0x000fe20000000012 */
[----:B------:R0:W4:Y:S04]  /*127b0*/  @!P0 LDG.E.U16 R10, desc[UR38][R14.64] ;  /* 0x000000260e0a8981 */ /* 0x000128000c1e1500 */
[----:B------:R-:W4:Y:S04]  /*127c0*/  LDL R3, [R1+0xffc] ;  /* 0x000ffc0001037983 */ /* 0x000f280000100800 */
[----:B------:R-:W4:Y:S01]  /*127d0*/  LDL R0, [R1+0x101c] ;  /* 0x00101c0001007983 */ /* 0x000f220000100800 */
[----:B0-----:R-:W-:-:S02]  /*127e0*/  @!P0 IMAD.MOV.U32 R14, RZ, RZ, R17 ;  /* 0x000000ffff0e8224 */ /* 0x001fc400078e0011 */
[----:B------:R-:W-:-:S05]  /*127f0*/  @!P0 IMAD.MOV.U32 R15, RZ, RZ, R19 ;  /* 0x000000ffff0f8224 */ /* 0x000fca00078e0013 */
[----:B------:R3:W4:Y:S02]  /*12800*/  @!P0 LDG.E.U16 R11, desc[UR38][R14.64] ;  /* 0x000000260e0b8981 */ /* 0x000724000c1e1500 */
[----:B---3--:R-:W-:Y:S02]  /*12810*/  @!P0 IMAD.MOV.U32 R14, RZ, RZ, R8 ;  /* 0x000000ffff0e8224 */ /* 0x008fe400078e0008 */
[----:B------:R-:W-:-:S05]  /*12820*/  @!P0 IMAD.MOV.U32 R15, RZ, RZ, R13 ;  /* 0x000000ffff0f8224 */ /* 0x000fca00078e000d */
[----:B------:R0:W3:Y:S02]  /*12830*/  @!P0 LDG.E.U16 R12, desc[UR38][R14.64] ;  /* 0x000000260e0c8981 */ /* 0x0000e4000c1e1500 */
[----:B0-----:R-:W-:Y:S02]  /*12840*/  @!P0 IMAD.MOV.U32 R14, RZ, RZ, R6 ;  /* 0x000000ffff0e8224 */ /* 0x001fe400078e0006 */
[----:B------:R-:W-:-:S05]  /*12850*/  @!P0 IMAD.MOV.U32 R15, RZ, RZ, R7 ;  /* 0x000000ffff0f8224 */ /* 0x000fca00078e0007 */
[----:B------:R2:W3:Y:S02]  /*12860*/  @!P0 LDG.E.U16 R16, desc[UR38][R14.64] ;  /* 0x000000260e108981 */ /* 0x0004e4000c1e1500 */
[----:B--2---:R-:W-:Y:S02]  /*12870*/  @!P0 IMAD.MOV.U32 R15, RZ, RZ, R5 ;  /* 0x000000ffff0f8224 */ /* 0x004fe400078e0005 */
[----:B------:R-:W-:-:S05]  /*12880*/  @!P0 IMAD.MOV.U32 R14, RZ, RZ, R4 ;  /* 0x000000ffff0e8224 */ /* 0x000fca00078e0004 */
[----:B------:R-:W2:Y:S04]  /*12890*/  @!P0 LDG.E.U16 R18, desc[UR38][R14.64] ;  /* 0x000000260e128981 */ /* 0x000ea8000c1e1500 */
[----:B----4-:R-:W-:Y:S04]  /*128a0*/  STL [R1+0x19f0], R10 ;  /* 0x0019f00a01007387 */ /* 0x010fe80000100800 */
[----:B------:R-:W-:Y:S04]  /*128b0*/  STL [R1+0x19f4], R11 ;  /* 0x0019f40b01007387 */ /* 0x000fe80000100800 */
[----:B---3--:R-:W-:Y:S04]  /*128c0*/  STL [R1+0x19f8], R12 ;  /* 0x0019f80c01007387 */ /* 0x008fe80000100800 */
[----:B------:R0:W-:Y:S04]  /*128d0*/  STL [R1+0x19fc], R16 ;  /* 0x0019fc1001007387 */ /* 0x0001e80000100800 */
[----:B--2---:R1:W-:Y:S04]  /*128e0*/  STL [R1+0x1a00], R18 ;  /* 0x001a001201007387 */ /* 0x0043e80000100800 */
[----:B------:R-:W2:Y:S04]  /*128f0*/  LDL R29, [R1+0x1004] ;  /* 0x00100400011d7983 */ /* 0x000ea80000100800 */
[----:B------:R-:W3:Y:S04]  /*12900*/  LDL R28, [R1+0x1018] ;  /* 0x00101800011c7983 */ /* 0x000ee80000100800 */
[----:B0-----:R-:W4:Y:S04]  /*12910*/  LDL R16, [R1+0x1024] ;  /* 0x0010240001107983 */ /* 0x001f280000100800 */
[----:B------:R-:W4:Y:S04]  /*12920*/  LDL R12, [R1+0x100c] ;  /* 0x00100c00010c7983 */ /* 0x000f280000100800 */
[----:B------:R-:W4:Y:S04]  /*12930*/  LDL R11, [R1+0x1014] ;  /* 0x00101400010b7983 */ /* 0x000f280000100800 */
[----:B-1----:R-:W4:Y:S01]  /*12940*/  LDL R18, [R1+0xfec] ;  /* 0x000fec0001127983 */ /* 0x002f220000100800 */
[----:B------:R-:W-:Y:S01]  /*12950*/  PRMT R20, RZ, 0x7610, R20 ;  /* 0x00007610ff147816 */ /* 0x000fe20000000014 */
[----:B------:R-:W-:-:S02]  /*12960*/  @!P0 IMAD.MOV.U32 R14, RZ, RZ, R0 ;  /* 0x000000ffff0e8224 */ /* 0x000fc400078e0000 */
[----:B------:R-:W-:Y:S01]  /*12970*/  @!P0 IMAD.MOV.U32 R15, RZ, RZ, R3 ;  /* 0x000000ffff0f8224 */ /* 0x000fe200078e0003 */
[----:B------:R-:W-:Y:S02]  /*12980*/  PRMT R21, RZ, 0x7610, R21 ;  /* 0x00007610ff157816 */ /* 0x000fe40000000015 */
[----:B------:R-:W-:Y:S02]  /*12990*/  PRMT R22, RZ, 0x7610, R22 ;  /* 0x00007610ff167816 */ /* 0x000fe40000000016 */
[----:B------:R-:W-:Y:S01]  /*129a0*/  PRMT R23, RZ, 0x7610, R23 ;  /* 0x00007610ff177816 */ /* 0x000fe20000000017 */
[----:B------:R-:W4:Y:S04]  /*129b0*/  LDL.LU R10, [R1+0x678] ;  /* 0x00067800010a7983 */ /* 0x000f280000300800 */
[----:B------:R2:W4:Y:S04]  /*129c0*/  @!P0 LDG.E.U16 R20, desc[UR38][R14.64] ;  /* 0x000000260e148981 */ /* 0x000528000c1e1500 */
        /* <DEDUP_REMOVED lines=15> */
[----:B--2---:R-:W-:-:S02]  /*12ac0*/  @!P0 IMAD.MOV.U32 R15, RZ, RZ, R29 ;  /* 0x000000ffff0f8224 */ /* 0x004fc400078e001d */
[----:B---3--:R-:W-:-:S05]  /*12ad0*/  @!P0 IMAD.MOV.U32 R14, RZ, RZ, R28 ;  /* 0x000000ffff0e8224 */ /* 0x008fca00078e001c */
[----:B------:R4:W2:Y:S02]  /*12ae0*/  @!P0 LDG.E.U16 R21, desc[UR38][R14.64] ;  /* 0x000000260e158981 */ /* 0x0008a4000c1e1500 */
[----:B----4-:R-:W-:Y:S02]  /*12af0*/  @!P0 IMAD.MOV.U32 R14, RZ, RZ, R16 ;  /* 0x000000ffff0e8224 */ /* 0x010fe400078e0010 */
[----:B------:R-:W-:-:S05]  /*12b00*/  @!P0 IMAD.MOV.U32 R15, RZ, RZ, R18 ;  /* 0x000000ffff0f8224 */ /* 0x000fca00078e0012 */
[----:B------:R0:W3:Y:S02]  /*12b10*/  @!P0 LDG.E.U16 R22, desc[UR38][R14.64] ;  /* 0x000000260e168981 */ /* 0x0000e4000c1e1500 */
[----:B0-----:R-:W-:Y:S02]  /*12b20*/  @!P0 IMAD.MOV.U32 R14, RZ, RZ, R11 ;  /* 0x000000ffff0e8224 */ /* 0x001fe400078e000b */
[----:B------:R-:W-:-:S05]  /*12b30*/  @!P0 IMAD.MOV.U32 R15, RZ, RZ, R12 ;  /* 0x000000ffff0f8224 */ /* 0x000fca00078e000c */
[----:B------:R-:W4:Y:S04]  /*12b40*/  @!P0 LDG.E.U16 R23, desc[UR38][R14.64] ;  /* 0x000000260e178981 */ /* 0x000f28000c1e1500 */
[----:B------:R-:W-:Y:S04]  /*12b50*/  STL [R1+0x1a04], R20 ;  /* 0x001a041401007387 */ /* 0x000fe80000100800 */
[----:B------:R-:W4:Y:S04]  /*12b60*/  LDL.LU R29, [R1+0x3c] ;  /* 0x00003c00011d7983 */ /* 0x000f280000300800 */
[----:B------:R-:W4:Y:S04]  /*12b70*/  LDL.LU R28, [R1+0x34] ;  /* 0x00003400011c7983 */ /* 0x000f280000300800 */
[----:B--2---:R0:W-:Y:S02]  /*12b80*/  STL [R1+0x1a08], R21 ;  /* 0x001a081501007387 */ /* 0x0041e40000100800 */
[----:B0-----:R-:W-:-:S02]  /*12b90*/  LOP3.LUT R21, R2, 0x60, RZ, 0x3c, !PT ;  /* 0x0000006002157812 */ /* 0x001fc400078e3cff */
[----:B---3--:R-:W-:Y:S04]  /*12ba0*/  STL [R1+0x1a0c], R22 ;  /* 0x001a0c1601007387 */ /* 0x008fe80000100800 */
[----:B----4-:R-:W-:Y:S04]  /*12bb0*/  STL [R1+0x1a10], R23 ;  /* 0x001a101701007387 */ /* 0x010fe80000100800 */
[----:B------:R-:W2:Y:S04]  /*12bc0*/  LDL.LU R2, [R1+0x24] ;  /* 0x0000240001027983 */ /* 0x000ea80000300800 */
        /* <DEDUP_REMOVED lines=11> */
[----:B------:R-:W3:Y:S04]  /*12c80*/  LDL.LU R14, [R1+0x1c] ;  /* 0x00001c00010e7983 */ /* 0x000ee80000300800 */
[----:B------:R-:W4:Y:S04]  /*12c90*/  LDL.LU R23, [R1+0x14] ;  /* 0x0000140001177983 */ /* 0x000f280000300800 */
        /* <DEDUP_REMOVED lines=14> */
[----:B------:R0:W-:Y:S04]  /*12d80*/  STS.U16 [R21+UR5+0x5880], R0 ;  /* 0x0058800015007988 */ /* 0x0001e80008000405 */
[----:B------:R-:W3:Y:S04]  /*12d90*/  LDL.LU R3, [R1+0x618] ;  /* 0x0006180001037983 */ /* 0x000ee80000300800 */
[----:B------:R1:W-:Y:S04]  /*12da0*/  STS.U16 [R21+UR5+0x5900], R17 ;  /* 0x0059001115007988 */ /* 0x0003e80008000405 */
[----:B------:R0:W-:Y:S04]  /*12db0*/  STS.U16 [R21+UR5+0x5980], R19 ;  /* 0x0059801315007988 */ /* 0x0001e80008000405 */
[----:B------:R0:W-:Y:S04]  /*12dc0*/  STS.U16 [R21+UR5+0x5a00], R24 ;  /* 0x005a001815007988 */ /* 0x0001e80008000405 */
[----:B------:R1:W-:Y:S04]  /*12dd0*/  STS.U16 [R21+UR5+0x5a80], R25 ;  /* 0x005a801915007988 */ /* 0x0003e80008000405 */
[----:B------:R1:W-:Y:S04]  /*12de0*/  STS.U16 [R21+UR5+0x5b00], R26 ;  /* 0x005b001a15007988 */ /* 0x0003e80008000405 */
[----:B0-----:R-:W3:Y:S04]  /*12df0*/  LDL.LU R0, [R1+0x610] ;  /* 0x0006100001007983 */ /* 0x001ee80000300800 */
[----:B-1----:R-:W3:Y:S04]  /*12e00*/  LDL.LU R17, [R1+0x608] ;  /* 0x0006080001117983 */ /* 0x002ee80000300800 */
[----:B------:R-:W3:Y:S04]  /*12e10*/  LDL.LU R19, [R1+0x600] ;  /* 0x0006000001137983 */ /* 0x000ee80000300800 */
[----:B------:R-:W3:Y:S04]  /*12e20*/  LDL.LU R24, [R1+0x538] ;  /* 0x0005380001187983 */ /* 0x000ee80000300800 */
[----:B------:R-:W3:Y:S04]  /*12e30*/  LDL.LU R25, [R1+0x530] ;  /* 0x0005300001197983 */ /* 0x000ee80000300800 */
[----:B------:R0:W-:Y:S04]  /*12e40*/  STS.U16 [R21+UR5+0x5b80], R27 ;  /* 0x005b801b15007988 */ /* 0x0001e80008000405 */
[----:B------:R-:W3:Y:S04]  /*12e50*/  LDL.LU R26, [R1+0x528] ;  /* 0x00052800011a7983 */ /* 0x000ee80000300800 */
[----:B------:R1:W-:Y:S04]  /*12e60*/  STS.U16 [R21+UR5+0x7800], R29 ;  /* 0x0078001d15007988 */ /* 0x0003e80008000405 */
[----:B------:R1:W-:Y:S04]  /*12e70*/  STS.U16 [R21+UR5+0x7880], R28 ;  /* 0x0078801c15007988 */ /* 0x0003e80008000405 */
[----:B0-----:R-:W3:Y:S04]  /*12e80*/  LDL.LU R27, [R1+0x520] ;  /* 0x00052000011b7983 */ /* 0x001ee80000300800 */
[----:B-1----:R-:W3:Y:S04]  /*12e90*/  LDL.LU R29, [R1+0x518] ;  /* 0x00051800011d7983 */ /* 0x002ee80000300800 */
[----:B------:R-:W3:Y:S04]  /*12ea0*/  LDL.LU R28, [R1+0x510] ;  /* 0x00051000011c7983 */ /* 0x000ee80000300800 */
[----:B------:R-:W3:Y:S04]  /*12eb0*/  LDL.LU R15, [R1+0x48] ;  /* 0x00004800010f7983 */ /* 0x000ee80000300800 */
[----:B--2---:R0:W-:Y:S04]  /*12ec0*/  STS.U16 [R21+UR5+0x7900], R2 ;  /* 0x0079000215007988 */ /* 0x0041e80008000405 */
[----:B0-----:R-:W2:Y:S04]  /*12ed0*/  LDL.LU R2, [R1+0x1a14] ;  /* 0x001a140001027983 */ /* 0x001ea80000300800 */
[----:B--2---:R0:W-:Y:S02]  /*12ee0*/  STS.U16 [R21+UR5+0x7980], R2 ;  /* 0x0079800215007988 */ /* 0x0041e40008000405 */
[----:B0-----:R-:W0:Y:S02]  /*12ef0*/  S2R R2, SR_TID.X ;  /* 0x0000000000027919 */ /* 0x001e240000002100 */
[----:B---3--:R1:W-:Y:S04]  /*12f00*/  STS.U16 [R21+UR5+0x7a00], R14 ;  /* 0x007a000e15007988 */ /* 0x0083e80008000405 */
[----:B----4-:R2:W-:Y:S04]  /*12f10*/  STS.U16 [R21+UR5+0x7a80], R23 ;  /* 0x007a801715007988 */ /* 0x0105e80008000405 */
[----:B------:R3:W-:Y:S04]  /*12f20*/  STS.U16 [R21+UR5+0x7b00], R22 ;  /* 0x007b001615007988 */ /* 0x0007e80008000405 */
[----:B------:R4:W-:Y:S01]  /*12f30*/  STS.U16 [R21+UR5+0x7b80], R20 ;  /* 0x007b801415007988 */ /* 0x0009e20008000405 */
[----:B0-----:R-:W-:-:S05]  /*12f40*/  LOP3.LUT R2, R2, 0x3f, RZ, 0xc0, !PT ;  /* 0x0000003f02027812 */ /* 0x001fca00078ec0ff */
[----:B------:R-:W-:-:S05]  /*12f50*/  IMAD.SHL.U32 R2, R2, 0x2, RZ ;  /* 0x0000000202027824 */ /* 0x000fca00078e00ff */
[----:B-1----:R-:W-:Y:S02]  /*12f60*/  LOP3.LUT R14, R2, 0x70, RZ, 0x3c, !PT ;  /* 0x00000070020e7812 */ /* 0x002fe400078e3cff */
[----:B------:R-:W4:Y:S04]  /*12f70*/  LDL.LU R2, [R1+0x508] ;  /* 0x0005080001027983 */ /* 0x000f280000300800 */
[----:B--2---:R-:W2:Y:S04]  /*12f80*/  LDL.LU R23, [R1+0x1a10] ;  /* 0x001a100001177983 */ /* 0x004ea80000300800 */
[----:B---3--:R-:W3:Y:S04]  /*12f90*/  LDL.LU R22, [R1+0x1a0c] ;  /* 0x001a0c0001167983 */ /* 0x008ee80000300800 */
[----:B----4-:R-:W4:Y:S04]  /*12fa0*/  LDL.LU R21, [R1+0x1a08] ;  /* 0x001a080001157983 */ /* 0x010f280000300800 */
[----:B------:R-:W2:Y:S04]  /*12fb0*/  LDL.LU R20, [R1+0x1a04] ;  /* 0x001a040001147983 */ /* 0x000ea80000300800 */
[----:B------:R0:W-:Y:S04]  /*12fc0*/  STS.U16 [R14+UR5+0x1c00], R18 ;  /* 0x001c00120e007988 */ /* 0x0001e80008000405 */
        /* <DEDUP_REMOVED lines=43> */
[----:B------:R-:W-:Y:S04]  /*13280*/  STS.U16 [R14+UR5+0x5f00], R2 ;  /* 0x005f00020e007988 */ /* 0x000fe80008000405 */
[----:B------:R-:W-:Y:S04]  /*13290*/  STS.U16 [R14+UR5+0x5f80], R15 ;  /* 0x005f800f0e007988 */ /* 0x000fe80008000405 */
[----:B--2---:R0:W-:Y:S04]  /*132a0*/  STS.U16 [R14+UR5+0x7c00], R28 ;  /* 0x007c001c0e007988 */ /* 0x0041e80008000405 */
[----:B0-----:R-:W2:Y:S01]  /*132b0*/  LDL.LU R28, [R1+0x19a8] ;  /* 0x0019a800011c7983 */ /* 0x001ea20000300800 */
[----:B------:R-:W0:Y:S01]  /*132c0*/  S2R R2, SR_TID.X ;  /* 0x0000000000027919 */ /* 0x000e220000002100 */
[----:B------:R-:W1:Y:S02]  /*132d0*/  S2R R15, SR_TID.X ;  /* 0x00000000000f7919 */ /* 0x000e640000002100 */
[----:B------:R-:W-:Y:S04]  /*132e0*/  STS.U16 [R14+UR5+0x7c80], R29 ;  /* 0x007c801d0e007988 */ /* 0x000fe80008000405 */
[----:B------:R-:W-:Y:S04]  /*132f0*/  STS.U16 [R14+UR5+0x7d00], R27 ;  /* 0x007d001b0e007988 */ /* 0x000fe80008000405 */
[----:B------:R-:W-:Y:S04]  /*13300*/  STS.U16 [R14+UR5+0x7d80], R26 ;  /* 0x007d801a0e007988 */ /* 0x000fe80008000405 */
[----:B------:R-:W-:Y:S04]  /*13310*/  STS.U16 [R14+UR5+0x7e00], R25 ;  /* 0x007e00190e007988 */ /* 0x000fe80008000405 */
[----:B------:R-:W-:Y:S04]  /*13320*/  STS.U16 [R14+UR5+0x7e80], R24 ;  /* 0x007e80180e007988 */ /* 0x000fe80008000405 */
[----:B------:R-:W-:Y:S04]  /*13330*/  STS.U16 [R14+UR5+0x7f00], R19 ;  /* 0x007f00130e007988 */ /* 0x000fe80008000405 */
[----:B------:R-:W-:Y:S01]  /*13340*/  STS.U16 [R14+UR5+0x7f80], R17 ;  /* 0x007f80110e007988 */ /* 0x000fe20008000405 */
[----:B0-----:R-:W-:-:S05]  /*13350*/  LOP3.LUT R2, R2, 0x3f, RZ, 0xc0, !PT ;  /* 0x0000003f02027812 */ /* 0x001fca00078ec0ff */
[----:B------:R-:W-:-:S05]  /*13360*/  IMAD.SHL.U32 R2, R2, 0x2, RZ ;  /* 0x0000000202027824 */ /* 0x000fca00078e00ff */
[----:B------:R-:W-:Y:S04]  /*13370*/  STS.U16 [R2+UR5+0x8000], R13 ;  /* 0x0080000d02007988 */ /* 0x000fe80008000405 */
[----:B------:R-:W-:Y:S04]  /*13380*/  STS.U16 [R2+UR5+0x8200], R7 ;  /* 0x0082000702007988 */ /* 0x000fe80008000405 */
[----:B------:R-:W-:Y:S04]  /*13390*/  STS.U16 [R2+UR5+0x8400], R11 ;  /* 0x0084000b02007988 */ /* 0x000fe80008000405 */
[----:B------:R-:W-:Y:S04]  /*133a0*/  STS.U16 [R2+UR5+0x8600], R16 ;  /* 0x0086001002007988 */ /* 0x000fe80008000405 */
[----:B------:R-:W-:Y:S04]  /*133b0*/  STS.U16 [R0+UR5+0x8080], R4 ;  /* 0x0080800400007988 */ /* 0x000fe80008000405 */
[----:B------:R-:W-:Y:S04]  /*133c0*/  STS.U16 [R0+UR5+0x8280], R8 ;  /* 0x0082800800007988 */ /* 0x000fe80008000405 */
[----:B------:R-:W-:Y:S04]  /*133d0*/  STS.U16 [R0+UR5+0x8480], R12 ;  /* 0x0084800c00007988 */ /* 0x000fe80008000405 */
[----:B------:R0:W-:Y:S01]  /*133e0*/  STS.U16 [R0+UR5+0x8680], R20 ;  /* 0x0086801400007988 */ /* 0x0001e20008000405 */
[----:B-1----:R-:W-:Y:S01]  /*133f0*/  LOP3.LUT R15, R15, 0x3f, RZ, 0xc0, !PT ;  /* 0x0000003f0f0f7812 */ /* 0x002fe200078ec0ff */
[----:B0-----:R-:W0:Y:S04]  /*13400*/  S2R R0, SR_TID.X ;  /* 0x0000000000007919 */ /* 0x001e280000002100 */
[----:B------:R-:W-:-:S05]  /*13410*/  IMAD.SHL.U32 R15, R15, 0x2, RZ ;  /* 0x000000020f0f7824 */ /* 0x000fca00078e00ff */
[----:B------:R-:W-:-:S05]  /*13420*/  LOP3.LUT R15, R15, 0x20, RZ, 0x3c, !PT ;  /* 0x000000200f0f7812 */ /* 0x000fca00078e3cff */
[----:B------:R-:W-:Y:S04]  /*13430*/  STS.U16 [R15+UR5+0x8100], R5 ;  /* 0x008100050f007988 */ /* 0x000fe80008000405 */
[----:B------:R-:W-:Y:S04]  /*13440*/  STS.U16 [R15+UR5+0x8300], R9 ;  /* 0x008300090f007988 */ /* 0x000fe80008000405 */
[----:B------:R-:W-:Y:S04]  /*13450*/  STS.U16 [R15+UR5+0x8500], R18 ;  /* 0x008500120f007988 */ /* 0x000fe80008000405 */
[----:B----4-:R0:W-:Y:S04]  /*13460*/  STS.U16 [R15+UR5+0x8700], R21 ;  /* 0x008700150f007988 */ /* 0x0101e80008000405 */
[----:B------:R-:W-:Y:S04]  /*13470*/  STS.U16 [R3+UR5+0x8180], R6 ;  /* 0x0081800603007988 */ /* 0x000fe80008000405 */
[----:B------:R-:W-:Y:S04]  /*13480*/  STS.U16 [R3+UR5+0x8380], R10 ;  /* 0x0083800a03007988 */ /* 0x000fe80008000405 */
[----:B---3--:R-:W-:Y:S04]  /*13490*/  STS.U16 [R3+UR5+0x8580], R22 ;  /* 0x0085801603007988 */ /* 0x008fe80008000405 */
[----:B------:R-:W-:Y:S01]  /*134a0*/  STS.U16 [R3+UR5+0x8780], R23 ;  /* 0x0087801703007988 */ /* 0x000fe20008000405 */
[----:B------:R-:W-:Y:S01]  /*134b0*/  BAR.SYNC.DEFER_BLOCKING 0x0 ;  /* 0x0000000000007b1d */ /* 0x000fe20000010000 */
[----:B0-----:R-:W-:-:S05]  /*134c0*/  IMAD.SHL.U32 R15, R0, 0x8, RZ ;  /* 0x00000008000f7824 */ /* 0x001fca00078e00ff */
[----:B------:R-:W-:Y:S01]  /*134d0*/  LOP3.LUT R14, R15, 0x30, RZ, 0xc0, !PT ;  /* 0x000000300f0e7812 */ /* 0x000fe200078ec0ff */
[C---:B------:R-:W-:Y:S01]  /*134e0*/  IMAD.SHL.U32 R15, R0.reuse, 0x2, RZ ;  /* 0x00000002000f7824 */ /* 0x040fe200078e00ff */
[----:B------:R-:W-:-:S05]  /*134f0*/  LOP3.LUT R0, R0, 0x7, RZ, 0xc0, !PT ;  /* 0x0000000700007812 */ /* 0x000fca00078ec0ff */
[----:B------:R-:W-:-:S05]  /*13500*/  IMAD R0, R0, 0x40, R14 ;  /* 0x0000004000007824 */ /* 0x000fca00078e020e */
[----:B------:R-:W-:-:S05]  /*13510*/  LOP3.LUT R0, R0, 0x30, R15, 0x78, !PT ;  /* 0x0000003000007812 */ /* 0x000fca00078e780f */
[----:B------:R-:W0:Y:S04]  /*13520*/  LDSM.16.M88.4 R4, [R0+UR5+0x8000] ;  /* 0x008000050004783b */ /* 0x000e280008000200 */
[----:B------:R-:W-:Y:S04]  /*13530*/  LDSM.16.M88.4 R12, [R0+UR5+0x8400] ;  /* 0x00840005000c783b */ /* 0x000fe80008000200 */
[----:B------:R-:W-:Y:S04]  /*13540*/  LDSM.16.M88.4 R16, [R0+UR5+0x8600] ;  /* 0x008600050010783b */ /* 0x000fe80008000200 */
[----:B0-----:R-:W-:Y:S04]  /*13550*/  STL [R1+0x15ac], R6 ;  /* 0x0015ac0601007387 */ /* 0x001fe80000100800 */
[----:B--2---:R-:W0:Y:S04]  /*13560*/  LDSM.16.MT88.4 R8, [R28+UR5] ;  /* 0x000000051c08783b */ /* 0x004e280008004200 */
[----:B------:R-:W1:Y:S04]  /*13570*/  LDSM.16.MT88.4 R20, [R28+UR5+0x80] ;  /* 0x000080051c14783b */ /* 0x000e680008004200 */
[----:B------:R-:W-:Y:S04]  /*13580*/  LDSM.16.MT88.4 R24, [R28+UR5+0x180] ;  /* 0x000180051c18783b */ /* 0x000fe80008004200 */
[----:B0-----:R-:W-:Y:S04]  /*13590*/  STL.64 [R1+0x20], R8 ;  /* 0x0000200801007387 */ /* 0x001fe80000100a00 */
[----:B------:R-:W-:Y:S04]  /*135a0*/  STL.64 [R1+0x28], R10 ;  /* 0x0000280a01007387 */ /* 0x000fe80000100a00 */
[----:B------:R-:W0:Y:S04]  /*135b0*/  LDSM.16.M88.4 R8, [R0+UR5+0x8200] ;  /* 0x008200050008783b */ /* 0x000e280008000200 */
[----:B------:R-:W-:Y:S01]  /*135c0*/  STL [R1+0x15a8], R7 ;  /* 0x0015a80701007387 */ /* 0x000fe20000100800 */
[----:B-1----:R-:W-:-:S02]  /*135d0*/  IMAD.MOV.U32 R3, RZ, RZ, R22 ;  /* 0x000000ffff037224 */ /* 0x002fc400078e0016 */
[----:B------:R-:W-:Y:S01]  /*135e0*/  IMAD.MOV.U32 R2, RZ, RZ, R23 ;  /* 0x000000ffff027224 */ /* 0x000fe200078e0017 */
[----:B0-----:R0:W-:Y:S04]  /*135f0*/  STL [R1+0x15a4], R10 ;  /* 0x0015a40a01007387 */ /* 0x0011e80000100800 */
[----:B------:R1:W-:Y:S01]  /*13600*/  STL [R1+0x15a0], R11 ;  /* 0x0015a00b01007387 */ /* 0x0003e20000100800 */
[----:B0-----:R-:W-:Y:S02]  /*13610*/  IMAD.MOV.U32 R10, RZ, RZ, R21 ;  /* 0x000000ffff0a7224 */ /* 0x001fe400078e0015 */
[----:B-1----:R-:W-:Y:S02]  /*13620*/  IMAD.MOV.U32 R11, RZ, RZ, R20 ;  /* 0x000000ffff0b7224 */ /* 0x002fe400078e0014 */
[----:B------:R-:W0:Y:S04]  /*13630*/  LDSM.16.MT88.4 R20, [R28+UR5+0x100] ;  /* 0x000100051c14783b */ /* 0x000e280008004200 */
[----:B------:R-:W-:Y:S04]  /*13640*/  STL [R1+0x1824], R14 ;  /* 0x0018240e01007387 */ /* 0x000fe80000100800 */
[----:B------:R-:W-:Y:S04]  /*13650*/  STL [R1+0x1820], R15 ;  /* 0x0018200f01007387 */ /* 0x000fe80000100800 */
[----:B------:R-:W-:Y:S04]  /*13660*/  STL [R1+0x1994], R16 ;  /* 0x0019941001007387 */ /* 0x000fe80000100800 */
[----:B------:R-:W-:Y:S04]  /*13670*/  STL [R1+0x1990], R17 ;  /* 0x0019901101007387 */ /* 0x000fe80000100800 */
[----:B------:R-:W-:Y:S04]  /*13680*/  STL [R1+0x198c], R18 ;  /* 0x00198c1201007387 */ /* 0x000fe80000100800 */
[----:B------:R0:W-:Y:S04]  /*13690*/  STL [R1+0x1988], R19 ;  /* 0x0019881301007387 */ /* 0x0001e80000100800 */
[----:B------:R-:W-:Y:S01]  /*136a0*/  STL.64 [R1+0x19a0], R10 ;  /* 0x0019a00a01007387 */ /* 0x000fe20000100a00 */
[----:B0-----:R-:W-:-:S02]  /*136b0*/  IMAD.MOV.U32 R19, RZ, RZ, R20 ;  /* 0x000000ffff137224 */ /* 0x001fc400078e0014 */
[----:B------:R-:W-:Y:S02]  /*136c0*/  IMAD.MOV.U32 R29, RZ, RZ, R21 ;  /* 0x000000ffff1d7224 */ /* 0x000fe400078e0015 */
[----:B------:R-:W-:Y:S02]  /*136d0*/  IMAD.MOV.U32 R15, RZ, RZ, R22 ;  /* 0x000000ffff0f7224 */ /* 0x000fe400078e0016 */
[----:B------:R-:W-:Y:S02]  /*136e0*/  IMAD.MOV.U32 R14, RZ, RZ, R23 ;  /* 0x000000ffff0e7224 */ /* 0x000fe400078e0017 */
[----:B------:R-:W0:Y:S04]  /*136f0*/  LDSM.16.MT88.4 R20, [R28+UR5+0x200] ;  /* 0x000200051c14783b */ /* 0x000e280008004200 */
[----:B------:R1:W-:Y:S04]  /*13700*/  STL.64 [R1+0x1998], R8 ;  /* 0x0019980801007387 */ /* 0x0003e80000100a00 */
[----:B-1----:R-:W2:Y:S04]  /*13710*/  LDL.LU.64 R8, [R1+0x20] ;  /* 0x0000200001087983 */ /* 0x002ea80000300a00 */
[----:B------:R-:W3:Y:S04]  /*13720*/  LDL.LU.64 R10, [R1+0x28] ;  /* 0x00002800010a7983 */ /* 0x000ee80000300a00 */
[----:B------:R-:W-:Y:S04]  /*13730*/  STL.64 [R1+0x1928], R26 ;  /* 0x0019281a01007387 */ /* 0x000fe80000100a00 */
[----:B------:R1:W-:Y:S04]  /*13740*/  STL.64 [R1+0x1920], R24 ;  /* 0x0019201801007387 */ /* 0x0003e80000100a00 */
[----:B-1----:R-:W4:Y:S04]  /*13750*/  LDL.LU.64 R24, [R1+0x3c0] ;  /* 0x0003c00001187983 */ /* 0x002f280000300a00 */
[----:B------:R-:W4:Y:S04]  /*13760*/  LDL.LU.64 R26, [R1+0x3c8] ;  /* 0x0003c800011a7983 */ /* 0x000f280000300a00 */
[----:B0-----:R-:W-:Y:S04]  /*13770*/  STL.64 [R1+0x18f0], R22 ;  /* 0x0018f01601007387 */ /* 0x001fe80000100a00 */
[----:B------:R0:W-:Y:S04]  /*13780*/  STL.64 [R1+0x18e8], R20 ;  /* 0x0018e81401007387 */ /* 0x0001e80000100a00 */
[----:B0-----:R-:W4:Y:S04]  /*13790*/  LDL.LU.64 R20, [R1+0x3e0] ;  /* 0x0003e00001147983 */ /* 0x001f280000300a00 */
[----:B------:R-:W4:Y:S01]  /*137a0*/  LDL.LU.64 R22, [R1+0x3e8] ;  /* 0x0003e80001167983 */ /* 0x000f220000300a00 */
[----:B--2---:R-:W-:-:S02]  /*137b0*/  IMAD.MOV.U32 R16, RZ, RZ, R8 ;  /* 0x000000ffff107224 */ /* 0x004fc400078e0008 */
[----:B------:R-:W-:Y:S02]  /*137c0*/  IMAD.MOV.U32 R17, RZ, RZ, R9 ;  /* 0x000000ffff117224 */ /* 0x000fe400078e0009 */
[----:B---3--:R-:W-:Y:S01]  /*137d0*/  IMAD.MOV.U32 R18, RZ, RZ, R10 ;  /* 0x000000ffff127224 */ /* 0x008fe200078e000a */
[----:B----4-:R-:W-:-:S15]  /*137e0*/  HMMA.16816.F32.BF16 R20, R8, R4, R20 ;  /* 0x000000040814723c */ /* 0x010fde0000041814 */
[----:B------:R-:W-:-:S04]  /*137f0*/  NOP ;  /* 0x0000000000007918 */ /* 0x000fc80000000000 */
[----:B------:R-:W-:Y:S04]  /*13800*/  STL.64 [R1+0x3e0], R20 ;  /* 0x0003e01401007387 */ /* 0x000fe80000100a00 */
[----:B------:R0:W-:Y:S02]  /*13810*/  STL.64 [R1+0x3e8], R22 ;  /* 0x0003e81601007387 */ /* 0x0001e40000100a00 */
[----:B0-----:R-:W-:Y:S02]  /*13820*/  IMAD.MOV.U32 R23, RZ, RZ, R11 ;  /* 0x000000ffff177224 */ /* 0x001fe400078e000b */
[----:B------:R-:W0:Y:S04]  /*13830*/  LDSM.16.MT88.4 R8, [R28+UR5+0x280] ;  /* 0x000280051c08783b */ /* 0x000e280008004200 */
[----:B------:R1:W-:Y:S04]  /*13840*/  STL.64 [R1+0x1980], R4 ;  /* 0x0019800401007387 */ /* 0x0003e80000100a00 */
[----:B-1----:R-:W2:Y:S04]  /*13850*/  LDL.LU.64 R4, [R1+0x3d0] ;  /* 0x0003d00001047983 */ /* 0x002ea80000300a00 */
[----:B------:R-:W2:Y:S01]  /*13860*/  LDL.LU.64 R6, [R1+0x3d8] ;  /* 0x0003d80001067983 */ /* 0x000ea20000300a00 */
[----:B0-----:R-:W-:-:S02]  /*13870*/  IMAD.MOV.U32 R20, RZ, RZ, R10 ;  /* 0x000000ffff147224 */ /* 0x001fc400078e000a */
[----:B------:R-:W-:Y:S02]  /*13880*/  IMAD.MOV.U32 R0, RZ, RZ, R11 ;  /* 0x000000ffff007224 */ /* 0x000fe400078e000b */
[----:B------:R-:W-:Y:S02]  /*13890*/  IMAD.MOV.U32 R22, RZ, RZ, R8 ;  /* 0x000000ffff167224 */ /* 0x000fe400078e0008 */
[----:B------:R-:W-:Y:S01]  /*138a0*/  IMAD.MOV.U32 R21, RZ, RZ, R9 ;  /* 0x000000ffff157224 */ /* 0x000fe200078e0009 */
[----:B------:R-:W3:Y:S04]  /*138b0*/  LDL.LU.64 R10, [R1+0x19a0] ;  /* 0x0019a000010a7983 */ /* 0x000ee80000300a00 */
[----:B------:R-:W2:Y:S04]  /*138c0*/  LDL.LU.64 R8, [R1+0x1998] ;  /* 0x0019980001087983 */ /* 0x000ea80000300a00 */
[----:B------:R0:W-:Y:S04]  /*138d0*/  STL [R1+0x1900], R22 ;  /* 0x0019001601007387 */ /* 0x0001e80000100800 */
[----:B------:R1:W-:Y:S01]  /*138e0*/  STL.64 [R1+0x18f8], R20 ;  /* 0x0018f81401007387 */ /* 0x0003e20000100a00 */
[----:B0-----:R-:W-:-:S02]  /*138f0*/  IMAD.MOV.U32 R22, RZ, RZ, R18 ;  /* 0x000000ffff167224 */ /* 0x001fc400078e0012 */
[----:B-1----:R-:W-:Y:S02]  /*13900*/  IMAD.MOV.U32 R20, RZ, RZ, R16 ;  /* 0x000000ffff147224 */ /* 0x002fe400078e0010 */
[----:B------:R-:W-:Y:S01]  /*13910*/  IMAD.MOV.U32 R21, RZ, RZ, R17 ;  /* 0x000000ffff157224 */ /* 0x000fe200078e0011 */
[----:B------:R-:W4:Y:S04]  /*13920*/  LDL.LU R16, [R1+0x1994] ;  /* 0x0019940001107983 */ /* 0x000f280000300800 */
[----:B------:R-:W4:Y:S04]  /*13930*/  LDL.LU R17, [R1+0x1990] ;  /* 0x0019900001117983 */ /* 0x000f280000300800 */
[----:B------:R-:W3:Y:S01]  /*13940*/  LDL.LU R18, [R1+0x198c] ;  /* 0x00198c0001127983 */ /* 0x000ee20000300800 */
[C---:B------:R-:W-:Y:S08]  /*13950*/  HMMA.16816.F32.BF16 R24, R20.reuse, R12, R24 ;  /* 0x0000000c1418723c */ /* 0x040ff00000041818 */
[----:B--2---:R-:W-:-:S15]  /*13960*/  HMMA.16816.F32.BF16 R4, R20, R8, R4 ;  /* 0x000000081404723c */ /* 0x004fde0000041804 */
[----:B------:R-:W-:-:S04]  /*13970*/  NOP ;  /* 0x0000000000007918 */ /* 0x000fc80000000000 */
[----:B------:R0:W-:Y:S04]  /*13980*/  STL.64 [R1+0x3d0], R4 ;  /* 0x0003d00401007387 */ /* 0x0001e80000100a00 */
[----:B------:R1:W-:Y:S04]  /*13990*/  STL.64 [R1+0x3d8], R6 ;  /* 0x0003d80601007387 */ /* 0x0003e80000100a00 */
[----:B0-----:R-:W4:Y:S04]  /*139a0*/  LDL.LU.64 R4, [R1+0x360] ;  /* 0x0003600001047983 */ /* 0x001f280000300a00 */
[----:B-1----:R-:W4:Y:S04]  /*139b0*/  LDL.LU.64 R6, [R1+0x368] ;  /* 0x0003680001067983 */ /* 0x002f280000300a00 */
[----:B------:R0:W-:Y:S04]  /*139c0*/  STL.64 [R1+0x3c0], R24 ;  /* 0x0003c01801007387 */ /* 0x0001e80000100a00 */
[----:B------:R1:W-:Y:S04]  /*139d0*/  STL.64 [R1+0x3c8], R26 ;  /* 0x0003c81a01007387 */ /* 0x0003e80000100a00 */
[----:B------:R2:W-:Y:S01]  /*139e0*/  STL.64 [R1+0x1968], R12 ;  /* 0x0019680c01007387 */ /* 0x0005e20000100a00 */
[----:B0-----:R-:W-:-:S02]  /*139f0*/  IMAD.MOV.U32 R24, RZ, RZ, R19 ;  /* 0x000000ffff187224 */ /* 0x001fc400078e0013 */
[----:B-1----:R-:W-:Y:S01]  /*13a00*/  IMAD.MOV.U32 R26, RZ, RZ, R15 ;  /* 0x000000ffff1a7224 */ /* 0x002fe200078e000f */
[----:B------:R-:W3:Y:S01]  /*13a10*/  LDL.LU R19, [R1+0x1988] ;  /* 0x0019880001137983 */ /* 0x000ee20000300800 */
[----:B------:R-:W-:-:S03]  /*13a20*/  IMAD.MOV.U32 R27, RZ, RZ, R14 ;  /* 0x000000ffff1b7224 */ /* 0x000fc600078e000e */
[----:B--2---:R-:W2:Y:S04]  /*13a30*/  LDL.LU.64 R12, [R1+0x340] ;  /* 0x00034000010c7983 */ /* 0x004ea80000300a00 */
[----:B------:R-:W2:Y:S01]  /*13a40*/  LDL.LU.64 R14, [R1+0x348] ;  /* 0x00034800010e7983 */ /* 0x000ea20000300a00 */
[----:B------:R-:W-:Y:S01]  /*13a50*/  IMAD.MOV.U32 R25, RZ, RZ, R29 ;  /* 0x000000ffff197224 */ /* 0x000fe200078e001d */
[----:B----4-:R-:W-:Y:S02]  /*13a60*/  HMMA.16816.F32.BF16 R20, R20, R16, R4 ;  /* 0x000000101414723c */ /* 0x010fe40000041804 */
[----:B--2---:R-:W-:Y:S04]  /*13a70*/  STL.64 [R1+0x1978], R14 ;  /* 0x0019780e01007387 */ /* 0x004fe80000100a00 */
[----:B------:R0:W-:Y:S04]  /*13a80*/  STL.64 [R1+0x1970], R12 ;  /* 0x0019700c01007387 */ /* 0x0001e80000100a00 */
[----:B0-----:R-:W2:Y:S04]  /*13a90*/  LDL.LU.64 R12, [R1+0x350] ;  /* 0x00035000010c7983 */ /* 0x001ea80000300a00 */
[----:B------:R-:W2:Y:S04]  /*13aa0*/  LDL.LU.64 R14, [R1+0x358] ;  /* 0x00035800010e7983 */ /* 0x000ea80000300a00 */
[----:B------:R0:W-:Y:S04]  /*13ab0*/  STL.64 [R1+0x1958], R26 ;  /* 0x0019581a01007387 */ /* 0x0001e80000100a00 */
[----:B------:R3:W-:Y:S04]  /*13ac0*/  STL.64 [R1+0x1950], R24 ;  /* 0x0019501801007387 */ /* 0x0007e80000100a00 */
[----:B------:R-:W2:Y:S01]  /*13ad0*/  LDL.LU.64 R4, [R1+0x1980] ;  /* 0x0019800001047983 */ /* 0x000ea20000300a00 */
[----:B0-----:R-:W-:-:S02]  /*13ae0*/  IMAD.MOV.U32 R26, RZ, RZ, R3 ;  /* 0x000000ffff1a7224 */ /* 0x001fc400078e0003 */
[----:B---3--:R-:W-:Y:S02]  /*13af0*/  IMAD.MOV.U32 R24, RZ, RZ, R11 ;  /* 0x000000ffff187224 */ /* 0x008fe400078e000b */
[----:B------:R-:W-:Y:S02]  /*13b00*/  IMAD.MOV.U32 R25, RZ, RZ, R10 ;  /* 0x000000ffff197224 */ /* 0x000fe400078e000a */
[----:B------:R-:W-:Y:S02]  /*13b10*/  IMAD.MOV.U32 R27, RZ, RZ, R2 ;  /* 0x000000ffff1b7224 */ /* 0x000fe400078e0002 */
[----:B------:R-:W-:Y:S02]  /*13b20*/  IMAD.MOV.U32 R29, RZ, RZ, R23 ;  /* 0x000000ffff1d7224 */ /* 0x000fe400078e0017 */
[----:B------:R-:W-:Y:S02]  /*13b30*/  IMAD.MOV.U32 R11, RZ, RZ, R22 ;  /* 0x000000ffff0b7224 */ /* 0x000fe400078e0016 */
[----:B------:R-:W-:Y:S01]  /*13b40*/  IMAD.MOV.U32 R10, RZ, RZ, R21 ;  /* 0x000000ffff0a7224 */ /* 0x000fe200078e0015 */
[----:B------:R0:W-:Y:S04]  /*13b50*/  STL [R1+0x360], R20 ;  /* 0x0003601401007387 */ /* 0x0001e80000100800 */
[----:B0-----:R-:W3:Y:S04]  /*13b60*/  LDL.LU.64 R20, [R1+0x330] ;  /* 0x0003300001147983 */ /* 0x001ee80000300a00 */
[----:B------:R-:W3:Y:S04]  /*13b70*/  LDL.LU.64 R22, [R1+0x338] ;  /* 0x0003380001167983 */ /* 0x000ee80000300a00 */
[----:B------:R-:W-:Y:S04]  /*13b80*/  STL [R1+0x15b8], R29 ;  /* 0x0015b81d01007387 */ /* 0x000fe80000100800 */
[----:B------:R-:W-:Y:S04]  /*13b90*/  STL [R1+0x15b4], R11 ;  /* 0x0015b40b01007387 */ /* 0x000fe80000100800 */
[----:B------:R-:W-:Y:S01]  /*13ba0*/  STL [R1+0x15b0], R10 ;  /* 0x0015b00a01007387 */ /* 0x000fe20000100800 */
[----:B--2---:R-:W-:-:S15]  /*13bb0*/  HMMA.16816.F32.BF16 R12, R24, R4, R12 ;  /* 0x00000004180c723c */ /* 0x004fde000004180c */
[----:B------:R-:W-:-:S04]  /*13bc0*/  NOP ;  /* 0x0000000000007918 */ /* 0x000fc80000000000 */
[----:B------:R-:W-:Y:S01]  /*13bd0*/  IMAD.MOV.U32 R6, RZ, RZ, R14 ;  /* 0x000000ffff067224 */ /* 0x000fe200078e000e */
[----:B------:R0:W-:Y:S01]  /*13be0*/  STL.64 [R1+0x350], R12 ;  /* 0x0003500c01007387 */ /* 0x0001e20000100a00 */
[----:B------:R-:W-:-:S03]  /*13bf0*/  IMAD.MOV.U32 R7, RZ, RZ, R15 ;  /* 0x000000ffff077224 */ /* 0x000fc600078e000f */
[----:B------:R-:W2:Y:S04]  /*13c00*/  LDL.LU.64 R14, [R1+0x1978] ;  /* 0x00197800010e7983 */ /* 0x000ea80000300a00 */
[----:B0-----:R-:W2:Y:S04]  /*13c10*/  LDL.LU.64 R12, [R1+0x1970] ;  /* 0x00197000010c7983 */ /* 0x001ea80000300a00 */
[----:B------:R-:W-:Y:S04]  /*13c20*/  STL [R1+0x15c0], R7 ;  /* 0x0015c00701007387 */ /* 0x000fe80000100800 */
[----:B------:R-:W-:Y:S01]  /*13c30*/  STL [R1+0x15bc], R6 ;  /* 0x0015bc0601007387 */ /* 0x000fe20000100800 */
[----:B--2---:R-:W-:-:S15]  /*13c40*/  HMMA.16816.F32.BF16 R12, R24, R8, R12 ;  /* 0x00000008180c723c */ /* 0x004fde000004180c */
[----:B------:R-:W-:-:S04]  /*13c50*/  NOP ;  /* 0x0000000000007918 */ /* 0x000fc80000000000 */
[----:B------:R-:W-:Y:S01]  /*13c60*/  IMAD.MOV.U32 R29, RZ, RZ, R13 ;  /* 0x000000ffff1d7224 */ /* 0x000fe200078e000d */
[----:B------:R0:W-:Y:S01]  /*13c70*/  STL [R1+0x340], R12 ;  /* 0x0003400c01007387 */ /* 0x0001e20000100800 */
[----:B------:R-:W-:Y:S02]  /*13c80*/  IMAD.MOV.U32 R10, RZ, RZ, R15 ;  /* 0x000000ffff0a7224 */ /* 0x000fe400078e000f */
[----:B------:R-:W-:Y:S01]  /*13c90*/  IMAD.MOV.U32 R11, RZ, RZ, R14 ;  /* 0x000000ffff0b7224 */ /* 0x000fe200078e000e */
[----:B0-----:R-:W3:Y:S04]  /*13ca0*/  LDL.LU.64 R12, [R1+0x1968] ;  /* 0x00196800010c7983 */ /* 0x001ee80000300a00 */
[----:B------:R-:W-:Y:S04]  /*13cb0*/  STL [R1+0x15cc], R10 ;  /* 0x0015cc0a01007387 */ /* 0x000fe80000100800 */
[----:B------:R-:W-:Y:S04]  /*13cc0*/  STL [R1+0x15c8], R11 ;  /* 0x0015c80b01007387 */ /* 0x000fe80000100800 */
[----:B------:R0:W-:Y:S04]  /*13cd0*/  STL.64 [R1+0x1960], R8 ;  /* 0x0019600801007387 */ /* 0x0001e80000100a00 */
[----:B0-----:R-:W2:Y:S04]  /*13ce0*/  LDL.LU.64 R8, [R1+0x2e0] ;  /* 0x0002e00001087983 */ /* 0x001ea80000300a00 */
[----:B------:R-:W2:Y:S04]  /*13cf0*/  LDL.LU.64 R10, [R1+0x2e8] ;  /* 0x0002e800010a7983 */ /* 0x000ea80000300a00 */
[----:B------:R-:W-:Y:S01]  /*13d00*/  STL [R1+0x15c4], R29 ;  /* 0x0015c41d01007387 */ /* 0x000fe20000100800 */
[C---:B---3--:R-:W-:Y:S08]  /*13d10*/  HMMA.16816.F32.BF16 R20, R24.reuse, R12, R20 ;  /* 0x0000000c1814723c */ /* 0x048ff00000041814 */
[----:B--2---:R-:W-:Y:S11]  /*13d20*/  HMMA.16816.F32.BF16 R24, R24, R16, R8 ;  /* 0x000000101818723c */ /* 0x004ff60000041808 */
[----:B------:R-:W-:-:S02]  /*13d30*/  IMAD.MOV.U32 R6, RZ, RZ, R23 ;  /* 0x000000ffff067224 */ /* 0x000fc400078e0017 */
[----:B------:R-:W-:Y:S01]  /*13d40*/  IMAD.MOV.U32 R7, RZ, RZ, R22 ;  /* 0x000000ffff077224 */ /* 0x000fe200078e0016 */
[----:B------:R0:W-:Y:S04]  /*13d50*/  STL.64 [R1+0x330], R20 ;  /* 0x0003301401007387 */ /* 0x0001e80000100a00 */
[----:B0-----:R-:W2:Y:S04]  /*13d60*/  LDL.LU.64 R20, [R1+0x2c0] ;  /* 0x0002c00001147983 */ /* 0x001ea80000300a00 */
[----:B------:R-:W2:Y:S04]  /*13d70*/  LDL.LU.64 R22, [R1+0x2c8] ;  /* 0x0002c80001167983 */ /* 0x000ea80000300a00 */
[----:B------:R-:W-:Y:S04]  /*13d80*/  STL [R1+0x15d4], R6 ;  /* 0x0015d40601007387 */ /* 0x000fe80000100800 */
[----:B------:R-:W-:Y:S04]  /*13d90*/  STL [R1+0x15d0], R7 ;  /* 0x0015d00701007387 */ /* 0x000fe80000100800 */
[----:B------:R-:W2:Y:S01]  /*13da0*/  LDL.LU.64 R8, [R1+0x1960] ;  /* 0x0019600001087983 */ /* 0x000ea20000300a00 */
[----:B------:R-:W-:-:S03]  /*13db0*/  IMAD.MOV.U32 R11, RZ, RZ, R26 ;  /* 0x000000ffff0b7224 */ /* 0x000fc600078e001a */
[----:B------:R0:W-:Y:S01]  /*13dc0*/  STL [R1+0x2e0], R24 ;  /* 0x0002e01801007387 */ /* 0x0001e20000100800 */
[----:B------:R-:W-:Y:S02]  /*13dd0*/  IMAD.MOV.U32 R29, RZ, RZ, R27 ;  /* 0x000000ffff1d7224 */ /* 0x000fe400078e001b */
[----:B------:R-:W-:Y:S01]  /*13de0*/  IMAD.MOV.U32 R10, RZ, RZ, R25 ;  /* 0x000000ffff0a7224 */ /* 0x000fe200078e0019 */
[----:B------:R-:W2:Y:S04]  /*13df0*/  LDL.LU.64 R26, [R1+0x1958] ;  /* 0x00195800011a7983 */ /* 0x000ea80000300a00 */
[----:B0-----:R-:W2:Y:S04]  /*13e00*/  LDL.LU.64 R24, [R1+0x1950] ;  /* 0x0019500001187983 */ /* 0x001ea80000300a00 */
[----:B------:R-:W-:Y:S04]  /*13e10*/  STL.64 [R1+0x1948], R18 ;  /* 0x0019481201007387 */ /* 0x000fe80000100a00 */
[----:B------:R0:W-:Y:S04]  /*13e20*/  STL.64 [R1+0x1940], R16 ;  /* 0x0019401001007387 */ /* 0x0001e80000100a00 */
[----:B0-----:R-:W3:Y:S04]  /*13e30*/  LDL.LU.64 R16, [R1+0x2d0] ;  /* 0x0002d00001107983 */ /* 0x001ee80000300a00 */
[----:B------:R-:W3:Y:S04]  /*13e40*/  LDL.LU.64 R18, [R1+0x2d8] ;  /* 0x0002d80001127983 */ /* 0x000ee80000300a00 */
[----:B------:R-:W-:Y:S04]  /*13e50*/  STL [R1+0x15e0], R29 ;  /* 0x0015e01d01007387 */ /* 0x000fe80000100800 */
[----:B------:R-:W-:Y:S04]  /*13e60*/  STL [R1+0x15dc], R11 ;  /* 0x0015dc0b01007387 */ /* 0x000fe80000100800 */
[----:B------:R-:W-:Y:S01]  /*13e70*/  STL [R1+0x15d8], R10 ;  /* 0x0015d80a01007387 */ /* 0x000fe20000100800 */
[C---:B--2---:R-:W-:Y:S08]  /*13e80*/  HMMA.16816.F32.BF16 R20, R24.reuse, R8, R20 ;  /* 0x000000081814723c */ /* 0x044ff00000041814 */
[----:B---3--:R-:W-:-:S15]  /*13e90*/  HMMA.16816.F32.BF16 R16, R24, R4, R16 ;  /* 0x000000041810723c */ /* 0x008fde0000041810 */
[----:B------:R-:W-:-:S04]  /*13ea0*/  NOP ;  /* 0x0000000000007918 */ /* 0x000fc80000000000 */
[----:B------:R-:W-:Y:S02]  /*13eb0*/  IMAD.MOV.U32 R7, RZ, RZ, R19 ;  /* 0x000000ffff077224 */ /* 0x000fe400078e0013 */
[----:B------:R-:W-:Y:S01]  /*13ec0*/  IMAD.MOV.U32 R6, RZ, RZ, R18 ;  /* 0x000000ffff067224 */ /* 0x000fe200078e0012 */
[----:B------:R0:W-:Y:S04]  /*13ed0*/  STL.64 [R1+0x2d0], R16 ;  /* 0x0002d01001007387 */ /* 0x0001e80000100a00 */
[----:B0-----:R-:W2:Y:S04]  /*13ee0*/  LDL.LU.64 R16, [R1+0x2b0] ;  /* 0x0002b00001107983 */ /* 0x001ea80000300a00 */
[----:B------:R-:W2:Y:S04]  /*13ef0*/  LDL.LU.64 R18, [R1+0x2b8] ;  /* 0x0002b80001127983 */ /* 0x000ea80000300a00 */
[----:B------:R-:W-:Y:S04]  /*13f00*/  STL [R1+0x15e8], R7 ;  /* 0x0015e80701007387 */ /* 0x000fe80000100800 */
[----:B------:R-:W-:Y:S04]  /*13f10*/  STL [R1+0x15e4], R6 ;  /* 0x0015e40601007387 */ /* 0x000fe80000100800 */
[----:B------:R0:W-:Y:S04]  /*13f20*/  STL.64 [R1+0x1918], R8 ;  /* 0x0019180801007387 */ /* 0x0001e80000100a00 */
[----:B0-----:R-:W3:Y:S04]  /*13f30*/  LDL.LU.64 R8, [R1+0x240] ;  /* 0x0002400001087983 */ /* 0x001ee80000300a00 */
[----:B------:R-:W-:Y:S04]  /*13f40*/  STL.64 [R1+0x2c0], R20 ;  /* 0x0002c01401007387 */ /* 0x000fe80000100a00 */
[----:B------:R-:W-:Y:S04]  /*13f50*/  STL.64 [R1+0x2c8], R22 ;  /* 0x0002c81601007387 */ /* 0x000fe80000100a00 */
[----:B------:R-:W4:Y:S04]  /*13f60*/  LDL.LU.64 R10, [R1+0x248] ;  /* 0x00024800010a7983 */ /* 0x000f280000300a00 */
[----:B----4-:R-:W-:Y:S04]  /*13f70*/  STL.64 [R1+0x1938], R10 ;  /* 0x0019380a01007387 */ /* 0x010fe80000100a00 */
[----:B---3--:R0:W-:Y:S04]  /*13f80*/  STL.64 [R1+0x1930], R8 ;  /* 0x0019300801007387 */ /* 0x0081e80000100a00 */
[----:B0-----:R-:W3:Y:S04]  /*13f90*/  LDL.LU.64 R8, [R1+0x250] ;  /* 0x0002500001087983 */ /* 0x001ee80000300a00 */
[----:B------:R-:W3:Y:S04]  /*13fa0*/  LDL.LU.64 R10, [R1+0x258] ;  /* 0x00025800010a7983 */ /* 0x000ee80000300a00 */
[----:B------:R-:W4:Y:S04]  /*13fb0*/  LDL.LU.64 R20, [R1+0x1d0] ;  /* 0x0001d00001147983 */ /* 0x000f280000300a00 */
[----:B------:R-:W3:Y:S01]  /*13fc0*/  LDL.LU.64 R22, [R1+0x1d8] ;  /* 0x0001d80001167983 */ /* 0x000ee20000300a00 */
[----:B--2---:R-:W-:-:S15]  /*13fd0*/  HMMA.16816.F32.BF16 R16, R24, R12, R16 ;  /* 0x0000000c1810723c */ /* 0x004fde0000041810 */
[----:B------:R-:W-:-:S04]  /*13fe0*/  NOP ;  /* 0x0000000000007918 */ /* 0x000fc80000000000 */
[----:B------:R-:W-:Y:S01]  /*13ff0*/  IMAD.MOV.U32 R7, RZ, RZ, R19 ;  /* 0x000000ffff077224 */ /* 0x000fe200078e0013 */
[----:B---3--:R-:W-:Y:S04]  /*14000*/  STL.64 [R1+0x1910], R22 ;  /* 0x0019101601007387 */ /* 0x008fe80000100a00 */
[----:B----4-:R0:W-:Y:S04]  /*14010*/  STL.64 [R1+0x1908], R20 ;  /* 0x0019081401007387 */ /* 0x0101e80000100a00 */
[----:B0-----:R-:W2:Y:S04]  /*14020*/  LDL.LU.64 R20, [R1+0x230] ;  /* 0x0002300001147983 */ /* 0x001ea80000300a00 */
[----:B------:R-:W2:Y:S04]  /*14030*/  LDL.LU.64 R22, [R1+0x238] ;  /* 0x0002380001167983 */ /* 0x000ea80000300a00 */
[----:B------:R-:W-:Y:S04]  /*14040*/  STL.64 [R1+0x2b0], R16 ;  /* 0x0002b01001007387 */ /* 0x000fe80000100a00 */
[----:B------:R0:W-:Y:S04]  /*14050*/  STL [R1+0x2b8], R18 ;  /* 0x0002b81201007387 */ /* 0x0001e80000100800 */
[----:B0-----:R-:W3:Y:S04]  /*14060*/  LDL.LU.64 R18, [R1+0x1948] ;  /* 0x0019480001127983 */ /* 0x001ee80000300a00 */
[----:B------:R-:W4:Y:S04]  /*14070*/  LDL.LU.64 R16, [R1+0x1940] ;  /* 0x0019400001107983 */ /* 0x000f280000300a00 */
[----:B------:R-:W-:Y:S01]  /*14080*/  STL [R1+0x15ec], R7 ;  /* 0x0015ec0701007387 */ /* 0x000fe20000100800 */
[----:B----4-:R-:W-:Y:S03]  /*14090*/  HMMA.16816.F32.BF16 R24, R24, R16, R8 ;  /* 0x000000101818723c */ /* 0x010fe60000041808 */
[----:B------:R-:W4:Y:S04]  /*140a0*/  LDL.LU.64 R10, [R1+0x1938] ;  /* 0x00193800010a7983 */ /* 0x000f280000300a00 */
[----:B------:R-:W4:-:S12]  /*140b0*/  LDL.LU.64 R8, [R1+0x1930] ;  /* 0x0019300001087983 */ /* 0x000f180000300a00 */
[----:B------:R-:W-:Y:S04]  /*140c0*/  STL.64 [R1+0x250], R24 ;  /* 0x0002501801007387 */ /* 0x000fe80000100a00 */
[----:B------:R-:W-:Y:S04]  /*140d0*/  STL.64 [R1+0x258], R26 ;  /* 0x0002581a01007387 */ /* 0x000fe80000100a00 */
[----:B------:R-:W0:Y:S02]  /*140e0*/  LDSM.16.MT88.4 R24, [R28+UR5+0x300] ;  /* 0x000300051c18783b */ /* 0x000e240008004200 */
[----:B0-----:R-:W-:-:S02]  /*140f0*/  IMAD.MOV.U32 R3, RZ, RZ, R26 ;  /* 0x000000ffff037224 */ /* 0x001fc400078e001a */
[----:B------:R0:W-:Y:S01]  /*14100*/  STL.64 [R1+0x50], R24 ;  /* 0x0000501801007387 */ /* 0x0001e20000100a00 */
[----:B------:R-:W-:-:S03]  /*14110*/  IMAD.MOV.U32 R2, RZ, RZ, R27 ;  /* 0x000000ffff027224 */ /* 0x000fc600078e001b */
[----:B------:R-:W4:Y:S04]  /*14120*/  LDL.LU.64 R26, [R1+0x1928] ;  /* 0x00192800011a7983 */ /* 0x000f280000300a00 */
[----:B0-----:R-:W4:Y:S02]  /*14130*/  LDL.LU.64 R24, [R1+0x1920] ;  /* 0x0019200001187983 */ /* 0x001f240000300a00 */
[----:B----4-:R-:W-:-:S15]  /*14140*/  HMMA.16816.F32.BF16 R8, R24, R4, R8 ;  /* 0x000000041808723c */ /* 0x010fde0000041808 */
[----:B------:R-:W-:-:S04]  /*14150*/  NOP ;  /* 0x0000000000007918 */ /* 0x000fc80000000000 */
[----:B------:R0:W-:Y:S04]  /*14160*/  STL.64 [R1+0x240], R8 ;  /* 0x0002400801007387 */ /* 0x0001e80000100a00 */
[----:B------:R-:W-:Y:S04]  /*14170*/  STL.64 [R1+0x248], R10 ;  /* 0x0002480a01007387 */ /* 0x000fe80000100a00 */
[----:B0-----:R-:W2:Y:S02]  /*14180*/  LDL.LU.64 R8, [R1+0x1918] ;  /* 0x0019180001087983 */ /* 0x001ea40000300a00 */
[----:B--2---:R-:W-:-:S15]  /*14190*/  HMMA.16816.F32.BF16 R20, R24, R8, R20 ;  /* 0x000000081814723c */ /* 0x004fde0000041814 */
[----:B------:R-:W-:-:S04]  /*141a0*/  NOP ;  /* 0x0000000000007918 */ /* 0x000fc80000000000 */
[----:B------:R-:W-:Y:S04]  /*141b0*/  STL.64 [R1+0x230], R20 ;  /* 0x0002301401007387 */ /* 0x000fe80000100a00 */
[----:B------:R0:W-:Y:S04]  /*141c0*/  STL.64 [R1+0x238], R22 ;  /* 0x0002381601007387 */ /* 0x0001e80000100a00 */
[----:B0-----:R-:W2:Y:S04]  /*141d0*/  LDL.LU.64 R22, [R1+0x1910] ;  /* 0x0019100001167983 */ /* 0x001ea80000300a00 */
[----:B------:R-:W2:Y:S04]  /*141e0*/  LDL.LU.64 R20, [R1+0x1908] ;  /* 0x0019080001147983 */ /* 0x000ea80000300a00 */
[----:B------:R0:W-:Y:S04]  /*141f0*/  STL.64 [R1+0x18e0], R8 ;  /* 0x0018e00801007387 */ /* 0x0001e80000100a00 */
[----:B0-----:R-:W4:Y:S04]  /*14200*/  LDL.LU.64 R8, [R1+0x220] ;  /* 0x0002200001087983 */ /* 0x001f280000300a00 */
[----:B------:R-:W4:Y:S02]  /*14210*/  LDL.LU.64 R10, [R1+0x228] ;  /* 0x00022800010a7983 */ /* 0x000f240000300a00 */
[C---:B----4-:R-:W-:Y:S08]  /*14220*/  HMMA.16816.F32.BF16 R8, R24.reuse, R12, R8 ;  /* 0x0000000c1808723c */ /* 0x050ff00000041808 */
[----:B--2---:R-:W-:Y:S11]  /*14230*/  HMMA.16816.F32.BF16 R24, R24, R16, R20 ;  /* 0x000000101818723c */ /* 0x004ff60000041814 */
[----:B------:R0:W-:Y:S04]  /*14240*/  STL.64 [R1+0x220], R8 ;  /* 0x0002200801007387 */ /* 0x0001e80000100a00 */
[----:B------:R1:W-:Y:S04]  /*14250*/  STL.64 [R1+0x228], R10 ;  /* 0x0002280a01007387 */ /* 0x0003e80000100a00 */
[----:B0-----:R-:W2:Y:S04]  /*14260*/  LDL.LU.64 R8, [R1+0x1c0] ;  /* 0x0001c00001087983 */ /* 0x001ea80000300a00 */
[----:B-1----:R-:W2:Y:S04]  /*14270*/  LDL.LU.64 R10, [R1+0x1c8] ;  /* 0x0001c800010a7983 */ /* 0x002ea80000300a00 */
[----:B------:R0:W-:Y:S04]  /*14280*/  STL.64 [R1+0x18d8], R12 ;  /* 0x0018d80c01007387 */ /* 0x0001e80000100a00 */
[----:B0-----:R-:W4:Y:S04]  /*14290*/  LDL.LU.64 R12, [R1+0x1b0] ;  /* 0x0001b000010c7983 */ /* 0x001f280000300a00 */
[----:B------:R-:W4:Y:S04]  /*142a0*/  LDL.LU.64 R14, [R1+0x1b8] ;  /* 0x0001b800010e7983 */ /* 0x000f280000300a00 */
[----:B------:R-:W2:Y:S04]  /*142b0*/  LDL.LU R22, [R1+0x1900] ;  /* 0x0019000001167983 */ /* 0x000ea80000300800 */
[----:B------:R-:W4:Y:S04]  /*142c0*/  LDL.LU.64 R20, [R1+0x18f8] ;  /* 0x0018f80001147983 */ /* 0x000f280000300a00 */
[----:B---3--:R-:W-:Y:S04]  /*142d0*/  STL.64 [R1+0x18d0], R18 ;  /* 0x0018d01201007387 */ /* 0x008fe80000100a00 */
[----:B------:R0:W-:Y:S04]  /*142e0*/  STL.64 [R1+0x18c8], R16 ;  /* 0x0018c81001007387 */ /* 0x0001e80000100a00 */
[----:B------:R-:W-:Y:S04]  /*142f0*/  STL.64 [R1+0x1d0], R24 ;  /* 0x0001d01801007387 */ /* 0x000fe80000100a00 */
[----:B------:R1:W-:Y:S04]  /*14300*/  STL.64 [R1+0x1d8], R26 ;  /* 0x0001d81a01007387 */ /* 0x0003e80000100a00 */
[----:B0-----:R-:W3:Y:S04]  /*14310*/  LDL.LU.64 R16, [R1+0x1a0] ;  /* 0x0001a00001107983 */ /* 0x001ee80000300a00 */
[----:B------:R-:W3:Y:S01]  /*14320*/  LDL.LU.64 R18, [R1+0x1a8] ;  /* 0x0001a80001127983 */ /* 0x000ee20000300a00 */
[----:B-1----:R-:W-:-:S02]  /*14330*/  IMAD.MOV.U32 R27, RZ, RZ, R0 ;  /* 0x000000ffff1b7224 */ /* 0x002fc400078e0000 */
[----:B--2---:R-:W-:Y:S02]  /*14340*/  IMAD.MOV.U32 R24, RZ, RZ, R22 ;  /* 0x000000ffff187224 */ /* 0x004fe400078e0016 */
[----:B----4-:R-:W-:Y:S02]  /*14350*/  IMAD.MOV.U32 R25, RZ, RZ, R21 ;  /* 0x000000ffff197224 */ /* 0x010fe400078e0015 */
[----:B------:R-:W-:Y:S02]  /*14360*/  IMAD.MOV.U32 R26, RZ, RZ, R20 ;  /* 0x000000ffff1a7224 */ /* 0x000fe400078e0014 */
[----:B------:R-:W0:Y:S04]  /*14370*/  LDSM.16.MT88.4 R20, [R28+UR5+0x380] ;  /* 0x000380051c14783b */ /* 0x000e280008004200 */
[----:B------:R-:W-:Y:S04]  /*14380*/  STL.64 [R1+0x18c0], R26 ;  /* 0x0018c01a01007387 */ /* 0x000fe80000100a00 */
[----:B------:R1:W-:Y:S04]  /*14390*/  STL.64 [R1+0x18b8], R24 ;  /* 0x0018b81801007387 */ /* 0x0003e80000100a00 */
[----:B-1----:R-:W2:Y:S04]  /*143a0*/  LDL.LU.64 R24, [R1+0x140] ;  /* 0x0001400001187983 */ /* 0x002ea80000300a00 */
[----:B------:R-:W2:Y:S04]  /*143b0*/  LDL.LU.64 R26, [R1+0x148] ;  /* 0x00014800011a7983 */ /* 0x000ea80000300a00 */
[----:B0-----:R-:W-:Y:S04]  /*143c0*/  STL.64 [R1+0x40], R20 ;  /* 0x0000401401007387 */ /* 0x001fe80000100a00 */
[----:B------:R0:W-:Y:S04]  /*143d0*/  STL.64 [R1+0x48], R22 ;  /* 0x0000481601007387 */ /* 0x0001e80000100a00 */
[----:B0-----:R-:W4:Y:S04]  /*143e0*/  LDL.LU.64 R22, [R1+0x18f0] ;  /* 0x0018f00001167983 */ /* 0x001f280000300a00 */
[----:B------:R-:W4:Y:S02]  /*143f0*/  LDL.LU.64 R20, [R1+0x18e8] ;  /* 0x0018e80001147983 */ /* 0x000f240000300a00 */
[----:B----4-:R-:W-:-:S15]  /*14400*/  HMMA.16816.F32.BF16 R8, R20, R4, R8 ;  /* 0x000000041408723c */ /* 0x010fde0000041808 */
[----:B------:R-:W-:-:S04]  /*14410*/  NOP ;  /* 0x0000000000007918 */ /* 0x000fc80000000000 */
[----:B------:R0:W-:Y:S04]  /*14420*/  STL.64 [R1+0x1c0], R8 ;  /* 0x0001c00801007387 */ /* 0x0001e80000100a00 */
[----:B------:R-:W-:Y:S04]  /*14430*/  STL.64 [R1+0x1c8], R10 ;  /* 0x0001c80a01007387 */ /* 0x000fe80000100a00 */
[----:B0-----:R-:W4:Y:S02]  /*14440*/  LDL.LU.64 R8, [R1+0x18e0] ;  /* 0x0018e00001087983 */ /* 0x001f240000300a00 */
[----:B----4-:R-:W-:-:S15]  /*14450*/  HMMA.16816.F32.BF16 R12, R20, R8, R12 ;  /* 0x00000008140c723c */ /* 0x010fde000004180c */
[----:B------:R-:W-:-:S04]  /*14460*/  NOP ;  /* 0x0000000000007918 */ /* 0x000fc80000000000 */
[----:B------:R0:W-:Y:S04]  /*14470*/  STL.64 [R1+0x1b0], R12 ;  /* 0x0001b00c01007387 */ /* 0x0001e80000100a00 */
[----:B------:R-:W-:Y:S04]  /*14480*/  STL.64 [R1+0x1b8], R14 ;  /* 0x0001b80e01007387 */ /* 0x000fe80000100a00 */
[----:B0-----:R-:W3:Y:S04]  /*14490*/  LDL.LU.64 R12, [R1+0x18d8] ;  /* 0x0018d800010c7983 */ /* 0x001ee80000300a00 */
[----:B------:R0:W-:Y:S04]  /*144a0*/  STL.64 [R1+0x18b0], R8 ;  /* 0x0018b00801007387 */ /* 0x0001e80000100a00 */
[----:B0-----:R-:W4:Y:S04]  /*144b0*/  LDL.LU.64 R8, [R1+0x130] ;  /* 0x0001300001087983 */ /* 0x001f280000300a00 */
[----:B------:R-:W4:Y:S01]  /*144c0*/  LDL.LU.64 R10, [R1+0x138] ;  /* 0x00013800010a7983 */ /* 0x000f220000300a00 */
[----:B---3--:R-:W-:-:S15]  /*144d0*/  HMMA.16816.F32.BF16 R16, R20, R12, R16 ;  /* 0x0000000c1410723c */ /* 0x008fde0000041810 */
[----:B------:R-:W-:-:S04]  /*144e0*/  NOP ;  /* 0x0000000000007918 */ /* 0x000fc80000000000 */
[----:B------:R-:W-:Y:S04]  /*144f0*/  STL.64 [R1+0x1a0], R16 ;  /* 0x0001a01001007387 */ /* 0x000fe80000100a00 */
[----:B------:R0:W-:Y:S04]  /*14500*/  STL.64 [R1+0x1a8], R18 ;  /* 0x0001a81201007387 */ /* 0x0001e80000100a00 */
[----:B0-----:R-:W3:Y:S04]  /*14510*/  LDL.LU.64 R18, [R1+0x18d0] ;  /* 0x0018d00001127983 */ /* 0x001ee80000300a00 */
[----:B------:R-:W2:Y:S02]  /*14520*/  LDL.LU.64 R16, [R1+0x18c8] ;  /* 0x0018c80001107983 */ /* 0x000ea40000300a00 */
[----:B--2---:R-:W-:Y:S02]  /*14530*/  HMMA.16816.F32.BF16 R20, R20, R16, R24 ;  /* 0x000000101414723c */ /* 0x004fe40000041818 */
[----:B------:R-:W4:Y:S04]  /*14540*/  LDL.LU.64 R26, [R1+0x18c0] ;  /* 0x0018c000011a7983 */ /* 0x000f280000300a00 */
[----:B------:R-:W4:-:S13]  /*14550*/  LDL.LU.64 R24, [R1+0x18b8] ;  /* 0x0018b80001187983 */ /* 0x000f1a0000300a00 */
[----:B------:R0:W-:Y:S04]  /*14560*/  STL.64 [R1+0x140], R20 ;  /* 0x0001401401007387 */ /* 0x0001e80000100a00 */
[----:B------:R1:W-:Y:S04]  /*14570*/  STL.64 [R1+0x148], R22 ;  /* 0x0001481601007387 */ /* 0x0003e80000100a00 */
[----:B0-----:R-:W2:Y:S04]  /*14580*/  LDL.LU.64 R20, [R1+0x110] ;  /* 0x0001100001147983 */ /* 0x001ea80000300a00 */
[----:B-1----:R-:W2:Y:S04]  /*14590*/  LDL.LU.64 R22, [R1+0x118] ;  /* 0x0001180001167983 */ /* 0x002ea80000300a00 */
[----:B---3--:R-:W-:Y:S04]  /*145a0*/  STL.64 [R1+0x18a8], R18 ;  /* 0x0018a81201007387 */ /* 0x008fe80000100a00 */
[----:B------:R0:W-:Y:S04]  /*145b0*/  STL.64 [R1+0x18a0], R16 ;  /* 0x0018a01001007387 */ /* 0x0001e80000100a00 */
[----:B0-----:R-:W3:Y:S04]  /*145c0*/  LDL.LU.64 R16, [R1+0x120] ;  /* 0x0001200001107983 */ /* 0x001ee80000300a00 */
[----:B------:R-:W3:Y:S04]  /*145d0*/  LDL.LU.64 R18, [R1+0x128] ;  /* 0x0001280001127983 */ /* 0x000ee80000300a00 */
[----:B------:R-:W-:Y:S01]  /*145e0*/  STL [R1+0x1828], R28 ;  /* 0x0018281c01007387 */ /* 0x000fe20000100800 */
[----:B----4-:R-:W-:-:S15]  /*145f0*/  HMMA.16816.F32.BF16 R8, R24, R4, R8 ;  /* 0x000000041808723c */ /* 0x010fde0000041808 */
[----:B------:R-:W-:-:S04]  /*14600*/  NOP ;  /* 0x0000000000007918 */ /* 0x000fc80000000000 */
[----:B------:R0:W-:Y:S04]  /*14610*/  STL.64 [R1+0x130], R8 ;  /* 0x0001300801007387 */ /* 0x0001e80000100a00 */
[----:B------:R-:W-:Y:S04]  /*14620*/  STL.64 [R1+0x138], R10 ;  /* 0x0001380a01007387 */ /* 0x000fe80000100a00 */
[----:B0-----:R-:W3:Y:S01]  /*14630*/  LDL.LU.64 R8, [R1+0x18b0] ;  /* 0x0018b00001087983 */ /* 0x001ee20000300a00 */
[----:B------:R-:W-:Y:S01]  /*14640*/  LOP3.LUT R0, R28, 0x40, RZ, 0x3c, !PT ;  /* 0x000000401c007812 */ /* 0x000fe200078e3cff */
[----:B---3--:R-:W-:-:S15]  /*14650*/  HMMA.16816.F32.BF16 R16, R24, R8, R16 ;  /* 0x000000081810723c */ /* 0x008fde0000041810 */
[----:B------:R-:W-:-:S04]  /*14660*/  NOP ;  /* 0x0000000000007918 */ /* 0x000fc80000000000 */
[----:B------:R-:W-:Y:S04]  /*14670*/  STL.64 [R1+0x120], R16 ;  /* 0x0001201001007387 */ /* 0x000fe80000100a00 */
[----:B------:R2:W-:Y:S02]  /*14680*/  STL.64 [R1+0x128], R18 ;  /* 0x0001281201007387 */ /* 0x0005e40000100a00 */
[----:B--2---:R-:W-:Y:S02]  /*14690*/  HMMA.16816.F32.BF16 R16, R24, R12, R20 ;  /* 0x0000000c1810723c */ /* 0x004fe40000041814 */
[----:B------:R-:W2:Y:S04]  /*146a0*/  LDL.LU.64 R20, [R1+0x4b0] ;  /* 0x0004b00001147983 */ /* 0x000ea80000300a00 */
[----:B------:R-:W2:-:S13]  /*146b0*/  LDL.LU.64 R22, [R1+0x4b8] ;  /* 0x0004b80001167983 */ /* 0x000e9a0000300a00 */
[----:B------:R-:W-:Y:S04]  /*146c0*/  STL.64 [R1+0x110], R16 ;  /* 0x0001101001007387 */ /* 0x000fe80000100a00 */
[----:B------:R-:W-:Y:S04]  /*146d0*/  STL.64 [R1+0x118], R18 ;  /* 0x0001181201007387 */ /* 0x000fe80000100a00 */
[----:B------:R-:W0:Y:S02]  /*146e0*/  LDSM.16.MT88.4 R16, [R0+UR5] ;  /* 0x000000050010783b */ /* 0x000e240008004200 */
[----:B0-----:R-:W-:-:S02]  /*146f0*/  IMAD.MOV.U32 R11, RZ, RZ, R16 ;  /* 0x000000ffff0b7224 */ /* 0x001fc400078e0010 */
[----:B------:R-:W-:Y:S02]  /*14700*/  IMAD.MOV.U32 R10, RZ, RZ, R17 ;  /* 0x000000ffff0a7224 */ /* 0x000fe400078e0011 */
[----:B------:R-:W-:Y:S02]  /*14710*/  IMAD.MOV.U32 R7, RZ, RZ, R18 ;  /* 0x000000ffff077224 */ /* 0x000fe400078e0012 */
[----:B------:R-:W-:Y:S02]  /*14720*/  IMAD.MOV.U32 R6, RZ, RZ, R19 ;  /* 0x000000ffff067224 */ /* 0x000fe400078e0013 */
[----:B------:R-:W0:Y:S04]  /*14730*/  LDSM.16.MT88.4 R16, [R0+UR5+0x80] ;  /* 0x000080050010783b */ /* 0x000e280008004200 */
[----:B------:R-:W-:Y:S04]  /*14740*/  STL [R1+0x1838], R6 ;  /* 0x0018380601007387 */ /* 0x000fe80000100800 */
[----:B------:R-:W-:Y:S04]  /*14750*/  STL [R1+0x1834], R7 ;  /* 0x0018340701007387 */ /* 0x000fe80000100800 */
[----:B------:R-:W-:Y:S04]  /*14760*/  STL [R1+0x1830], R10 ;  /* 0x0018300a01007387 */ /* 0x000fe80000100800 */
[----:B------:R-:W-:Y:S01]  /*14770*/  STL [R1+0x182c], R11 ;  /* 0x00182c0b01007387 */ /* 0x000fe20000100800 */
[----:B0-----:R-:W-:-:S02]  /*14780*/  IMAD.MOV.U32 R15, RZ, RZ, R18 ;  /* 0x000000ffff0f7224 */ /* 0x001fc400078e0012 */
[----:B------:R-:W-:Y:S02]  /*14790*/  IMAD.MOV.U32 R29, RZ, RZ, R19 ;  /* 0x000000ffff1d7224 */ /* 0x000fe400078e0013 */
[----:B------:R-:W-:Y:S02]  /*147a0*/  IMAD.MOV.U32 R28, RZ, RZ, R16 ;  /* 0x000000ffff1c7224 */ /* 0x000fe400078e0010 */
[----:B------:R-:W-:Y:S01]  /*147b0*/  IMAD.MOV.U32 R14, RZ, RZ, R17 ;  /* 0x000000ffff0e7224 */ /* 0x000fe200078e0011 */
[----:B------:R-:W3:Y:S04]  /*147c0*/  LDL.LU.64 R18, [R1+0x18a8] ;  /* 0x0018a80001127983 */ /* 0x000ee80000300a00 */
[----:B------:R-:W2:Y:S04]  /*147d0*/  LDL.LU.64 R16, [R1+0x18a0] ;  /* 0x0018a00001107983 */ /* 0x000ea80000300a00 */
[----:B------:R-:W-:Y:S04]  /*147e0*/  STL [R1+0x1848], R29 ;  /* 0x0018481d01007387 */ /* 0x000fe80000100800 */
[----:B------:R-:W-:Y:S04]  /*147f0*/  STL [R1+0x1844], R15 ;  /* 0x0018440f01007387 */ /* 0x000fe80000100800 */
[----:B------:R-:W-:Y:S04]  /*14800*/  STL [R1+0x1840], R14 ;  /* 0x0018400e01007387 */ /* 0x000fe80000100800 */
[----:B------:R-:W-:Y:S01]  /*14810*/  STL [R1+0x183c], R28 ;  /* 0x00183c1c01007387 */ /* 0x000fe20000100800 */
[----:B--2---:R-:W-:Y:S03]  /*14820*/  HMMA.16816.F32.BF16 R20, R24, R16, R20 ;  /* 0x000000101814723c */ /* 0x004fe60000041814 */
[----:B---3--:R-:W-:Y:S04]  /*14830*/  STL.64 [R1+0x1878], R18 ;  /* 0x0018781201007387 */ /* 0x008fe80000100a00 */
[----:B------:R-:W-:-:S12]  /*14840*/  STL.64 [R1+0x1870], R16 ;  /* 0x0018701001007387 */ /* 0x000fd80000100a00 */
[----:B------:R-:W-:Y:S04]  /*14850*/  STL.64 [R1+0x60], R20 ;  /* 0x0000601401007387 */ /* 0x000fe80000100a00 */
[----:B------:R-:W-:Y:S04]  /*14860*/  STL.64 [R1+0x68], R22 ;  /* 0x0000681601007387 */ /* 0x000fe80000100a00 */
[----:B------:R-:W0:Y:S02]  /*14870*/  LDSM.16.MT88.4 R20, [R0+UR5+0x100] ;  /* 0x000100050014783b */ /* 0x000e240008004200 */
[----:B0-----:R-:W-:-:S02]  /*14880*/  IMAD.MOV.U32 R6, RZ, RZ, R20 ;  /* 0x000000ffff067224 */ /* 0x001fc400078e0014 */
[----:B------:R-:W-:Y:S02]  /*14890*/  IMAD.MOV.U32 R7, RZ, RZ, R21 ;  /* 0x000000ffff077224 */ /* 0x000fe400078e0015 */
[----:B------:R-:W-:-:S03]  /*148a0*/  IMAD.MOV.U32 R10, RZ, RZ, R22 ;  /* 0x000000ffff0a7224 */ /* 0x000fc600078e0016 */
[----:B------:R-:W-:Y:S04]  /*148b0*/  STL.64 [R1+0x1898], R6 ;  /* 0x0018980601007387 */ /* 0x000fe80000100a00 */
[----:B------:R-:W-:Y:S04]  /*148c0*/  STL.64 [R1+0x1890], R4 ;  /* 0x0018900401007387 */ /* 0x000fe80000100a00 */
[----:B------:R-:W2:Y:S04]  /*148d0*/  LDL.LU.64 R24, [R1+0x150] ;  /* 0x0001500001187983 */ /* 0x000ea80000300a00 */
[----:B------:R-:W2:Y:S01]  /*148e0*/  LDL.LU.64 R26, [R1+0x158] ;  /* 0x00015800011a7983 */ /* 0x000ea20000300a00 */
[----:B------:R-:W-:-:S03]  /*148f0*/  IMAD.MOV.U32 R11, RZ, RZ, R23 ;  /* 0x000000ffff0b7224 */ /* 0x000fc600078e0017 */
[----:B------:R-:W3:Y:S04]  /*14900*/  LDL.LU.64 R20, [R1+0x460] ;  /* 0x0004600001147983 */ /* 0x000ee80000300a00 */
[----:B------:R-:W4:Y:S04]  /*14910*/  LDL.LU.64 R22, [R1+0x468] ;  /* 0x0004680001167983 */ /* 0x000f280000300a00 */
[----:B------:R-:W0:Y:S04]  /*14920*/  LDSM.16.MT88.4 R4, [R0+UR5+0x180] ;  /* 0x000180050004783b */ /* 0x000e280008004200 */
[----:B----4-:R-:W-:Y:S04]  /*14930*/  STL.64 [R1+0x1858], R22 ;  /* 0x0018581601007387 */ /* 0x010fe80000100a00 */
[----:B---3--:R1:W-:Y:S04]  /*14940*/  STL.64 [R1+0x1850], R20 ;  /* 0x0018501401007387 */ /* 0x0083e80000100a00 */
[----:B-1----:R-:W2:Y:S04]  /*14950*/  LDL.LU R20, [R1+0x50] ;  /* 0x0000500001147983 */ /* 0x002ea80000300800 */
[----:B------:R-:W2:Y:S04]  /*14960*/  LDL.LU R21, [R1+0x54] ;  /* 0x0000540001157983 */ /* 0x000ea80000300800 */
[----:B------:R-:W3:Y:S04]  /*14970*/  LDL.LU.64 R16, [R1+0x370] ;  /* 0x0003700001107983 */ /* 0x000ee80000300a00 */
[----:B------:R-:W4:Y:S01]  /*14980*/  LDL.LU.64 R18, [R1+0x378] ;  /* 0x0003780001127983 */ /* 0x000f220000300a00 */
[----:B0-----:R-:W-:-:S02]  /*14990*/  IMAD.MOV.U32 R14, RZ, RZ, R6 ;  /* 0x000000ffff0e7224 */ /* 0x001fc400078e0006 */
[----:B------:R-:W-:Y:S02]  /*149a0*/  IMAD.MOV.U32 R28, RZ, RZ, R7 ;  /* 0x000000ffff1c7224 */ /* 0x000fe400078e0007 */
[----:B------:R-:W-:Y:S02]  /*149b0*/  IMAD.MOV.U32 R29, RZ, RZ, R4 ;  /* 0x000000ffff1d7224 */ /* 0x000fe400078e0004 */
[----:B------:R-:W-:Y:S01]  /*149c0*/  IMAD.MOV.U32 R15, RZ, RZ, R5 ;  /* 0x000000ffff0f7224 */ /* 0x000fe200078e0005 */
[----:B----4-:R-:W-:Y:S04]  /*149d0*/  STL.64 [R1+0x1888], R18 ;  /* 0x0018881201007387 */ /* 0x010fe80000100a00 */
[----:B---3--:R0:W-:Y:S04]  /*149e0*/  STL.64 [R1+0x1880], R16 ;  /* 0x0018801001007387 */ /* 0x0081e80000100a00 */
[----:B0-----:R-:W3:Y:S04]  /*149f0*/  LDL.LU.64 R16, [R1+0x260] ;  /* 0x0002600001107983 */ /* 0x001ee80000300a00 */
[----:B------:R-:W3:Y:S04]  /*14a00*/  LDL.LU.64 R18, [R1+0x268] ;  /* 0x0002680001127983 */ /* 0x000ee80000300a00 */
[----:B------:R-:W4:Y:S04]  /*14a10*/  LDL.LU.64 R6, [R1+0x1898] ;  /* 0x0018980001067983 */ /* 0x000f280000300a00 */
[----:B------:R-:W2:Y:S01]  /*14a20*/  LDL.LU.64 R4, [R1+0x1890] ;  /* 0x0018900001047983 */ /* 0x000ea20000300a00 */
[----:B------:R-:W-:-:S02]  /*14a30*/  IMAD.MOV.U32 R22, RZ, RZ, R3 ;  /* 0x000000ffff167224 */ /* 0x000fc400078e0003 */
[----:B------:R-:W-:-:S07]  /*14a40*/  IMAD.MOV.U32 R23, RZ, RZ, R2 ;  /* 0x000000ffff177224 */ /* 0x000fce00078e0002 */
[----:B--2---:R-:W-:Y:S01]  /*14a50*/  HMMA.16816.F32.BF16 R24, R20, R4, R24 ;  /* 0x000000041418723c */ /* 0x004fe20000041818 */
[----:B----4-:R-:W-:Y:S04]  /*14a60*/  STL.64 [R1+0x1868], R6 ;  /* 0x0018680601007387 */ /* 0x010fe80000100a00 */
[----:B------:R0:W-:-:S14]  /*14a70*/  STL.64 [R1+0x1860], R4 ;  /* 0x0018600401007387 */ /* 0x0001dc0000100a00 */
[----:B------:R-:W-:Y:S04]  /*14a80*/  STL.64 [R1+0x150], R24 ;  /* 0x0001501801007387 */ /* 0x000fe80000100a00 */
[----:B------:R-:W-:Y:S04]  /*14a90*/  STL.64 [R1+0x158], R26 ;  /* 0x0001581a01007387 */ /* 0x000fe80000100a00 */
[----:B------:R-:W1:Y:S01]  /*14aa0*/  LDSM.16.MT88.4 R24, [R0+UR5+0x200] ;  /* 0x000200050018783b */ /* 0x000e620008004200 */
[C---:B---3--:R-:W-:Y:S03]  /*14ab0*/  HMMA.16816.F32.BF16 R16, R20.reuse, R8, R16 ;  /* 0x000000081410723c */ /* 0x048fe60000041810 */
[----:B0-----:R-:W2:Y:S04]  /*14ac0*/  LDL.LU.64 R4, [R1+0x400] ;  /* 0x0004000001047983 */ /* 0x001ea80000300a00 */
[----:B------:R-:W2:Y:S04]  /*14ad0*/  LDL.LU.64 R6, [R1+0x408] ;  /* 0x0004080001067983 */ /* 0x000ea80000300a00 */
[----:B-1----:R-:W-:Y:S04]  /*14ae0*/  STL.64 [R1+0x16d8], R26 ;  /* 0x0016d81a01007387 */ /* 0x002fe80000100a00 */
[----:B------:R0:W-:Y:S04]  /*14af0*/  STL.64 [R1+0x16d0], R24 ;  /* 0x0016d01801007387 */ /* 0x0001e80000100a00 */
[----:B0-----:R-:W3:Y:S04]  /*14b00*/  LDL.LU.64 R24, [R1+0x40] ;  /* 0x0000400001187983 */ /* 0x001ee80000300a00 */
[----:B------:R-:W4:Y:S04]  /*14b10*/  LDL.LU.64 R26, [R1+0x48] ;  /* 0x00004800011a7983 */ /* 0x000f280000300a00 */
[----:B------:R-:W-:Y:S04]  /*14b20*/  STL.64 [R1+0x260], R16 ;  /* 0x0002601001007387 */ /* 0x000fe80000100a00 */
[----:B------:R0:W-:Y:S04]  /*14b30*/  STL.64 [R1+0x268], R18 ;  /* 0x0002681201007387 */ /* 0x0001e80000100a00 */
[----:B0-----:R-:W2:Y:S04]  /*14b40*/  LDL.LU.64 R18, [R1+0x1888] ;  /* 0x0018880001127983 */ /* 0x001ea80000300a00 */
[----:B------:R-:W2:Y:S02]  /*14b50*/  LDL.LU.64 R16, [R1+0x1880] ;  /* 0x0018800001107983 */ /* 0x000ea40000300a00 */
[----:B--2---:R-:W-:-:S15]  /*14b60*/  HMMA.16816.F32.BF16 R16, R20, R12, R16 ;  /* 0x0000000c1410723c */ /* 0x004fde0000041810 */
[----:B------:R-:W-:-:S04]  /*14b70*/  NOP ;  /* 0x0000000000007918 */ /* 0x000fc80000000000 */
[----:B------:R-:W-:Y:S04]  /*14b80*/  STL.64 [R1+0x370], R16 ;  /* 0x0003701001007387 */ /* 0x000fe80000100a00 */
[----:B------:R0:W-:Y:S04]  /*14b90*/  STL.64 [R1+0x378], R18 ;  /* 0x0003781201007387 */ /* 0x0001e80000100a00 */
[----:B0-----:R-:W2:Y:S04]  /*14ba0*/  LDL.LU.64 R18, [R1+0x1878] ;  /* 0x0018780001127983 */ /* 0x001ea80000300a00 */
[----:B------:R-:W2:Y:S02]  /*14bb0*/  LDL.LU.64 R16, [R1+0x1870] ;  /* 0x0018700001107983 */ /* 0x000ea40000300a00 */
[----:B--2---:R-:W-:Y:S02]  /*14bc0*/  HMMA.16816.F32.BF16 R20, R20, R16, R4 ;  /* 0x000000101414723c */ /* 0x004fe40000041804 */
[----:B------:R-:W2:Y:S04]  /*14bd0*/  LDL.LU.64 R6, [R1+0x1868] ;  /* 0x0018680001067983 */ /* 0x000ea80000300a00 */
[----:B------:R-:W3:-:S13]  /*14be0*/  LDL.LU.64 R4, [R1+0x1860] ;  /* 0x0018600001047983 */ /* 0x000eda0000300a00 */
[----:B------:R-:W-:Y:S04]  /*14bf0*/  STL.64 [R1+0x400], R20 ;  /* 0x0004001401007387 */ /* 0x000fe80000100a00 */
[----:B------:R0:W-:Y:S04]  /*14c00*/  STL.64 [R1+0x408], R22 ;  /* 0x0004081601007387 */ /* 0x0001e80000100a00 */
[----:B0-----:R-:W3:Y:S04]  /*14c10*/  LDL.LU.64 R22, [R1+0x1858] ;  /* 0x0018580001167983 */ /* 0x001ee80000300a00 */
[----:B------:R-:W3:Y:S04]  /*14c20*/  LDL.LU.64 R20, [R1+0x1850] ;  /* 0x0018500001147983 */ /* 0x000ee80000300a00 */
[----:B------:R-:W-:Y:S04]  /*14c30*/  STL.64 [R1+0x1818], R18 ;  /* 0x0018181201007387 */ /* 0x000fe80000100a00 */
[----:B------:R0:W-:Y:S04]  /*14c40*/  STL.64 [R1+0x1810], R16 ;  /* 0x0018101001007387 */ /* 0x0001e80000100a00 */
[----:B0-----:R-:W2:Y:S04]  /*14c50*/  LDL.LU.64 R16, [R1+0x450] ;  /* 0x0004500001107983 */ /* 0x001ea80000300a00 */
[----:B------:R-:W2:Y:S01]  /*14c60*/  LDL.LU.64 R18, [R1+0x458] ;  /* 0x0004580001127983 */ /* 0x000ea20000300a00 */
[----:B----4-:R-:W-:-:S02]  /*14c70*/  IMAD.MOV.U32 R3, RZ, RZ, R26 ;  /* 0x000000ffff037224 */ /* 0x010fc400078e001a */
[----:B------:R-:W-:Y:S01]  /*14c80*/  IMAD.MOV.U32 R2, RZ, RZ, R27 ;  /* 0x000000ffff027224 */ /* 0x000fe200078e001b */
[----:B---3--:R-:W-:-:S15]  /*14c90*/  HMMA.16816.F32.BF16 R20, R24, R4, R20 ;  /* 0x000000041814723c */ /* 0x008fde0000041814 */
[----:B------:R-:W-:-:S04]  /*14ca0*/  NOP ;  /* 0x0000000000007918 */ /* 0x000fc80000000000 */
[----:B------:R-:W-:Y:S04]  /*14cb0*/  STL.64 [R1+0x460], R20 ;  /* 0x0004601401007387 */ /* 0x000fe80000100a00 */
[----:B------:R-:W-:Y:S04]  /*14cc0*/  STL.64 [R1+0x468], R22 ;  /* 0x0004681601007387 */ /* 0x000fe80000100a00 */
[----:B------:R-:W0:Y:S04]  /*14cd0*/  LDSM.16.MT88.4 R20, [R0+UR5+0x280] ;  /* 0x000280050014783b */ /* 0x000e280008004200 */
[----:B0-----:R-:W-:Y:S04]  /*14ce0*/  STL.64 [R1+0x1698], R22 ;  /* 0x0016981601007387 */ /* 0x001fe80000100a00 */
[----:B------:R2:W-:Y:S02]  /*14cf0*/  STL.64 [R1+0x1690], R20 ;  /* 0x0016901401007387 */ /* 0x0005e40000100a00 */
[----:B--2---:R-:W-:Y:S01]  /*14d00*/  HMMA.16816.F32.BF16 R20, R24, R8, R16 ;  /* 0x000000081814723c */ /* 0x004fe20000041810 */
[----:B------:R-:W-:-:S02]  /*14d10*/  IMAD.MOV.U32 R17, RZ, RZ, R24 ;  /* 0x000000ffff117224 */ /* 0x000fc400078e0018 */
[----:B------:R-:W-:Y:S02]  /*14d20*/  IMAD.MOV.U32 R16, RZ, RZ, R25 ;  /* 0x000000ffff107224 */ /* 0x000fe400078e0019 */
[----:B------:R-:W-:Y:S02]  /*14d30*/  IMAD.MOV.U32 R24, RZ, RZ, R29 ;  /* 0x000000ffff187224 */ /* 0x000fe400078e001d */
[----:B------:R-:W-:Y:S02]  /*14d40*/  IMAD.MOV.U32 R26, RZ, RZ, R14 ;  /* 0x000000ffff1a7224 */ /* 0x000fe400078e000e */
[----:B------:R-:W-:Y:S02]  /*14d50*/  IMAD.MOV.U32 R27, RZ, RZ, R28 ;  /* 0x000000ffff1b7224 */ /* 0x000fe400078e001c */
[----:B------:R-:W-:-:S08]  /*14d60*/  IMAD.MOV.U32 R25, RZ, RZ, R15 ;  /* 0x000000ffff197224 */ /* 0x000fd000078e000f */
[----:B------:R-:W-:Y:S04]  /*14d70*/  STL.64 [R1+0x450], R20 ;  /* 0x0004501401007387 */ /* 0x000fe80000100a00 */
[----:B------:R-:W-:Y:S04]  /*14d80*/  STL.64 [R1+0x458], R22 ;  /* 0x0004581601007387 */ /* 0x000fe80000100a00 */
[----:B------:R-:W2:Y:S04]  /*14d90*/  LDL.LU R29, [R1+0x1848] ;  /* 0x00184800011d7983 */ /* 0x000ea80000300800 */
[----:B------:R-:W3:Y:S04]  /*14da0*/  LDL.LU R15, [R1+0x1844] ;  /* 0x00184400010f7983 */ /* 0x000ee80000300800 */
[----:B------:R-:W4:Y:S04]  /*14db0*/  LDL.LU R14, [R1+0x1840] ;  /* 0x00184000010e7983 */ /* 0x000f280000300800 */
[----:B------:R-:W4:Y:S04]  /*14dc0*/  LDL.LU R28, [R1+0x183c] ;  /* 0x00183c00011c7983 */ /* 0x000f280000300800 */
[----:B------:R-:W-:Y:S04]  /*14dd0*/  STL.64 [R1+0x1728], R26 ;  /* 0x0017281a01007387 */ /* 0x000fe80000100a00 */
[----:B------:R0:W-:Y:S04]  /*14de0*/  STL.64 [R1+0x1720], R24 ;  /* 0x0017201801007387 */ /* 0x0001e80000100a00 */
[----:B------:R-:W1:Y:S01]  /*14df0*/  LDSM.16.MT88.4 R20, [R0+UR5+0x300] ;  /* 0x000300050014783b */ /* 0x000e620008004200 */
[----:B0-----:R-:W-:-:S02]  /*14e00*/  IMAD.MOV.U32 R24, RZ, RZ, R6 ;  /* 0x000000ffff187224 */ /* 0x001fc400078e0006 */
[----:B------:R-:W-:Y:S01]  /*14e10*/  IMAD.MOV.U32 R25, RZ, RZ, R7 ;  /* 0x000000ffff197224 */ /* 0x000fe200078e0007 */
[----:B------:R-:W4:Y:S04]  /*14e20*/  LDL.LU R6, [R1+0x1838] ;  /* 0x0018380001067983 */ /* 0x000f280000300800 */
[----:B------:R-:W4:Y:S01]  /*14e30*/  LDL.LU R7, [R1+0x1834] ;  /* 0x0018340001077983 */ /* 0x000f220000300800 */
[----:B------:R-:W-:Y:S02]  /*14e40*/  IMAD.MOV.U32 R26, RZ, RZ, R10 ;  /* 0x000000ffff1a7224 */ /* 0x000fe400078e000a */
[----:B------:R-:W-:Y:S01]  /*14e50*/  IMAD.MOV.U32 R27, RZ, RZ, R11 ;  /* 0x000000ffff1b7224 */ /* 0x000fe200078e000b */
[----:B------:R-:W4:Y:S04]  /*14e60*/  LDL.LU R10, [R1+0x1830] ;  /* 0x00183000010a7983 */ /* 0x000f280000300800 */
[----:B------:R-:W4:Y:S04]  /*14e70*/  LDL.LU R11, [R1+0x182c] ;  /* 0x00182c00010b7983 */ /* 0x000f280000300800 */
[----:B------:R2:W-:Y:S04]  /*14e80*/  STL.64 [R1+0x1758], R26 ;  /* 0x0017581a01007387 */ /* 0x0005e80000100a00 */
[----:B------:R4:W-:Y:S01]  /*14e90*/  STL.64 [R1+0x1750], R24 ;  /* 0x0017501801007387 */ /* 0x0009e20000100a00 */
[----:B--2---:R-:W-:-:S02]  /*14ea0*/  IMAD.MOV.U32 R27, RZ, RZ, R29 ;  /* 0x000000ffff1b7224 */ /* 0x004fc400078e001d */
[----:B---3--:R-:W-:Y:S02]  /*14eb0*/  IMAD.MOV.U32 R26, RZ, RZ, R15 ;  /* 0x000000ffff1a7224 */ /* 0x008fe400078e000f */
[----:B----4-:R-:W-:Y:S02]  /*14ec0*/  IMAD.MOV.U32 R25, RZ, RZ, R14 ;  /* 0x000000ffff197224 */ /* 0x010fe400078e000e */
[----:B------:R-:W-:Y:S02]  /*14ed0*/  IMAD.MOV.U32 R24, RZ, RZ, R28 ;  /* 0x000000ffff187224 */ /* 0x000fe400078e001c */
[----:B------:R-:W2:Y:S04]  /*14ee0*/  LDL.LU R28, [R1+0x1828] ;  /* 0x00182800011c7983 */ /* 0x000ea80000300800 */
[----:B------:R-:W3:Y:S04]  /*14ef0*/  LDL.LU R14, [R1+0x1824] ;  /* 0x00182400010e7983 */ /* 0x000ee80000300800 */
[----:B------:R-:W3:Y:S04]  /*14f00*/  LDL.LU R15, [R1+0x1820] ;  /* 0x00182000010f7983 */ /* 0x000ee80000300800 */
[----:B------:R0:W-:Y:S04]  /*14f10*/  STL.64 [R1+0x17a8], R26 ;  /* 0x0017a81a01007387 */ /* 0x0001e80000100a00 */
[----:B------:R4:W-:Y:S01]  /*14f20*/  STL.64 [R1+0x17a0], R24 ;  /* 0x0017a01801007387 */ /* 0x0009e20000100a00 */
[----:B0-----:R-:W-:-:S02]  /*14f30*/  IMAD.MOV.U32 R26, RZ, RZ, R7 ;  /* 0x000000ffff1a7224 */ /* 0x001fc400078e0007 */
[----:B------:R-:W-:Y:S02]  /*14f40*/  IMAD.MOV.U32 R27, RZ, RZ, R6 ;  /* 0x000000ffff1b7224 */ /* 0x000fe400078e0006 */
[----:B-1----:R-:W-:Y:S02]  /*14f50*/  IMAD.MOV.U32 R7, RZ, RZ, R22 ;  /* 0x000000ffff077224 */ /* 0x002fe400078e0016 */
[----:B----4-:R-:W-:Y:S02]  /*14f60*/  IMAD.MOV.U32 R25, RZ, RZ, R10 ;  /* 0x000000ffff197224 */ /* 0x010fe400078e000a */
[----:B------:R-:W-:Y:S02]  /*14f70*/  IMAD.MOV.U32 R24, RZ, RZ, R11 ;  /* 0x000000ffff187224 */ /* 0x000fe400078e000b */
[----:B------:R-:W-:Y:S01]  /*14f80*/  IMAD.MOV.U32 R6, RZ, RZ, R23 ;  /* 0x000000ffff067224 */ /* 0x000fe200078e0017 */
[----:B------:R-:W-:Y:S04]  /*14f90*/  STL.64 [R1+0x17f8], R26 ;  /* 0x0017f81a01007387 */ /* 0x000fe80000100a00 */
[----:B------:R0:W-:Y:S01]  /*14fa0*/  STL.64 [R1+0x17f0], R24 ;  /* 0x0017f01801007387 */ /* 0x0001e20000100a00 */
[----:B------:R-:W-:-:S02]  /*14fb0*/  IMAD.MOV.U32 R11, RZ, RZ, R20 ;  /* 0x000000ffff0b7224 */ /* 0x000fc400078e0014 */
[----:B------:R-:W-:Y:S01]  /*14fc0*/  IMAD.MOV.U32 R10, RZ, RZ, R21 ;  /* 0x000000ffff0a7224 */ /* 0x000fe200078e0015 */
[----:B------:R-:W-:Y:S04]  /*14fd0*/  STL.64 [R1+0x1808], R6 ;  /* 0x0018080601007387 */ /* 0x000fe80000100a00 */
[----:B------:R1:W-:Y:S01]  /*14fe0*/  STL.64 [R1+0x1800], R4 ;  /* 0x0018000401007387 */ /* 0x0003e20000100a00 */
[----:B0-----:R-:W-:Y:S02]  /*14ff0*/  IMAD.MOV.U32 R24, RZ, RZ, R17 ;  /* 0x000000ffff187224 */ /* 0x001fe400078e0011 */
[----:B------:R-:W-:Y:S02]  /*15000*/  IMAD.MOV.U32 R25, RZ, RZ, R16 ;  /* 0x000000ffff197224 */ /* 0x000fe400078e0010 */
[----:B------:R-:W4:Y:S04]  /*15010*/  LDL.LU.64 R16, [R1+0x440] ;  /* 0x0004400001107983 */ /* 0x000f280000300a00 */
[----:B------:R-:W4:Y:S04]  /*15020*/  LDL.LU.64 R18, [R1+0x448] ;  /* 0x0004480001127983 */ /* 0x000f280000300a00 */
[----:B-1----:R-:W2:Y:S04]  /*15030*/  LDL.LU.64 R4, [R1+0x3f0] ;  /* 0x0003f00001047983 */ /* 0x002ea80000300a00 */
[----:B------:R-:W2:Y:S04]  /*15040*/  LDL.LU.64 R6, [R1+0x3f8] ;  /* 0x0003f80001067983 */ /* 0x000ea80000300a00 */
[----:B------:R-:W-:Y:S04]  /*15050*/  STL.64 [R1+0x17e8], R10 ;  /* 0x0017e80a01007387 */ /* 0x000fe80000100a00 */
[----:B------:R0:W-:Y:S04]  /*15060*/  STL.64 [R1+0x17e0], R8 ;  /* 0x0017e00801007387 */ /* 0x0001e80000100a00 */
[----:B0-----:R-:W2:Y:S04]  /*15070*/  LDL.LU.64 R8, [R1+0x430] ;  /* 0x0004300001087983 */ /* 0x001ea80000300a00 */
[----:B------:R-:W2:Y:S04]  /*15080*/  LDL.LU.64 R10, [R1+0x438] ;  /* 0x00043800010a7983 */ /* 0x000ea80000300a00 */
[----:B------:R-:W2:Y:S04]  /*15090*/  LDL.LU.64 R20, [R1+0x2f0] ;  /* 0x0002f00001147983 */ /* 0x000ea80000300a00 */
[----:B------:R-:W2:Y:S04]  /*150a0*/  LDL.LU.64 R22, [R1+0x2f8] ;  /* 0x0002f80001167983 */ /* 0x000ea80000300a00 */
[----:B--2---:R-:W-:Y:S04]  /*150b0*/  STL.64 [R1+0x1748], R22 ;  /* 0x0017481601007387 */ /* 0x004fe80000100a00 */
[----:B------:R0:W-:Y:S04]  /*150c0*/  STL.64 [R1+0x1740], R20 ;  /* 0x0017401401007387 */ /* 0x0001e80000100a00 */
[----:B0-----:R-:W2:Y:S04]  /*150d0*/  LDL.LU.64 R20, [R1+0x310] ;  /* 0x0003100001147983 */ /* 0x001ea80000300a00 */
        /* <DEDUP_REMOVED lines=20> */
[----:B------:R-:W2:Y:S01]  /*15220*/  LDL.LU.64 R22, [R1+0x3b8] ;  /* 0x0003b80001167983 */ /* 0x000ea20000300a00 */
[----:B------:R-:W-:-:S02]  /*15230*/  IMAD.MOV.U32 R26, RZ, RZ, R3 ;  /* 0x000000ffff1a7224 */ /* 0x000fc400078e0003 */
[----:B------:R-:W-:-:S07]  /*15240*/  IMAD.MOV.U32 R27, RZ, RZ, R2 ;  /* 0x000000ffff1b7224 */ /* 0x000fce00078e0002 */
[C---:B----4-:R-:W-:Y:S01]  /*15250*/  HMMA.16816.F32.BF16 R16, R24.reuse, R12, R16 ;  /* 0x0000000c1810723c */ /* 0x050fe20000041810 */
[----:B--2---:R-:W-:Y:S04]  /*15260*/  STL.64 [R1+0x17c8], R22 ;  /* 0x0017c81601007387 */ /* 0x004fe80000100a00 */
[----:B------:R0:W-:Y:S04]  /*15270*/  STL.64 [R1+0x17c0], R20 ;  /* 0x0017c01401007387 */ /* 0x0001e80000100a00 */
[----:B0-----:R-:W2:Y:S04]  /*15280*/  LDL.LU.64 R20, [R1+0x410] ;  /* 0x0004100001147983 */ /* 0x001ea80000300a00 */
[----:B------:R-:W4:Y:S04]  /*15290*/  LDL.LU.64 R22, [R1+0x418] ;  /* 0x0004180001167983 */ /* 0x000f280000300a00 */
[----:B----4-:R-:W-:Y:S04]  /*152a0*/  STL.64 [R1+0x17d8], R22 ;  /* 0x0017d81601007387 */ /* 0x010fe80000100a00 */
[----:B--2---:R0:W-:Y:S04]  /*152b0*/  STL.64 [R1+0x17d0], R20 ;  /* 0x0017d01401007387 */ /* 0x0041e80000100a00 */
[----:B0-----:R-:W2:Y:S04]  /*152c0*/  LDL.LU.64 R20, [R1+0x420] ;  /* 0x0004200001147983 */ /* 0x001ea80000300a00 */
[----:B------:R-:W2:Y:S04]  /*152d0*/  LDL.LU.64 R22, [R1+0x428] ;  /* 0x0004280001167983 */ /* 0x000ea80000300a00 */
[----:B------:R-:W-:Y:S04]  /*152e0*/  STL.64 [R1+0x440], R16 ;  /* 0x0004401001007387 */ /* 0x000fe80000100a00 */
[----:B------:R0:W-:Y:S04]  /*152f0*/  STL.64 [R1+0x448], R18 ;  /* 0x0004481201007387 */ /* 0x0001e80000100a00 */
[----:B0-----:R-:W4:Y:S04]  /*15300*/  LDL.LU.64 R18, [R1+0x1818] ;  /* 0x0018180001127983 */ /* 0x001f280000300a00 */
[----:B------:R-:W2:Y:S02]  /*15310*/  LDL.LU.64 R16, [R1+0x1810] ;  /* 0x0018100001107983 */ /* 0x000ea40000300a00 */
[----:B--2---:R-:W-:Y:S02]  /*15320*/  HMMA.16816.F32.BF16 R24, R24, R16, R4 ;  /* 0x000000101818723c */ /* 0x004fe40000041804 */
[----:B------:R-:W2:Y:S04]  /*15330*/  LDL.LU.64 R6, [R1+0x1808] ;  /* 0x0018080001067983 */ /* 0x000ea80000300a00 */
[----:B------:R-:W2:-:S13]  /*15340*/  LDL.LU.64 R4, [R1+0x1800] ;  /* 0x0018000001047983 */ /* 0x000e9a0000300a00 */
        /* <DEDUP_REMOVED lines=59> */
[----:B------:R-:W2:Y:S04]  /*15700*/  LDL.LU.64 R20, [R1+0x1740] ;  /* 0x0017400001147983 */ /* 0x000ea80000300a00 */
[----:B------:R-:W-:Y:S04]  /*15710*/  STL.64 [R1+0x1738], R6 ;  /* 0x0017380601007387 */ /* 0x000fe80000100a00 */
[----:B------:R0:W-:Y:S04]  /*15720*/  STL.64 [R1+0x1730], R4 ;  /* 0x0017300401007387 */ /* 0x0001e80000100a00 */
[----:B0-----:R-:W2:Y:S04]  /*15730*/  LDL.LU.64 R4, [R1+0x300] ;  /* 0x0003000001047983 */ /* 0x001ea80000300a00 */
[----:B------:R-:W2:Y:S04]  /*15740*/  LDL.LU.64 R6, [R1+0x308] ;  /* 0x0003080001067983 */ /* 0x000ea80000300a00 */
[----:B------:R-:W-:Y:S04]  /*15750*/  STL.64 [R1+0x1718], R10 ;  /* 0x0017180a01007387 */ /* 0x000fe80000100a00 */
[----:B------:R0:W-:Y:S01]  /*15760*/  STL.64 [R1+0x1710], R8 ;  /* 0x0017100801007387 */ /* 0x0001e20000100a00 */
[C---:B--2---:R-:W-:Y:S08]  /*15770*/  HMMA.16816.F32.BF16 R4, R24.reuse, R8, R4 ;  /* 0x000000081804723c */ /* 0x044ff00000041804 */
[C---:B0-----:R-:W-:Y:S11]  /*15780*/  HMMA.16816.F32.BF16 R8, R24.reuse, R12, R20 ;  /* 0x0000000c1808723c */ /* 0x041ff60000041814 */
[----:B------:R0:W-:Y:S04]  /*15790*/  STL.64 [R1+0x300], R4 ;  /* 0x0003000401007387 */ /* 0x0001e80000100a00 */
[----:B------:R1:W-:Y:S04]  /*157a0*/  STL.64 [R1+0x308], R6 ;  /* 0x0003080601007387 */ /* 0x0003e80000100a00 */
[----:B0-----:R-:W2:Y:S04]  /*157b0*/  LDL.LU.64 R4, [R1+0x2a0] ;  /* 0x0002a00001047983 */ /* 0x001ea80000300a00 */
[----:B-1----:R-:W2:Y:S04]  /*157c0*/  LDL.LU.64 R6, [R1+0x2a8] ;  /* 0x0002a80001067983 */ /* 0x002ea80000300a00 */
        /* <DEDUP_REMOVED lines=22> */
[----:B------:R-:W-:Y:S03]  /*15930*/  HMMA.16816.F32.BF16 R24, R24, R16, R4 ;  /* 0x000000101818723c */ /* 0x000fe60000041804 */
        /* <DEDUP_REMOVED lines=8> */
[----:B------:R-:W2:Y:S04]  /*159c0*/  LDL.LU.64 R6, [R1+0x1738] ;  /* 0x0017380001067983 */ /* 0x000ea80000300a00 */
[----:B------:R-:W2:Y:S04]  /*159d0*/  LDL.LU.64 R4, [R1+0x1730] ;  /* 0x0017300001047983 */ /* 0x000ea80000300a00 */
        /* <DEDUP_REMOVED lines=9> */
[----:B------:R-:W3:Y:S02]  /*15a70*/  LDL.LU.64 R8, [R1+0x1710] ;  /* 0x0017100001087983 */ /* 0x000ee40000300a00 */
[----:B---3--:R-:W-:-:S15]  /*15a80*/  HMMA.16816.F32.BF16 R12, R24, R8, R12 ;  /* 0x00000008180c723c */ /* 0x008fde000004180c */
[----:B------:R-:W-:-:S04]  /*15a90*/  NOP ;  /* 0x0000000000007918 */ /* 0x000fc80000000000 */
[----:B------:R-:W-:Y:S04]  /*15aa0*/  STL.64 [R1+0x280], R12 ;  /* 0x0002800c01007387 */ /* 0x000fe80000100a00 */
[----:B------:R0:W-:Y:S04]  /*15ab0*/  STL.64 [R1+0x288], R14 ;  /* 0x0002880e01007387 */ /* 0x0001e80000100a00 */
[----:B0-----:R-:W3:Y:S04]  /*15ac0*/  LDL.LU.64 R14, [R1+0x1708] ;  /* 0x00170800010e7983 */ /* 0x001ee80000300a00 */
        /* <DEDUP_REMOVED lines=28> */
[----:B0-----:R-:W3:Y:S04]  /*15c90*/  LDL.LU.64 R8, [R1+0x180] ;  /* 0x0001800001087983 */ /* 0x001ee80000300a00 */
[----:B------:R-:W3:Y:S01]  /*15ca0*/  LDL.LU.64 R10, [R1+0x188] ;  /* 0x00018800010a7983 */ /* 0x000ee20000300a00 */
[----:B--2---:R-:W-:-:S15]  /*15cb0*/  HMMA.16816.F32.BF16 R20, R24, R12, R20 ;  /* 0x0000000c1814723c */ /* 0x004fde0000041814 */
[----:B------:R-:W-:-:S04]  /*15cc0*/  NOP ;  /* 0x0000000000007918 */ /* 0x000fc80000000000 */
[----:B------:R-:W-:Y:S04]  /*15cd0*/  STL.64 [R1+0x1e0], R20 ;  /* 0x0001e01401007387 */ /* 0x000fe80000100a00 */
[----:B------:R0:W-:Y:S04]  /*15ce0*/  STL.64 [R1+0x1e8], R22 ;  /* 0x0001e81601007387 */ /* 0x0001e80000100a00 */
[----:B0-----:R-:W2:Y:S04]  /*15cf0*/  LDL.LU.64 R22, [R1+0x16a8] ;  /* 0x0016a80001167983 */ /* 0x001ea80000300a00 */
[----:B------:R-:W2:Y:S04]  /*15d00*/  LDL.LU.64 R20, [R1+0x16a0] ;  /* 0x0016a00001147983 */ /* 0x000ea80000300a00 */
[----:B---3--:R-:W-:Y:S04]  /*15d10*/  STL.64 [R1+0x1678], R14 ;  /* 0x0016780e01007387 */ /* 0x008fe80000100a00 */
[----:B------:R0:W-:Y:S04]  /*15d20*/  STL.64 [R1+0x1670], R12 ;  /* 0x0016700c01007387 */ /* 0x0001e80000100a00 */
[----:B0-----:R-:W3:Y:S04]  /*15d30*/  LDL.LU.64 R12, [R1+0x170] ;  /* 0x00017000010c7983 */ /* 0x001ee80000300a00 */
[----:B------:R-:W3:Y:S04]  /*15d40*/  LDL.LU.64 R14, [R1+0x178] ;  /* 0x00017800010e7983 */ /* 0x000ee80000300a00 */
[----:B----4-:R-:W-:Y:S04]  /*15d50*/  STL.64 [R1+0x1668], R18 ;  /* 0x0016681201007387 */ /* 0x010fe80000100a00 */
[----:B------:R0:W-:Y:S01]  /*15d60*/  STL.64 [R1+0x1660], R16 ;  /* 0x0016601001007387 */ /* 0x0001e20000100a00 */
[----:B--2---:R-:W-:-:S15]  /*15d70*/  HMMA.16816.F32.BF16 R20, R24, R16, R20 ;  /* 0x000000101814723c */ /* 0x004fde0000041814 */
[----:B------:R-:W-:-:S04]  /*15d80*/  NOP ;  /* 0x0000000000007918 */ /* 0x000fc80000000000 */
[----:B------:R-:W-:Y:S04]  /*15d90*/  STL.64 [R1+0x190], R20 ;  /* 0x0001901401007387 */ /* 0x000fe80000100a00 */
[----:B------:R-:W-:Y:S04]  /*15da0*/  STL.64 [R1+0x198], R22 ;  /* 0x0001981601007387 */ /* 0x000fe80000100a00 */
[----:B------:R-:W1:Y:S04]  /*15db0*/  LDSM.16.MT88.4 R20, [R0+UR5+0x380] ;  /* 0x000380050014783b */ /* 0x000e680008004200 */
[----:B0-----:R-:W2:Y:S04]  /*15dc0*/  LDL.LU.64 R16, [R1+0x160] ;  /* 0x0001600001107983 */ /* 0x001ea80000300a00 */
[----:B------:R-:W2:Y:S04]  /*15dd0*/  LDL.LU.64 R18, [R1+0x168] ;  /* 0x0001680001127983 */ /* 0x000ea80000300a00 */
[----:B------:R-:W4:Y:S04]  /*15de0*/  LDL.LU.64 R24, [R1+0xf0] ;  /* 0x0000f00001187983 */ /* 0x000f280000300a00 */
[----:B------:R-:W4:Y:S01]  /*15df0*/  LDL.LU.64 R26, [R1+0xf8] ;  /* 0x0000f800011a7983 */ /* 0x000f220000300a00 */
[----:B-1----:R-:W-:-:S03]  /*15e00*/  IMAD.MOV.U32 R2, RZ, RZ, R22 ;  /* 0x000000ffff027224 */ /* 0x002fc600078e0016 */
[----:B------:R0:W-:Y:S01]  /*15e10*/  STL [R1+0x40], R20 ;  /* 0x0000401401007387 */ /* 0x0001e20000100800 */
[----:B------:R-:W-:Y:S02]  /*15e20*/  IMAD.MOV.U32 R0, RZ, RZ, R23 ;  /* 0x000000ffff007224 */ /* 0x000fe400078e0017 */
[----:B------:R-:W-:Y:S01]  /*15e30*/  IMAD.MOV.U32 R3, RZ, RZ, R21 ;  /* 0x000000ffff037224 */ /* 0x000fe200078e0015 */
[----:B------:R-:W2:Y:S04]  /*15e40*/  LDL.LU.64 R22, [R1+0x1698] ;  /* 0x0016980001167983 */ /* 0x000ea80000300a00 */
[----:B0-----:R-:W2:Y:S02]  /*15e50*/  LDL.LU.64 R20, [R1+0x1690] ;  /* 0x0016900001147983 */ /* 0x001ea40000300a00 */
        /* <DEDUP_REMOVED lines=20> */
[----:B0-----:R-:W2:Y:S04]  /*15fa0*/  LDL.LU.64 R12, [R1+0x70] ;  /* 0x00007000010c7983 */ /* 0x001ea80000300a00 */
[----:B------:R-:W2:Y:S02]  /*15fb0*/  LDL.LU.64 R14, [R1+0x78] ;  /* 0x00007800010e7983 */ /* 0x000ea40000300a00 */
[----:B--2---:R-:W-:Y:S02]  /*15fc0*/  HMMA.16816.F32.BF16 R20, R20, R16, R12 ;  /* 0x000000101414723c */ /* 0x004fe4000004180c */
[----:B------:R-:W2:Y:S04]  /*15fd0*/  LDL.LU.64 R12, [R1+0xe0] ;  /* 0x0000e000010c7983 */ /* 0x000ea80000300a00 */
[----:B------:R-:W2:-:S13]  /*15fe0*/  LDL.LU.64 R14, [R1+0xe8] ;  /* 0x0000e800010e7983 */ /* 0x000e9a0000300a00 */
[----:B------:R0:W-:Y:S04]  /*15ff0*/  STL.64 [R1+0x100], R20 ;  /* 0x0001001401007387 */ /* 0x0001e80000100a00 */
[----:B------:R1:W-:Y:S01]  /*16000*/  STL.64 [R1+0x108], R22 ;  /* 0x0001081601007387 */ /* 0x0003e20000100a00 */
[----:B0-----:R-:W-:Y:S02]  /*16010*/  IMAD.MOV.U32 R20, RZ, RZ, R11 ;  /* 0x000000ffff147224 */ /* 0x001fe400078e000b */
[----:B------:R-:W-:Y:S02]  /*16020*/  IMAD.MOV.U32 R21, RZ, RZ, R10 ;  /* 0x000000ffff157224 */ /* 0x000fe400078e000a */
[----:B-1----:R-:W-:Y:S02]  /*16030*/  IMAD.MOV.U32 R22, RZ, RZ, R7 ;  /* 0x000000ffff167224 */ /* 0x002fe400078e0007 */
[----:B------:R-:W-:-:S07]  /*16040*/  IMAD.MOV.U32 R23, RZ, RZ, R6 ;  /* 0x000000ffff177224 */ /* 0x000fce00078e0006 */
[----:B----4-:R-:W-:-:S15]  /*16050*/  HMMA.16816.F32.BF16 R24, R20, R4, R24 ;  /* 0x000000041418723c */ /* 0x010fde0000041818 */
[----:B------:R-:W-:-:S04]  /*16060*/  NOP ;  /* 0x0000000000007918 */ /* 0x000fc80000000000 */
[----:B------:R-:W-:Y:S04]  /*16070*/  STL.64 [R1+0xf0], R24 ;  /* 0x0000f01801007387 */ /* 0x000fe80000100a00 */
[----:B------:R-:W-:Y:S04]  /*16080*/  STL.64 [R1+0xf8], R26 ;  /* 0x0000f81a01007387 */ /* 0x000fe80000100a00 */
[----:B------:R-:W0:Y:S02]  /*16090*/  LDSM.16.MT88.4 R24, [R28+UR5+0x4000] ;  /* 0x004000051c18783b */ /* 0x000e240008004200 */
[----:B0-----:R-:W-:-:S02]  /*160a0*/  IMAD.MOV.U32 R10, RZ, RZ, R27 ;  /* 0x000000ffff0a7224 */ /* 0x001fc400078e001b */
[----:B------:R-:W-:Y:S02]  /*160b0*/  IMAD.MOV.U32 R11, RZ, RZ, R26 ;  /* 0x000000ffff0b7224 */ /* 0x000fe400078e001a */
[----:B------:R-:W-:Y:S02]  /*160c0*/  IMAD.MOV.U32 R6, RZ, RZ, R24 ;  /* 0x000000ffff067224 */ /* 0x000fe400078e0018 */
[----:B------:R-:W-:Y:S02]  /*160d0*/  IMAD.MOV.U32 R29, RZ, RZ, R25 ;  /* 0x000000ffff1d7224 */ /* 0x000fe400078e0019 */
[----:B------:R-:W3:Y:S04]  /*160e0*/  LDL.LU.64 R24, [R1+0xd0] ;  /* 0x0000d00001187983 */ /* 0x000ee80000300a00 */
[----:B------:R-:W3:Y:S04]  /*160f0*/  LDL.LU.64 R26, [R1+0xd8] ;  /* 0x0000d800011a7983 */ /* 0x000ee80000300a00 */
[----:B------:R-:W-:Y:S04]  /*16100*/  STL [R1+0x15fc], R10 ;  /* 0x0015fc0a01007387 */ /* 0x000fe80000100800 */
[----:B------:R-:W-:Y:S04]  /*16110*/  STL [R1+0x15f8], R11 ;  /* 0x0015f80b01007387 */ /* 0x000fe80000100800 */
[----:B------:R-:W-:Y:S04]  /*16120*/  STL [R1+0x15f4], R29 ;  /* 0x0015f41d01007387 */ /* 0x000fe80000100800 */
[----:B------:R-:W-:Y:S01]  /*16130*/  STL [R1+0x15f0], R6 ;  /* 0x0015f00601007387 */ /* 0x000fe20000100800 */
[----:B--2---:R-:W-:-:S15]  /*16140*/  HMMA.16816.F32.BF16 R12, R20, R8, R12 ;  /* 0x00000008140c723c */ /* 0x004fde000004180c */
        /* <DEDUP_REMOVED lines=12> */
[----:B------:R-:W-:Y:S04]  /*16210*/  STL [R1+0x1600], R11 ;  /* 0x0016000b01007387 */ /* 0x000fe80000100800 */
[----:B0-----:R-:W-:Y:S04]  /*16220*/  STL.64 [R1+0x10], R12 ;  /* 0x0000100c01007387 */ /* 0x001fe80000100a00 */
[----:B------:R0:W-:Y:S01]  /*16230*/  STL [R1+0x18], R14 ;  /* 0x0000180e01007387 */ /* 0x0001e20000100800 */
[----:B------:R-:W-:-:S03]  /*16240*/  IMAD.MOV.U32 R10, RZ, RZ, R15 ;  /* 0x000000ffff0a7224 */ /* 0x000fc600078e000f */
[----:B0-----:R-:W2:Y:S04]  /*16250*/  LDL.LU.64 R14, [R1+0x1658] ;  /* 0x00165800010e7983 */ /* 0x001ea80000300a00 */
[----:B------:R-:W3:Y:S02]  /*16260*/  LDL.LU.64 R12, [R1+0x1650] ;  /* 0x00165000010c7983 */ /* 0x000ee40000300a00 */
[----:B---3--:R-:W-:Y:S02]  /*16270*/  HMMA.16816.F32.BF16 R24, R20, R12, R24 ;  /* 0x0000000c1418723c */ /* 0x008fe40000041818 */
[----:B--2---:R-:W-:Y:S04]  /*16280*/  STL.64 [R1+0x1628], R14 ;  /* 0x0016280e01007387 */ /* 0x004fe80000100a00 */
[----:B------:R-:W-:-:S13]  /*16290*/  STL.64 [R1+0x1620], R12 ;  /* 0x0016200c01007387 */ /* 0x000fda0000100a00 */
[----:B------:R-:W-:Y:S04]  /*162a0*/  STL.64 [R1+0xd0], R24 ;  /* 0x0000d01801007387 */ /* 0x000fe80000100a00 */
[----:B------:R-:W-:Y:S04]  /*162b0*/  STL.64 [R1+0xd8], R26 ;  /* 0x0000d81a01007387 */ /* 0x000fe80000100a00 */
[----:B------:R-:W0:Y:S02]  /*162c0*/  LDSM.16.MT88.4 R24, [R28+UR5+0x4180] ;  /* 0x004180051c18783b */ /* 0x000e240008004200 */
[----:B0-----:R-:W-:-:S02]  /*162d0*/  IMAD.MOV.U32 R7, RZ, RZ, R24 ;  /* 0x000000ffff077224 */ /* 0x001fc400078e0018 */
[----:B------:R-:W-:-:S05]  /*162e0*/  IMAD.MOV.U32 R6, RZ, RZ, R25 ;  /* 0x000000ffff067224 */ /* 0x000fca00078e0019 */
[----:B------:R-:W-:Y:S04]  /*162f0*/  STL.64 [R1+0x1648], R6 ;  /* 0x0016480601007387 */ /* 0x000fe80000100a00 */
[----:B------:R0:W-:Y:S04]  /*16300*/  STL.64 [R1+0x1640], R4 ;  /* 0x0016400401007387 */ /* 0x0001e80000100a00 */
[----:B0-----:R-:W2:Y:S04]  /*16310*/  LDL.LU.64 R4, [R1+0xc0] ;  /* 0x0000c00001047983 */ /* 0x001ea80000300a00 */
[----:B------:R-:W2:Y:S01]  /*16320*/  LDL.LU.64 R6, [R1+0xc8] ;  /* 0x0000c80001067983 */ /* 0x000ea20000300a00 */
[----:B------:R-:W-:-:S02]  /*16330*/  IMAD.MOV.U32 R29, RZ, RZ, R26 ;  /* 0x000000ffff1d7224 */ /* 0x000fc400078e001a */
[----:B------:R-:W-:Y:S02]  /*16340*/  IMAD.MOV.U32 R11, RZ, RZ, R27 ;  /* 0x000000ffff0b7224 */ /* 0x000fe400078e001b */
[----:B------:R-:W0:Y:S04]  /*16350*/  LDSM.16.MT88.4 R24, [R28+UR5+0x4200] ;  /* 0x004200051c18783b */ /* 0x000e280008004200 */
[----:B------:R-:W-:Y:S04]  /*16360*/  STL.64 [R1+0x1638], R10 ;  /* 0x0016380a01007387 */ /* 0x000fe80000100a00 */
[----:B------:R1:W-:Y:S04]  /*16370*/  STL.64 [R1+0x1630], R8 ;  /* 0x0016300801007387 */ /* 0x0003e80000100a00 */
[----:B-1----:R-:W3:Y:S04]  /*16380*/  LDL.LU.64 R8, [R1+0xb0] ;  /* 0x0000b00001087983 */ /* 0x002ee80000300a00 */
[----:B------:R-:W3:Y:S04]  /*16390*/  LDL.LU.64 R10, [R1+0xb8] ;  /* 0x0000b800010a7983 */ /* 0x000ee80000300a00 */
[----:B------:R-:W4:Y:S04]  /*163a0*/  LDL.LU.64 R12, [R1+0xa0] ;  /* 0x0000a000010c7983 */ /* 0x000f280000300a00 */
[----:B------:R-:W4:Y:S04]  /*163b0*/  LDL.LU.64 R14, [R1+0xa8] ;  /* 0x0000a800010e7983 */ /* 0x000f280000300a00 */
[----:B0-----:R-:W-:Y:S04]  /*163c0*/  STL.64 [R1+0x1478], R26 ;  /* 0x0014781a01007387 */ /* 0x001fe80000100a00 */
[----:B------:R0:W-:Y:S04]  /*163d0*/  STL.64 [R1+0x1470], R24 ;  /* 0x0014701801007387 */ /* 0x0001e80000100a00 */
[----:B0-----:R-:W3:Y:S01]  /*163e0*/  LDL.LU R24, [R1+0x40] ;  /* 0x0000400001187983 */ /* 0x001ee20000300800 */
[----:B--2---:R-:W-:Y:S03]  /*163f0*/  HMMA.16816.F32.BF16 R20, R20, R16, R4 ;  /* 0x000000101414723c */ /* 0x004fe60000041804 */
[----:B------:R-:W2:Y:S04]  /*16400*/  LDL.LU.64 R6, [R1+0x1648] ;  /* 0x0016480001067983 */ /* 0x000ea80000300a00 */
[----:B------:R-:W3:Y:S04]  /*16410*/  LDL.LU.64 R4, [R1+0x1640] ;  /* 0x0016400001047983 */ /* 0x000ee80000300a00 */
[----:B------:R-:W-:Y:S04]  /*16420*/  STL.64 [R1+0x1618], R18 ;  /* 0x0016181201007387 */ /* 0x000fe80000100a00 */
[----:B------:R0:W-:Y:S04]  /*16430*/  STL.64 [R1+0x1610], R16 ;  /* 0x0016101001007387 */ /* 0x0001e80000100a00 */
[----:B------:R-:W-:Y:S04]  /*16440*/  STL.64 [R1+0xc0], R20 ;  /* 0x0000c01401007387 */ /* 0x000fe80000100a00 */
[----:B------:R-:W-:Y:S04]  /*16450*/  STL.64 [R1+0xc8], R22 ;  /* 0x0000c81601007387 */ /* 0x000fe80000100a00 */
[----:B------:R-:W1:Y:S01]  /*16460*/  LDSM.16.MT88.4 R20, [R28+UR5+0x4280] ;  /* 0x004280051c14783b */ /* 0x000e620008004200 */
[----:B------:R-:W-:-:S02]  /*16470*/  IMAD.MOV.U32 R25, RZ, RZ, R3 ;  /* 0x000000ffff197224 */ /* 0x000fc400078e0003 */
[----:B------:R-:W-:Y:S02]  /*16480*/  IMAD.MOV.U32 R26, RZ, RZ, R2 ;  /* 0x000000ffff1a7224 */ /* 0x000fe400078e0002 */
[----:B------:R-:W-:Y:S01]  /*16490*/  IMAD.MOV.U32 R27, RZ, RZ, R0 ;  /* 0x000000ffff1b7224 */ /* 0x000fe200078e0000 */
[----:B0-----:R-:W2:Y:S04]  /*164a0*/  LDL.LU.64 R16, [R1+0x90] ;  /* 0x0000900001107983 */ /* 0x001ea80000300a00 */
[----:B------:R-:W2:Y:S04]  /*164b0*/  LDL.LU.64 R18, [R1+0x98] ;  /* 0x0000980001127983 */ /* 0x000ea80000300a00 */
[----:B-1----:R-:W-:Y:S04]  /*164c0*/  STL.64 [R1+0x1438], R22 ;  /* 0x0014381601007387 */ /* 0x002fe80000100a00 */
[----:B------:R0:W-:Y:S04]  /*164d0*/  STL.64 [R1+0x1430], R20 ;  /* 0x0014301401007387 */ /* 0x0001e80000100a00 */
[----:B0-----:R-:W2:Y:S04]  /*164e0*/  LDL.LU.64 R20, [R1+0x80] ;  /* 0x0000800001147983 */ /* 0x001ea80000300a00 */
[----:B------:R-:W2:Y:S01]  /*164f0*/  LDL.LU.64 R22, [R1+0x88] ;  /* 0x0000880001167983 */ /* 0x000ea20000300a00 */
[----:B---3--:R-:W-:-:S15]  /*16500*/  HMMA.16816.F32.BF16 R8, R24, R4, R8 ;  /* 0x000000041808723c */ /* 0x008fde0000041808 */
[----:B------:R-:W-:-:S04]  /*16510*/  NOP ;  /* 0x0000000000007918 */ /* 0x000fc80000000000 */
[----:B------:R-:W-:Y:S04]  /*16520*/  STL.64 [R1+0xb0], R8 ;  /* 0x0000b00801007387 */ /* 0x000fe80000100a00 */
[----:B------:R0:W-:Y:S04]  /*16530*/  STL.64 [R1+0xb8], R10 ;  /* 0x0000b80a01007387 */ /* 0x0001e80000100a00 */
[----:B0-----:R-:W3:Y:S04]  /*16540*/  LDL.LU.64 R10, [R1+0x1638] ;  /* 0x00163800010a7983 */ /* 0x001ee80000300a00 */
[----:B------:R-:W4:Y:S02]  /*16550*/  LDL.LU.64 R8, [R1+0x1630] ;  /* 0x0016300001087983 */ /* 0x000f240000300a00 */
[----:B----4-:R-:W-:-:S15]  /*16560*/  HMMA.16816.F32.BF16 R12, R24, R8, R12 ;  /* 0x00000008180c723c */ /* 0x010fde000004180c */
[----:B------:R-:W-:-:S04]  /*16570*/  NOP ;  /* 0x0000000000007918 */ /* 0x000fc80000000000 */
[----:B------:R-:W-:Y:S01]  /*16580*/  IMAD.MOV.U32 R0, RZ, RZ, R14 ;  /* 0x000000ffff007224 */ /* 0x000fe200078e000e */
[----:B------:R0:W-:Y:S01]  /*16590*/  STL.64 [R1+0xa0], R12 ;  /* 0x0000a00c01007387 */ /* 0x0001e20000100a00 */
[----:B------:R-:W-:-:S03]  /*165a0*/  IMAD.MOV.U32 R3, RZ, RZ, R15 ;  /* 0x000000ffff037224 */ /* 0x000fc600078e000f */
[----:B------:R-:W4:Y:S04]  /*165b0*/  LDL.LU.64 R14, [R1+0x1628] ;  /* 0x00162800010e7983 */ /* 0x000f280000300a00 */
[----:B0-----:R-:W2:Y:S04]  /*165c0*/  LDL.LU.64 R12, [R1+0x1620] ;  /* 0x00162000010c7983 */ /* 0x001ea80000300a00 */
[----:B------:R-:W-:Y:S04]  /*165d0*/  STL [R1+0x12c4], R3 ;  /* 0x0012c40301007387 */ /* 0x000fe80000100800 */
[----:B------:R-:W-:Y:S01]  /*165e0*/  STL [R1+0x12c0], R0 ;  /* 0x0012c00001007387 */ /* 0x000fe20000100800 */
[----:B--2---:R-:W-:-:S15]  /*165f0*/  HMMA.16816.F32.BF16 R16, R24, R12, R16 ;  /* 0x0000000c1810723c */ /* 0x004fde0000041810 */
[----:B------:R-:W-:-:S04]  /*16600*/  NOP ;  /* 0x0000000000007918 */ /* 0x000fc80000000000 */
[----:B------:R-:W-:Y:S04]  /*16610*/  STL.64 [R1+0x90], R16 ;  /* 0x0000901001007387 */ /* 0x000fe80000100a00 */
[----:B------:R0:W-:Y:S04]  /*16620*/  STL.64 [R1+0x98], R18 ;  /* 0x0000981201007387 */ /* 0x0001e80000100a00 */
[----:B0-----:R-:W2:Y:S04]  /*16630*/  LDL.LU.64 R18, [R1+0x1618] ;  /* 0x0016180001127983 */ /* 0x001ea80000300a00 */
[----:B------:R-:W2:Y:S04]  /*16640*/  LDL.LU.64 R16, [R1+0x1610] ;  /* 0x0016100001107983 */ /* 0x000ea80000300a00 */
[----:B----4-:R-:W-:Y:S04]  /*16650*/  STL.64 [R1+0x1588], R14 ;  /* 0x0015880e01007387 */ /* 0x010fe80000100a00 */
[----:B------:R-:W0:Y:S04]  /*16660*/  LDSM.16.MT88.4 R12, [R28+UR5+0x4300] ;  /* 0x004300051c0c783b */ /* 0x000e280008004200 */
[----:B0-----:R-:W-:Y:S04]  /*16670*/  STL.64 [R1+0x70], R12 ;  /* 0x0000700c01007387 */ /* 0x001fe80000100a00 */
[----:B------:R2:W-:Y:S02]  /*16680*/  STL.64 [R1+0x78], R14 ;  /* 0x0000780e01007387 */ /* 0x0005e40000100a00 */
[----:B--2---:R-:W-:-:S15]  /*16690*/  HMMA.16816.F32.BF16 R12, R24, R16, R20 ;  /* 0x00000010180c723c */ /* 0x004fde0000041814 */
[----:B------:R-:W-:-:S04]  /*166a0*/  NOP ;  /* 0x0000000000007918 */ /* 0x000fc80000000000 */
[----:B------:R-:W-:Y:S04]  /*166b0*/  STL [R1+0x80], R12 ;  /* 0x0000800c01007387 */ /* 0x000fe80000100800 */
[----:B------:R-:W-:Y:S04]  /*166c0*/  STL.64 [R1+0x1580], R18 ;  /* 0x0015801201007387 */ /* 0x000fe80000100a00 */
[----:B------:R-:W2:Y:S04]  /*166d0*/  LDL.LU R20, [R1+0x140] ;  /* 0x0001400001147983 */ /* 0x000ea80000300800 */
[----:B------:R-:W2:Y:S04]  /*166e0*/  LDL.LU R21, [R1+0x144] ;  /* 0x0001440001157983 */ /* 0x000ea80000300800 */
[----:B------:R-:W4:Y:S04]  /*166f0*/  LDL.LU R22, [R1+0x148] ;  /* 0x0001480001167983 */ /* 0x000f280000300800 */
[----:B------:R-:W4:Y:S01]  /*16700*/  LDL.LU R23, [R1+0x14c] ;  /* 0x00014c0001177983 */ /* 0x000f220000300800 */
[----:B------:R-:W-:-:S02]  /*16710*/  IMAD.MOV.U32 R24, RZ, RZ, R7 ;  /* 0x000000ffff187224 */ /* 0x000fc400078e0007 */
[----:B------:R-:W-:Y:S02]  /*16720*/  IMAD.MOV.U32 R26, RZ, RZ, R29 ;  /* 0x000000ffff1a7224 */ /* 0x000fe400078e001d */
[----:B---3--:R-:W-:Y:S01]  /*16730*/  IMAD.MOV.U32 R27, RZ, RZ, R11 ;  /* 0x000000ffff1b7224 */ /* 0x008fe200078e000b */
[----:B------:R-:W3:Y:S01]  /*16740*/  LDL.LU R7, [R1+0x160c] ;  /* 0x00160c0001077983 */ /* 0x000ee20000300800 */
[----:B------:R-:W-:-:S03]  /*16750*/  IMAD.MOV.U32 R25, RZ, RZ, R6 ;  /* 0x000000ffff197224 */ /* 0x000fc600078e0006 */
[----:B------:R-:W3:Y:S04]  /*16760*/  LDL.LU R6, [R1+0x1608] ;  /* 0x0016080001067983 */ /* 0x000ee80000300800 */
[----:B------:R-:W3:Y:S04]  /*16770*/  LDL.LU R29, [R1+0x1604] ;  /* 0x00160400011d7983 */ /* 0x000ee80000300800 */
[----:B------:R-:W3:Y:S04]  /*16780*/  LDL.LU R11, [R1+0x1600] ;  /* 0x00160000010b7983 */ /* 0x000ee80000300800 */
[----:B------:R-:W-:Y:S04]  /*16790*/  STL.64 [R1+0x14c8], R26 ;  /* 0x0014c81a01007387 */ /* 0x000fe80000100a00 */
[----:B------:R-:W-:Y:S04]  /*167a0*/  STL.64 [R1+0x14c0], R24 ;  /* 0x0014c01801007387 */ /* 0x000fe80000100a00 */
[----:B----4-:R-:W-:Y:S04]  /*167b0*/  STL.64 [R1+0x1448], R22 ;  /* 0x0014481601007387 */ /* 0x010fe80000100a00 */
[----:B--2---:R0:W-:Y:S04]  /*167c0*/  STL.64 [R1+0x1440], R20 ;  /* 0x0014401401007387 */ /* 0x0041e80000100a00 */
[----:B0-----:R-:W2:Y:S04]  /*167d0*/  LDL.LU R20, [R1+0x1a0] ;  /* 0x0001a00001147983 */ /* 0x001ea80000300800 */
[----:B------:R-:W2:Y:S04]  /*167e0*/  LDL.LU R21, [R1+0x1a4] ;  /* 0x0001a40001157983 */ /* 0x000ea80000300800 */
[----:B------:R-:W4:Y:S04]  /*167f0*/  LDL.LU R22, [R1+0x1a8] ;  /* 0x0001a80001167983 */ /* 0x000f280000300800 */
[----:B------:R-:W4:Y:S04]  /*16800*/  LDL.LU R23, [R1+0x1ac] ;  /* 0x0001ac0001177983 */ /* 0x000f280000300800 */
        /* <DEDUP_REMOVED lines=18> */
[----:B------:R-:W2:Y:S04]  /*16930*/  LDL.LU R24, [R1+0x10] ;  /* 0x0000100001187983 */ /* 0x000ea80000300800 */
[----:B------:R-:W2:Y:S04]  /*16940*/  LDL.LU R25, [R1+0x14] ;  /* 0x0000140001197983 */ /* 0x000ea80000300800 */
[----:B------:R-:W2:Y:S01]  /*16950*/  LDL.LU R26, [R1+0x18] ;  /* 0x00001800011a7983 */ /* 0x000ea20000300800 */
[----:B------:R-:W-:-:S03]  /*16960*/  IMAD.MOV.U32 R27, RZ, RZ, R10 ;  /* 0x000000ffff1b7224 */ /* 0x000fc600078e000a */
[----:B------:R-:W3:Y:S04]  /*16970*/  LDL.LU R10, [R1+0x15fc] ;  /* 0x0015fc00010a7983 */ /* 0x000ee80000300800 */
[----:B--2---:R-:W-:Y:S04]  /*16980*/  STL.64 [R1+0x1518], R26 ;  /* 0x0015181a01007387 */ /* 0x004fe80000100a00 */
[----:B------:R-:W-:Y:S04]  /*16990*/  STL.64 [R1+0x1510], R24 ;  /* 0x0015101801007387 */ /* 0x000fe80000100a00 */
[----:B----4-:R-:W-:Y:S04]  /*169a0*/  STL.64 [R1+0x1498], R22 ;  /* 0x0014981601007387 */ /* 0x010fe80000100a00 */
[----:B------:R0:W-:Y:S04]  /*169b0*/  STL.64 [R1+0x1490], R20 ;  /* 0x0014901401007387 */ /* 0x0001e80000100a00 */
        /* <DEDUP_REMOVED lines=9> */
[----:B------:R-:W4:Y:S01]  /*16a50*/  LDL.LU R23, [R1+0x23c] ;  /* 0x00023c0001177983 */ /* 0x000f220000300800 */
[----:B---3--:R-:W-:-:S02]  /*16a60*/  IMAD.MOV.U32 R24, RZ, RZ, R11 ;  /* 0x000000ffff187224 */ /* 0x008fc400078e000b */
[----:B------:R-:W-:Y:S01]  /*16a70*/  IMAD.MOV.U32 R26, RZ, RZ, R6 ;  /* 0x000000ffff1a7224 */ /* 0x000fe200078e0006 */
[----:B----4-:R-:W-:Y:S04]  /*16a80*/  STL.64 [R1+0x14b8], R22 ;  /* 0x0014b81601007387 */ /* 0x010fe80000100a00 */
[----:B--2---:R0:W-:Y:S04]  /*16a90*/  STL.64 [R1+0x14b0], R20 ;  /* 0x0014b01401007387 */ /* 0x0041e80000100a00 */
[----:B0-----:R-:W2:Y:S04]  /*16aa0*/  LDL.LU R20, [R1+0x240] ;  /* 0x0002400001147983 */ /* 0x001ea80000300800 */
[----:B------:R-:W2:Y:S04]  /*16ab0*/  LDL.LU R21, [R1+0x244] ;  /* 0x0002440001157983 */ /* 0x000ea80000300800 */
[----:B------:R-:W3:Y:S04]  /*16ac0*/  LDL.LU R22, [R1+0x248] ;  /* 0x0002480001167983 */ /* 0x000ee80000300800 */
[----:B------:R-:W3:Y:S01]  /*16ad0*/  LDL.LU R23, [R1+0x24c] ;  /* 0x00024c0001177983 */ /* 0x000ee20000300800 */
[----:B------:R-:W-:-:S03]  /*16ae0*/  IMAD.MOV.U32 R27, RZ, RZ, R7 ;  /* 0x000000ffff1b7224 */ /* 0x000fc600078e0007 */
[----:B------:R-:W4:Y:S01]  /*16af0*/  LDL.LU R11, [R1+0x15f8] ;  /* 0x0015f800010b7983 */ /* 0x000f220000300800 */
[----:B------:R-:W-:-:S03]  /*16b00*/  IMAD.MOV.U32 R25, RZ, RZ, R29 ;  /* 0x000000ffff197224 */ /* 0x000fc600078e001d */
[----:B------:R-:W4:Y:S04]  /*16b10*/  LDL.LU R29, [R1+0x15f4] ;  /* 0x0015f400011d7983 */ /* 0x000f280000300800 */
[----:B------:R-:W4:Y:S04]  /*16b20*/  LDL.LU R6, [R1+0x15f0] ;  /* 0x0015f00001067983 */ /* 0x000f280000300800 */
[----:B------:R-:W4:Y:S04]  /*16b30*/  LDL.LU R7, [R1+0x15ec] ;  /* 0x0015ec0001077983 */ /* 0x000f280000300800 */
[----:B------:R-:W-:Y:S04]  /*16b40*/  STL.64 [R1+0x1568], R26 ;  /* 0x0015681a01007387 */ /* 0x000fe80000100a00 */
[----:B------:R-:W-:Y:S04]  /*16b50*/  STL.64 [R1+0x1560], R24 ;  /* 0x0015601801007387 */ /* 0x000fe80000100a00 */
[----:B---3--:R-:W-:Y:S04]  /*16b60*/  STL.64 [R1+0x14d8], R22 ;  /* 0x0014d81601007387 */ /* 0x008fe80000100a00 */
[----:B--2---:R0:W-:Y:S04]  /*16b70*/  STL.64 [R1+0x14d0], R20 ;  /* 0x0014d01401007387 */ /* 0x0041e80000100a00 */
[----:B0-----:R-:W2:Y:S04]  /*16b80*/  LDL.LU R20, [R1+0x250] ;  /* 0x0002500001147983 */ /* 0x001ea80000300800 */
[----:B------:R-:W2:Y:S04]  /*16b90*/  LDL.LU R21, [R1+0x254] ;  /* 0x0002540001157983 */ /* 0x000ea80000300800 */
[----:B------:R-:W3:Y:S04]  /*16ba0*/  LDL.LU R22, [R1+0x258] ;  /* 0x0002580001167983 */ /* 0x000ee80000300800 */
[----:B------:R-:W3:Y:S04]  /*16bb0*/  LDL.LU R23, [R1+0x25c] ;  /* 0x00025c0001177983 */ /* 0x000ee80000300800 */
[----:B---3--:R-:W-:Y:S04]  /*16bc0*/  STL.64 [R1+0x14e8], R22 ;  /* 0x0014e81601007387 */ /* 0x008fe80000100a00 */
[----:B--2---:R0:W-:Y:S04]  /*16bd0*/  STL.64 [R1+0x14e0], R20 ;  /* 0x0014e01401007387 */ /* 0x0041e80000100a00 */
[----:B0-----:R-:W2:Y:S04]  /*16be0*/  LDL.LU R20, [R1+0x2b0] ;  /* 0x0002b00001147983 */ /* 0x001ea80000300800 */
[----:B------:R-:W2:Y:S04]  /*16bf0*/  LDL.LU R21, [R1+0x2b4] ;  /* 0x0002b40001157983 */ /* 0x000ea80000300800 */
[----:B------:R-:W3:Y:S01]  /*16c00*/  LDL.LU R22, [R1+0x2b8] ;  /* 0x0002b80001167983 */ /* 0x000ee20000300800 */
[----:B----4-:R-:W-:-:S03]  /*16c10*/  IMAD.MOV.U32 R23, RZ, RZ, R7 ;  /* 0x000000ffff177224 */ /* 0x010fc600078e0007 */
[----:B------:R-:W4:Y:S04]  /*16c20*/  LDL.LU R7, [R1+0x15e8] ;  /* 0x0015e80001077983 */ /* 0x000f280000300800 */
[----:B---3--:R-:W-:Y:S04]  /*16c30*/  STL.64 [R1+0x14f8], R22 ;  /* 0x0014f81601007387 */ /* 0x008fe80000100a00 */
[----:B--2---:R0:W-:Y:S04]  /*16c40*/  STL.64 [R1+0x14f0], R20 ;  /* 0x0014f01401007387 */ /* 0x0041e80000100a00 */
[----:B0-----:R-:W2:Y:S04]  /*16c50*/  LDL.LU R20, [R1+0x2c0] ;  /* 0x0002c00001147983 */ /* 0x001ea80000300800 */
[----:B------:R-:W2:Y:S04]  /*16c60*/  LDL.LU R21, [R1+0x2c4] ;  /* 0x0002c40001157983 */ /* 0x000ea80000300800 */
[----:B------:R-:W3:Y:S04]  /*16c70*/  LDL.LU R22, [R1+0x2c8] ;  /* 0x0002c80001167983 */ /* 0x000ee80000300800 */
[----:B------:R-:W3:Y:S01]  /*16c80*/  LDL.LU R23, [R1+0x2cc] ;  /* 0x0002cc0001177983 */ /* 0x000ee20000300800 */
[----:B------:R-:W-:-:S02]  /*16c90*/  IMAD.MOV.U32 R24, RZ, RZ, R6 ;  /* 0x000000ffff187224 */ /* 0x000fc400078e0006 */
[----:B------:R-:W-:Y:S01]  /*16ca0*/  IMAD.MOV.U32 R25, RZ, RZ, R29 ;  /* 0x000000ffff197224 */ /* 0x000fe200078e001d */
[----:B------:R-:W2:Y:S04]  /*16cb0*/  LDL.LU R6, [R1+0x15e4] ;  /* 0x0015e40001067983 */ /* 0x000ea80000300800 */
[----:B------:R-:W4:Y:S01]  /*16cc0*/  LDL.LU R29, [R1+0x15e0] ;  /* 0x0015e000011d7983 */ /* 0x000f220000300800 */
[----:B------:R-:W-:Y:S02]  /*16cd0*/  IMAD.MOV.U32 R26, RZ, RZ, R11 ;  /* 0x000000ffff1a7224 */ /* 0x000fe400078e000b */
[----:B------:R-:W-:Y:S01]  /*16ce0*/  IMAD.MOV.U32 R27, RZ, RZ, R10 ;  /* 0x000000ffff1b7224 */ /* 0x000fe200078e000a */
[----:B------:R-:W4:Y:S04]  /*16cf0*/  LDL.LU R11, [R1+0x15dc] ;  /* 0x0015dc00010b7983 */ /* 0x000f280000300800 */
[----:B------:R-:W4:Y:S04]  /*16d00*/  LDL.LU R10, [R1+0x15d8] ;  /* 0x0015d800010a7983 */ /* 0x000f280000300800 */
[----:B---3--:R-:W-:Y:S04]  /*16d10*/  STL.64 [R1+0x1508], R22 ;  /* 0x0015081601007387 */ /* 0x008fe80000100a00 */
[----:B--2---:R0:W-:Y:S04]  /*16d20*/  STL.64 [R1+0x1500], R20 ;  /* 0x0015001401007387 */ /* 0x0041e80000100a00 */
[----:B0-----:R-:W2:Y:S04]  /*16d30*/  LDL.LU R20, [R1+0x2d0] ;  /* 0x0002d00001147983 */ /* 0x001ea80000300800 */
[----:B------:R-:W2:Y:S01]  /*16d40*/  LDL.LU R21, [R1+0x2d4] ;  /* 0x0002d40001157983 */ /* 0x000ea20000300800 */
[----:B------:R-:W-:-:S02]  /*16d50*/  IMAD.MOV.U32 R22, RZ, RZ, R6 ;  /* 0x000000ffff167224 */ /* 0x000fc400078e0006 */
[----:B----4-:R-:W-:Y:S01]  /*16d60*/  IMAD.MOV.U32 R23, RZ, RZ, R7 ;  /* 0x000000ffff177224 */ /* 0x010fe200078e0007 */
[----:B------:R-:W3:Y:S04]  /*16d70*/  LDL.LU R6, [R1+0x15d4] ;  /* 0x0015d40001067983 */ /* 0x000ee80000300800 */
[----:B------:R-:W4:Y:S04]  /*16d80*/  LDL.LU R7, [R1+0x15d0] ;  /* 0x0015d00001077983 */ /* 0x000f280000300800 */
[----:B------:R0:W-:Y:S01]  /*16d90*/  STL.64 [R1+0x1528], R22 ;  /* 0x0015281601007387 */ /* 0x0001e20000100a00 */
[----:B------:R-:W-:-:S02]  /*16da0*/  IMAD.MOV.U32 R9, RZ, RZ, R13 ;  /* 0x000000ffff097224 */ /* 0x000fc400078e000d */
[----:B------:R-:W-:Y:S02]  /*16db0*/  IMAD.MOV.U32 R8, RZ, RZ, R14 ;  /* 0x000000ffff087224 */ /* 0x000fe400078e000e */
[----:B------:R-:W-:Y:S02]  /*16dc0*/  IMAD.MOV.U32 R2, RZ, RZ, R15 ;  /* 0x000000ffff027224 */ /* 0x000fe400078e000f */
[----:B0-----:R-:W-:Y:S02]  /*16dd0*/  IMAD.MOV.U32 R22, RZ, RZ, R11 ;  /* 0x000000ffff167224 */ /* 0x001fe400078e000b */
[----:B------:R-:W-:Y:S01]  /*16de0*/  IMAD.MOV.U32 R23, RZ, RZ, R29 ;  /* 0x000000ffff177224 */ /* 0x000fe200078e001d */
[----:B--2---:R0:W-:Y:S04]  /*16df0*/  STL.64 [R1+0x1520], R20 ;  /* 0x0015201401007387 */ /* 0x0041e80000100a00 */
[----:B0-----:R-:W2:Y:S01]  /*16e00*/  LDL.LU R20, [R1+0x2e0] ;  /* 0x0002e00001147983 */ /* 0x001ea20000300800 */
[----:B------:R-:W-:-:S03]  /*16e10*/  IMAD.MOV.U32 R21, RZ, RZ, R10 ;  /* 0x000000ffff157224 */ /* 0x000fc600078e000a */
[----:B------:R-:W2:Y:S04]  /*16e20*/  LDL.LU R10, [R1+0x15cc] ;  /* 0x0015cc00010a7983 */ /* 0x000ea80000300800 */
[----:B------:R-:W2:Y:S04]  /*16e30*/  LDL.LU R11, [R1+0x15c8] ;  /* 0x0015c800010b7983 */ /* 0x000ea80000300800 */
[----:B------:R-:W2:Y:S04]  /*16e40*/  LDL.LU R29, [R1+0x15c4] ;  /* 0x0015c400011d7983 */ /* 0x000ea80000300800 */
[----:B------:R-:W2:Y:S04]  /*16e50*/  LDL.LU R12, [R1+0x3d0] ;  /* 0x0003d000010c7983 */ /* 0x000ea80000300800 */
[----:B------:R-:W2:Y:S04]  /*16e60*/  LDL.LU R13, [R1+0x3d4] ;  /* 0x0003d400010d7983 */ /* 0x000ea80000300800 */
[----:B------:R-:W2:Y:S04]  /*16e70*/  LDL.LU R14, [R1+0x3d8] ;  /* 0x0003d800010e7983 */ /* 0x000ea80000300800 */
[----:B------:R-:W2:Y:S04]  /*16e80*/  LDL.LU R15, [R1+0x3dc] ;  /* 0x0003dc00010f7983 */ /* 0x000ea80000300800 */
[----:B--2---:R-:W-:Y:S04]  /*16e90*/  STL.64 [R1+0x1598], R14 ;  /* 0x0015980e01007387 */ /* 0x004fe80000100a00 */
[----:B------:R0:W-:Y:S04]  /*16ea0*/  STL.64 [R1+0x1590], R12 ;  /* 0x0015900c01007387 */ /* 0x0001e80000100a00 */
        /* <DEDUP_REMOVED lines=8> */
[----:B------:R-:W-:Y:S04]  /*16f30*/  STL.64 [R1+0x1538], R22 ;  /* 0x0015381601007387 */ /* 0x000fe80000100a00 */
[----:B------:R0:W-:Y:S04]  /*16f40*/  STL.64 [R1+0x1530], R20 ;  /* 0x0015301401007387 */ /* 0x0001e80000100a00 */
[----:B0-----:R-:W2:Y:S04]  /*16f50*/  LDL.LU R20, [R1+0x330] ;  /* 0x0003300001147983 */ /* 0x001ea80000300800 */
[----:B------:R-:W2:Y:S01]  /*16f60*/  LDL.LU R21, [R1+0x334] ;  /* 0x0003340001157983 */ /* 0x000ea20000300800 */
[----:B----4-:R-:W-:-:S02]  /*16f70*/  IMAD.MOV.U32 R22, RZ, RZ, R7 ;  /* 0x000000ffff167224 */ /* 0x010fc400078e0007 */
[----:B---3--:R-:W-:Y:S01]  /*16f80*/  IMAD.MOV.U32 R23, RZ, RZ, R6 ;  /* 0x000000ffff177224 */ /* 0x008fe200078e0006 */
[----:B------:R-:W3:Y:S04]  /*16f90*/  LDL.LU R7, [R1+0x15c0] ;  /* 0x0015c00001077983 */ /* 0x000ee80000300800 */
[----:B------:R-:W4:Y:S04]  /*16fa0*/  LDL.LU R6, [R1+0x15bc] ;  /* 0x0015bc0001067983 */ /* 0x000f280000300800 */
[----:B------:R-:W-:Y:S04]  /*16fb0*/  STL.64 [R1+0x1548], R22 ;  /* 0x0015481601007387 */ /* 0x000fe80000100a00 */
[----:B--2---:R0:W-:Y:S04]  /*16fc0*/  STL.64 [R1+0x1540], R20 ;  /* 0x0015401401007387 */ /* 0x0041e80000100a00 */
[----:B0-----:R-:W2:Y:S01]  /*16fd0*/  LDL.LU R20, [R1+0x340] ;  /* 0x0003400001147983 */ /* 0x001ea20000300800 */
[----:B------:R-:W-:-:S02]  /*16fe0*/  IMAD.MOV.U32 R22, RZ, RZ, R11 ;  /* 0x000000ffff167224 */ /* 0x000fc400078e000b */
[----:B------:R-:W-:Y:S02]  /*16ff0*/  IMAD.MOV.U32 R23, RZ, RZ, R10 ;  /* 0x000000ffff177224 */ /* 0x000fe400078e000a */
[----:B------:R-:W-:Y:S02]  /*17000*/  IMAD.MOV.U32 R21, RZ, RZ, R29 ;  /* 0x000000ffff157224 */ /* 0x000fe400078e001d */
[----:B------:R-:W2:Y:S04]  /*17010*/  LDL.LU R29, [R1+0x15b8] ;  /* 0x0015b800011d7983 */ /* 0x000ea80000300800 */
[----:B------:R-:W2:Y:S04]  /*17020*/  LDL.LU R11, [R1+0x15b4] ;  /* 0x0015b400010b7983 */ /* 0x000ea80000300800 */
[----:B------:R-:W2:Y:S04]  /*17030*/  LDL.LU R10, [R1+0x15b0] ;  /* 0x0015b000010a7983 */ /* 0x000ea80000300800 */
[----:B------:R4:W-:Y:S02]  /*17040*/  STL.64 [R1+0x1558], R22 ;  /* 0x0015581601007387 */ /* 0x0009e40000100a00 */
[----:B----4-:R-:W-:-:S02]  /*17050*/  IMAD.MOV.U32 R22, RZ, RZ, R6 ;  /* 0x000000ffff167224 */ /* 0x010fc400078e0006 */
[----:B---3--:R-:W-:Y:S01]  /*17060*/  IMAD.MOV.U32 R23, RZ, RZ, R7 ;  /* 0x000000ffff177224 */ /* 0x008fe200078e0007 */
[----:B--2---:R0:W-:Y:S04]  /*17070*/  STL.64 [R1+0x1550], R20 ;  /* 0x0015501401007387 */ /* 0x0041e80000100a00 */
[----:B0-----:R-:W2:Y:S04]  /*17080*/  LDL.LU R20, [R1+0x350] ;  /* 0x0003500001147983 */ /* 0x001ea80000300800 */
[----:B------:R-:W2:Y:S04]  /*17090*/  LDL.LU R21, [R1+0x354] ;  /* 0x0003540001157983 */ /* 0x000ea80000300800 */
[----:B------:R-:W3:Y:S04]  /*170a0*/  LDL.LU R6, [R1+0x15ac] ;  /* 0x0015ac0001067983 */ /* 0x000ee80000300800 */
[----:B------:R-:W3:Y:S04]  /*170b0*/  LDL.LU R7, [R1+0x15a8] ;  /* 0x0015a80001077983 */ /* 0x000ee80000300800 */
[----:B------:R0:W-:Y:S02]  /*170c0*/  STL.64 [R1+0x1578], R22 ;  /* 0x0015781601007387 */ /* 0x0001e40000100a00 */
[----:B0-----:R-:W-:-:S02]  /*170d0*/  IMAD.MOV.U32 R22, RZ, RZ, R11 ;  /* 0x000000ffff167224 */ /* 0x001fc400078e000b */
[----:B------:R-:W-:Y:S01]  /*170e0*/  IMAD.MOV.U32 R23, RZ, RZ, R29 ;  /* 0x000000ffff177224 */ /* 0x000fe200078e001d */
[----:B---3--:R-:W-:Y:S01]  /*170f0*/  HMMA.16816.F32.BF16 R12, R24, R6, R12 ;  /* 0x00000006180c723c */ /* 0x008fe2000004180c */
[----:B--2---:R0:W-:Y:S04]  /*17100*/  STL.64 [R1+0x1570], R20 ;  /* 0x0015701401007387 */ /* 0x0041e80000100a00 */
[----:B0-----:R-:W2:Y:S01]  /*17110*/  LDL.LU R20, [R1+0x360] ;  /* 0x0003600001147983 */ /* 0x001ea20000300800 */
[----:B------:R-:W-:-:S03]  /*17120*/  IMAD.MOV.U32 R21, RZ, RZ, R10 ;  /* 0x000000ffff157224 */ /* 0x000fc600078e000a */
[----:B------:R-:W3:Y:S04]  /*17130*/  LDL.LU R10, [R1+0x15a4] ;  /* 0x0015a400010a7983 */ /* 0x000ee80000300800 */
[----:B------:R-:W3:Y:S04]  /*17140*/  LDL.LU R11, [R1+0x15a0] ;  /* 0x0015a000010b7983 */ /* 0x000ee80000300800 */
[----:B------:R-:W-:Y:S04]  /*17150*/  STL [R1+0x12c8], R2 ;  /* 0x0012c80201007387 */ /* 0x000fe80000100800 */
[----:B------:R-:W-:Y:S04]  /*17160*/  STL.64 [R1+0x1150], R8 ;  /* 0x0011500801007387 */ /* 0x000fe80000100a00 */
[----:B------:R-:W-:Y:S04]  /*17170*/  STL.64 [R1+0x3e0], R12 ;  /* 0x0003e00c01007387 */ /* 0x000fe80000100a00 */
[----:B------:R0:W-:Y:S01]  /*17180*/  STL.64 [R1+0x3e8], R14 ;  /* 0x0003e80e01007387 */ /* 0x0001e20000100a00 */
[----:B------:R-:W-:-:S03]  /*17190*/  IMAD.MOV.U32 R29, RZ, RZ, R12 ;  /* 0x000000ffff1d7224 */ /* 0x000fc600078e000c */
[----:B0-----:R-:W3:Y:S04]  /*171a0*/  LDL.LU.64 R14, [R1+0x1598] ;  /* 0x00159800010e7983 */ /* 0x001ee80000300a00 */
[----:B------:R-:W3:Y:S04]  /*171b0*/  LDL.LU.64 R12, [R1+0x1590] ;  /* 0x00159000010c7983 */ /* 0x000ee80000300a00 */
[----:B------:R-:W-:Y:S01]  /*171c0*/  STL [R1+0x1074], R29 ;  /* 0x0010741d01007387 */ /* 0x000fe20000100800 */
[----:B---3--:R-:W-:-:S15]  /*171d0*/  HMMA.16816.F32.BF16 R12, R24, R10, R12 ;  /* 0x0000000a180c723c */ /* 0x008fde000004180c */
[----:B------:R-:W-:-:S04]  /*171e0*/  NOP ;  /* 0x0000000000007918 */ /* 0x000fc80000000000 */
[----:B------:R-:W-:Y:S04]  /*171f0*/  STL.64 [R1+0x3d0], R12 ;  /* 0x0003d00c01007387 */ /* 0x000fe80000100a00 */
[----:B------:R0:W-:Y:S04]  /*17200*/  STL.64 [R1+0x3d8], R14 ;  /* 0x0003d80e01007387 */ /* 0x0001e80000100a00 */
[----:B0-----:R-:W3:Y:S02]  /*17210*/  LDL.LU.64 R14, [R1+0x1588] ;  /* 0x00158800010e7983 */ /* 0x001ee40000300a00 */
[----:B---3--:R-:W-:-:S15]  /*17220*/  HMMA.16816.F32.BF16 R16, R24, R14, R16 ;  /* 0x0000000e1810723c */ /* 0x008fde0000041810 */
[----:B------:R-:W-:-:S04]  /*17230*/  NOP ;  /* 0x0000000000007918 */ /* 0x000fc80000000000 */
[----:B------:R-:W-:Y:S04]  /*17240*/  STL.64 [R1+0x3c0], R16 ;  /* 0x0003c01001007387 */ /* 0x000fe80000100a00 */
[----:B------:R0:W-:Y:S04]  /*17250*/  STL.64 [R1+0x3c8], R18 ;  /* 0x0003c81201007387 */ /* 0x0001e80000100a00 */
[----:B0-----:R-:W2:Y:S02]  /*17260*/  LDL.LU.64 R18, [R1+0x1580] ;  /* 0x0015800001127983 */ /* 0x001ea40000300a00 */
        /* <DEDUP_REMOVED lines=94> */
[----:B------:R0:W-:Y:S04]  /*17850*/  STL.64 [R1+0x1428], R10 ;  /* 0x0014280a01007387 */ /* 0x0001e80000100a00 */
[----:B------:R-:W3:Y:S04]  /*17860*/  LDL.LU R8, [R1+0x130] ;  /* 0x0001300001087983 */ /* 0x000ee80000300800 */
[----:B------:R-:W3:Y:S04]  /*17870*/  LDL.LU R9, [R1+0x134] ;  /* 0x0001340001097983 */ /* 0x000ee80000300800 */
[----:B0-----:R-:W3:Y:S04]  /*17880*/  LDL.LU R10, [R1+0x138] ;  /* 0x00013800010a7983 */ /* 0x001ee80000300800 */
[----:B------:R-:W3:Y:S01]  /*17890*/  LDL.LU R11, [R1+0x13c] ;  /* 0x00013c00010b7983 */ /* 0x000ee20000300800 */
[----:B--2---:R-:W-:-:S15]  /*178a0*/  HMMA.16816.F32.BF16 R20, R24, R14, R20 ;  /* 0x0000000e1814723c */ /* 0x004fde0000041814 */
[----:B------:R-:W-:-:S04]  /*178b0*/  NOP ;  /* 0x0000000000007918 */ /* 0x000fc80000000000 */
[----:B------:R-:W-:Y:S04]  /*178c0*/  STL.64 [R1+0x1a0], R20 ;  /* 0x0001a01401007387 */ /* 0x000fe80000100a00 */
[----:B------:R0:W-:Y:S04]  /*178d0*/  STL.64 [R1+0x1a8], R22 ;  /* 0x0001a81601007387 */ /* 0x0001e80000100a00 */
[----:B0-----:R-:W2:Y:S04]  /*178e0*/  LDL.LU.64 R22, [R1+0x1448] ;  /* 0x0014480001167983 */ /* 0x001ea80000300a00 */
[----:B------:R-:W2:Y:S04]  /*178f0*/  LDL.LU.64 R20, [R1+0x1440] ;  /* 0x0014400001147983 */ /* 0x000ea80000300a00 */
[----:B------:R0:W-:Y:S04]  /*17900*/  STL.64 [R1+0x1420], R14 ;  /* 0x0014200e01007387 */ /* 0x0001e80000100a00 */
[----:B------:R-:W4:Y:S04]  /*17910*/  LDL.LU R12, [R1+0x120] ;  /* 0x00012000010c7983 */ /* 0x000f280000300800 */
[----:B------:R-:W4:Y:S04]  /*17920*/  LDL.LU R13, [R1+0x124] ;  /* 0x00012400010d7983 */ /* 0x000f280000300800 */
[----:B0-----:R-:W4:Y:S04]  /*17930*/  LDL.LU R14, [R1+0x128] ;  /* 0x00012800010e7983 */ /* 0x001f280000300800 */
[----:B------:R-:W4:Y:S01]  /*17940*/  LDL.LU R15, [R1+0x12c] ;  /* 0x00012c00010f7983 */ /* 0x000f220000300800 */
[----:B--2---:R-:W-:Y:S03]  /*17950*/  HMMA.16816.F32.BF16 R24, R24, R18, R20 ;  /* 0x000000121818723c */ /* 0x004fe60000041814 */
[----:B------:R-:W3:Y:S04]  /*17960*/  LDL.LU.64 R22, [R1+0x1438] ;  /* 0x0014380001167983 */ /* 0x000ee80000300a00 */
[----:B------:R-:W3:-:S12]  /*17970*/  LDL.LU.64 R20, [R1+0x1430] ;  /* 0x0014300001147983 */ /* 0x000ed80000300a00 */
[----:B------:R0:W-:Y:S04]  /*17980*/  STL.64 [R1+0x140], R24 ;  /* 0x0001401801007387 */ /* 0x0001e80000100a00 */
[----:B------:R1:W-:Y:S04]  /*17990*/  STL.64 [R1+0x148], R26 ;  /* 0x0001481a01007387 */ /* 0x0003e80000100a00 */
[----:B0-----:R-:W2:Y:S04]  /*179a0*/  LDL.LU R24, [R1+0x60] ;  /* 0x0000600001187983 */ /* 0x001ea80000300800 */
[----:B------:R-:W2:Y:S04]  /*179b0*/  LDL.LU R25, [R1+0x64] ;  /* 0x0000640001197983 */ /* 0x000ea80000300800 */
[----:B-1----:R-:W2:Y:S04]  /*179c0*/  LDL.LU R26, [R1+0x68] ;  /* 0x00006800011a7983 */ /* 0x002ea80000300800 */
[----:B------:R-:W2:Y:S01]  /*179d0*/  LDL.LU R27, [R1+0x6c] ;  /* 0x00006c00011b7983 */ /* 0x000ea20000300800 */
[----:B---3--:R-:W-:-:S15]  /*179e0*/  HMMA.16816.F32.BF16 R8, R20, R6, R8 ;  /* 0x000000061408723c */ /* 0x008fde0000041808 */
[----:B------:R-:W-:-:S04]  /*179f0*/  NOP ;  /* 0x0000000000007918 */ /* 0x000fc80000000000 */
[----:B------:R-:W-:Y:S04]  /*17a00*/  STL.64 [R1+0x130], R8 ;  /* 0x0001300801007387 */ /* 0x000fe80000100a00 */
[----:B------:R0:W-:Y:S04]  /*17a10*/  STL.64 [R1+0x138], R10 ;  /* 0x0001380a01007387 */ /* 0x0001e80000100a00 */
[----:B0-----:R-:W4:Y:S02]  /*17a20*/  LDL.LU.64 R10, [R1+0x1428] ;  /* 0x00142800010a7983 */ /* 0x001f240000300a00 */
[----:B----4-:R-:W-:-:S15]  /*17a30*/  HMMA.16816.F32.BF16 R12, R20, R10, R12 ;  /* 0x0000000a140c723c */ /* 0x010fde000004180c */
[----:B------:R-:W-:-:S04]  /*17a40*/  NOP ;  /* 0x0000000000007918 */ /* 0x000fc80000000000 */
[----:B------:R-:W-:Y:S04]  /*17a50*/  STL.64 [R1+0x120], R12 ;  /* 0x0001200c01007387 */ /* 0x000fe80000100a00 */
[----:B------:R0:W-:Y:S04]  /*17a60*/  STL.64 [R1+0x128], R14 ;  /* 0x0001280e01007387 */ /* 0x0001e80000100a00 */
[----:B0-----:R-:W3:Y:S04]  /*17a70*/  LDL.LU.64 R14, [R1+0x1420] ;  /* 0x00142000010e7983 */ /* 0x001ee80000300a00 */
[----:B------:R0:W-:Y:S04]  /*17a80*/  STL.64 [R1+0x1408], R10 ;  /* 0x0014080a01007387 */ /* 0x0001e80000100a00 */
[----:B------:R-:W4:Y:S04]  /*17a90*/  LDL.LU R8, [R1+0x150] ;  /* 0x0001500001087983 */ /* 0x000f280000300800 */
[----:B------:R-:W4:Y:S04]  /*17aa0*/  LDL.LU R9, [R1+0x154] ;  /* 0x0001540001097983 */ /* 0x000f280000300800 */
[----:B0-----:R-:W2:Y:S04]  /*17ab0*/  LDL.LU R10, [R1+0x158] ;  /* 0x00015800010a7983 */ /* 0x001ea80000300800 */
[----:B------:R-:W2:Y:S04]  /*17ac0*/  LDL.LU R11, [R1+0x15c] ;  /* 0x00015c00010b7983 */ /* 0x000ea80000300800 */
[----:B--2---:R-:W-:Y:S04]  /*17ad0*/  STL.64 [R1+0x1418], R10 ;  /* 0x0014180a01007387 */ /* 0x004fe80000100a00 */
[----:B----4-:R0:W-:Y:S04]  /*17ae0*/  STL.64 [R1+0x1410], R8 ;  /* 0x0014100801007387 */ /* 0x0101e80000100a00 */
[----:B0-----:R-:W2:Y:S04]  /*17af0*/  LDL.LU R8, [R1+0x110] ;  /* 0x0001100001087983 */ /* 0x001ea80000300800 */
[----:B------:R-:W2:Y:S04]  /*17b00*/  LDL.LU R9, [R1+0x114] ;  /* 0x0001140001097983 */ /* 0x000ea80000300800 */
[----:B------:R-:W2:Y:S04]  /*17b10*/  LDL.LU R10, [R1+0x118] ;  /* 0x00011800010a7983 */ /* 0x000ea80000300800 */
[----:B------:R-:W2:Y:S04]  /*17b20*/  LDL.LU R11, [R1+0x11c] ;  /* 0x00011c00010b7983 */ /* 0x000ea80000300800 */
[----:B---3--:R0:W-:Y:S04]  /*17b30*/  STL.64 [R1+0x1400], R14 ;  /* 0x0014000e01007387 */ /* 0x0081e80000100a00 */
[----:B------:R-:W3:Y:S01]  /*17b40*/  LDL.LU R12, [R1+0x260] ;  /* 0x00026000010c7983 */ /* 0x000ee20000300800 */
[----:B--2---:R-:W-:-:S15]  /*17b50*/  HMMA.16816.F32.BF16 R8, R20, R14, R8 ;  /* 0x0000000e1408723c */ /* 0x004fde0000041808 */
[----:B------:R-:W-:-:S04]  /*17b60*/  NOP ;  /* 0x0000000000007918 */ /* 0x000fc80000000000 */
[----:B------:R-:W-:Y:S04]  /*17b70*/  STL.64 [R1+0x110], R8 ;  /* 0x0001100801007387 */ /* 0x000fe80000100a00 */
[----:B------:R-:W-:Y:S04]  /*17b80*/  STL.64 [R1+0x118], R10 ;  /* 0x0001180a01007387 */ /* 0x000fe80000100a00 */
[----:B------:R-:W1:Y:S01]  /*17b90*/  LDSM.16.MT88.4 R8, [R28+UR5+0x4380] ;  /* 0x004380051c08783b */ /* 0x000e620008004200 */
[----:B------:R-:W-:Y:S03]  /*17ba0*/  HMMA.16816.F32.BF16 R20, R20, R18, R24 ;  /* 0x000000121414723c */ /* 0x000fe60000041818 */
[----:B------:R-:W3:Y:S04]  /*17bb0*/  LDL.LU R13, [R1+0x264] ;  /* 0x00026400010d7983 */ /* 0x000ee80000300800 */
[----:B0-----:R-:W3:Y:S04]  /*17bc0*/  LDL.LU R14, [R1+0x268] ;  /* 0x00026800010e7983 */ /* 0x001ee80000300800 */
[----:B------:R-:W3:Y:S08]  /*17bd0*/  LDL.LU R15, [R1+0x26c] ;  /* 0x00026c00010f7983 */ /* 0x000ef00000300800 */
[----:B------:R0:W-:Y:S04]  /*17be0*/  STL.64 [R1+0x4b0], R20 ;  /* 0x0004b01401007387 */ /* 0x0001e80000100a00 */
[----:B------:R2:W-:Y:S04]  /*17bf0*/  STL.64 [R1+0x4b8], R22 ;  /* 0x0004b81601007387 */ /* 0x0005e80000100a00 */
[----:B-1----:R-:W-:Y:S04]  /*17c00*/  STL.64 [R1+0x60], R8 ;  /* 0x0000600801007387 */ /* 0x002fe80000100a00 */
[----:B0-----:R-:W4:Y:S04]  /*17c10*/  LDL.LU R20, [R1+0x370] ;  /* 0x0003700001147983 */ /* 0x001f280000300800 */
[----:B------:R-:W4:Y:S04]  /*17c20*/  LDL.LU R21, [R1+0x374] ;  /* 0x0003740001157983 */ /* 0x000f280000300800 */
[----:B--2---:R-:W2:Y:S04]  /*17c30*/  LDL.LU R22, [R1+0x378] ;  /* 0x0003780001167983 */ /* 0x004ea80000300800 */
[----:B------:R-:W2:Y:S01]  /*17c40*/  LDL.LU R23, [R1+0x37c] ;  /* 0x00037c0001177983 */ /* 0x000ea20000300800 */
[----:B------:R-:W-:Y:S01]  /*17c50*/  LOP3.LUT R27, R28, 0x40, RZ, 0x3c, !PT ;  /* 0x000000401c1b7812 */ /* 0x000fe200078e3cff */
[----:B------:R-:W-:-:S02]  /*17c60*/  IMAD.MOV.U32 R5, RZ, RZ, R10 ;  /* 0x000000ffff057224 */ /* 0x000fc400078e000a */
[----:B------:R-:W-:Y:S02]  /*17c70*/  IMAD.MOV.U32 R4, RZ, RZ, R11 ;  /* 0x000000ffff047224 */ /* 0x000fe400078e000b */
[----:B------:R-:W0:Y:S04]  /*17c80*/  LDSM.16.MT88.4 R8, [R27+UR5+0x4000] ;  /* 0x004000051b08783b */ /* 0x000e280008004200 */
[----:B--2---:R-:W-:Y:S04]  /*17c90*/  STL.64 [R1+0x13f8], R22 ;  /* 0x0013f81601007387 */ /* 0x004fe80000100a00 */
[----:B----4-:R1:W-:Y:S04]  /*17ca0*/  STL.64 [R1+0x13f0], R20 ;  /* 0x0013f01401007387 */ /* 0x0103e80000100a00 */
[----:B-1----:R-:W2:Y:S04]  /*17cb0*/  LDL.LU.64 R20, [R1+0x70] ;  /* 0x0000700001147983 */ /* 0x002ea80000300a00 */
[----:B------:R-:W2:Y:S04]  /*17cc0*/  LDL.LU.64 R22, [R1+0x78] ;  /* 0x0000780001167983 */ /* 0x000ea80000300a00 */
[----:B------:R-:W-:Y:S04]  /*17cd0*/  STL [R1+0x13e8], R5 ;  /* 0x0013e80501007387 */ /* 0x000fe80000100800 */
[----:B------:R-:W-:Y:S04]  /*17ce0*/  STL [R1+0x1078], R28 ;  /* 0x0010781c01007387 */ /* 0x000fe80000100800 */
[----:B0-----:R-:W-:Y:S04]  /*17cf0*/  STL.64 [R1+0x50], R8 ;  /* 0x0000500801007387 */ /* 0x001fe80000100a00 */
[----:B------:R0:W-:Y:S04]  /*17d00*/  STL.64 [R1+0x58], R10 ;  /* 0x0000580a01007387 */ /* 0x0001e80000100a00 */
[----:B0-----:R-:W2:Y:S04]  /*17d10*/  LDL.LU.64 R10, [R1+0x1418] ;  /* 0x00141800010a7983 */ /* 0x001ea80000300a00 */
[----:B------:R-:W2:Y:S02]  /*17d20*/  LDL.LU.64 R8, [R1+0x1410] ;  /* 0x0014100001087983 */ /* 0x000ea40000300a00 */
        /* <DEDUP_REMOVED lines=10> */
[----:B0-----:R-:W-:Y:S04]  /*17dd0*/  STL.64 [R1+0x30], R8 ;  /* 0x0000300801007387 */ /* 0x001fe80000100a00 */
[----:B------:R0:W-:Y:S04]  /*17de0*/  STL.64 [R1+0x38], R10 ;  /* 0x0000380a01007387 */ /* 0x0001e80000100a00 */
[----:B0-----:R-:W3:Y:S01]  /*17df0*/  LDL.LU.64 R10, [R1+0x1408] ;  /* 0x00140800010a7983 */ /* 0x001ee20000300a00 */
[----:B------:R-:W-:-:S02]  /*17e00*/  IMAD.MOV.U32 R16, RZ, RZ, R20 ;  /* 0x000000ffff107224 */ /* 0x000fc400078e0014 */
[----:B------:R-:W-:Y:S02]  /*17e10*/  IMAD.MOV.U32 R3, RZ, RZ, R21 ;  /* 0x000000ffff037224 */ /* 0x000fe400078e0015 */
[----:B------:R-:W-:Y:S02]  /*17e20*/  IMAD.MOV.U32 R2, RZ, RZ, R22 ;  /* 0x000000ffff027224 */ /* 0x000fe400078e0016 */
[----:B------:R-:W-:Y:S01]  /*17e30*/  IMAD.MOV.U32 R0, RZ, RZ, R23 ;  /* 0x000000ffff007224 */ /* 0x000fe200078e0017 */
[----:B---3--:R-:W-:Y:S01]  /*17e40*/  HMMA.16816.F32.BF16 R12, R20, R10, R12 ;  /* 0x0000000a140c723c */ /* 0x008fe2000004180c */
[----:B------:R-:W0:-:S15]  /*17e50*/  LDSM.16.MT88.4 R20, [R27+UR5+0x4180] ;  /* 0x004180051b14783b */ /* 0x000e1e0008004200 */
[----:B------:R-:W-:-:S03]  /*17e60*/  NOP ;  /* 0x0000000000007918 */ /* 0x000fc60000000000 */
[----:B------:R0:W-:Y:S02]  /*17e70*/  STL.64 [R1+0x260], R12 ;  /* 0x0002600c01007387 */ /* 0x0001e40000100a00 */
[----:B0-----:R-:W-:Y:S02]  /*17e80*/  IMAD.MOV.U32 R13, RZ, RZ, R20 ;  /* 0x000000ffff0d7224 */ /* 0x001fe400078e0014 */
[----:B------:R-:W-:Y:S02]  /*17e90*/  IMAD.MOV.U32 R12, RZ, RZ, R21 ;  /* 0x000000ffff0c7224 */ /* 0x000fe400078e0015 */
[----:B------:R-:W-:Y:S02]  /*17ea0*/  IMAD.MOV.U32 R9, RZ, RZ, R22 ;  /* 0x000000ffff097224 */ /* 0x000fe400078e0016 */
[----:B------:R-:W-:Y:S02]  /*17eb0*/  IMAD.MOV.U32 R8, RZ, RZ, R23 ;  /* 0x000000ffff087224 */ /* 0x000fe400078e0017 */
[----:B------:R-:W0:Y:S04]  /*17ec0*/  LDSM.16.MT88.4 R20, [R27+UR5+0x4200] ;  /* 0x004200051b14783b */ /* 0x000e280008004200 */
[----:B------:R1:W-:Y:S04]  /*17ed0*/  STL.64 [R1+0x268], R14 ;  /* 0x0002680e01007387 */ /* 0x0003e80000100a00 */
[----:B-1----:R-:W2:Y:S04]  /*17ee0*/  LDL.LU.64 R14, [R1+0x1400] ;  /* 0x00140000010e7983 */ /* 0x002ea80000300a00 */
[----:B------:R-:W-:Y:S04]  /*17ef0*/  STL [R1+0x12d4], R9 ;  /* 0x0012d40901007387 */ /* 0x000fe80000100800 */
[----:B------:R-:W-:Y:S04]  /*17f00*/  STL.64 [R1+0x13e0], R10 ;  /* 0x0013e00a01007387 */ /* 0x000fe80000100a00 */
[----:B------:R1:W-:Y:S04]  /*17f10*/  STL [R1+0x13d8], R8 ;  /* 0x0013d80801007387 */ /* 0x0003e80000100800 */
[----:B------:R-:W-:Y:S04]  /*17f20*/  STL [R1+0x12d0], R12 ;  /* 0x0012d00c01007387 */ /* 0x000fe80000100800 */
[----:B------:R-:W-:Y:S01]  /*17f30*/  STL [R1+0x12cc], R13 ;  /* 0x0012cc0d01007387 */ /* 0x000fe20000100800 */
[----:B-1----:R-:W-:-:S02]  /*17f40*/  IMAD.MOV.U32 R8, RZ, RZ, R16 ;  /* 0x000000ffff087224 */ /* 0x002fc400078e0010 */
[----:B0-----:R-:W-:Y:S02]  /*17f50*/  IMAD.MOV.U32 R17, RZ, RZ, R22 ;  /* 0x000000ffff117224 */ /* 0x001fe400078e0016 */
[----:B------:R-:W-:Y:S02]  /*17f60*/  IMAD.MOV.U32 R16, RZ, RZ, R23 ;  /* 0x000000ffff107224 */ /* 0x000fe400078e0017 */
[----:B------:R-:W-:Y:S02]  /*17f70*/  IMAD.MOV.U32 R29, RZ, RZ, R20 ;  /* 0x000000ffff1d7224 */ /* 0x000fe400078e0014 */
[----:B------:R-:W-:Y:S01]  /*17f80*/  IMAD.MOV.U32 R28, RZ, RZ, R21 ;  /* 0x000000ffff1c7224 */ /* 0x000fe200078e0015 */
[----:B------:R-:W2:Y:S04]  /*17f90*/  LDL.LU.64 R22, [R1+0x13f8] ;  /* 0x0013f80001167983 */ /* 0x000ea80000300a00 */
[----:B------:R-:W2:Y:S01]  /*17fa0*/  LDL.LU.64 R20, [R1+0x13f0] ;  /* 0x0013f00001147983 */ /* 0x000ea20000300a00 */
[----:B------:R-:W-:-:S02]  /*17fb0*/  IMAD.MOV.U32 R9, RZ, RZ, R3 ;  /* 0x000000ffff097224 */ /* 0x000fc400078e0003 */
[----:B------:R-:W-:Y:S02]  /*17fc0*/  IMAD.MOV.U32 R10, RZ, RZ, R2 ;  /* 0x000000ffff0a7224 */ /* 0x000fe400078e0002 */
[----:B------:R-:W-:-:S07]  /*17fd0*/  IMAD.MOV.U32 R11, RZ, RZ, R0 ;  /* 0x000000ffff0b7224 */ /* 0x000fce00078e0000 */
[----:B--2---:R-:W-:-:S15]  /*17fe0*/  HMMA.16816.F32.BF16 R20, R8, R14, R20 ;  /* 0x0000000e0814723c */ /* 0x004fde0000041814 */
[----:B------:R-:W-:-:S04]  /*17ff0*/  NOP ;  /* 0x0000000000007918 */ /* 0x000fc80000000000 */
[----:B------:R-:W-:Y:S04]  /*18000*/  STL.64 [R1+0x370], R20 ;  /* 0x0003701401007387 */ /* 0x000fe80000100a00 */
[----:B------:R-:W-:Y:S04]  /*18010*/  STL.64 [R1+0x378], R22 ;  /* 0x0003781601007387 */ /* 0x000fe80000100a00 */
[----:B------:R-:W0:Y:S04]  /*18020*/  LDSM.16.MT88.4 R20, [R27+UR5+0x4280] ;  /* 0x004280051b14783b */ /* 0x000e280008004200 */
[----:B------:R-:W-:Y:S01]  /*18030*/  STL.64 [R1+0x13d0], R14 ;  /* 0x0013d00e01007387 */ /* 0x000fe20000100a00 */
[----:B0-----:R-:W-:-:S02]  /*18040*/  IMAD.MOV.U32 R13, RZ, RZ, R20 ;  /* 0x000000ffff0d7224 */ /* 0x001fc400078e0014 */
[----:B------:R-:W-:Y:S02]  /*18050*/  IMAD.MOV.U32 R2, RZ, RZ, R21 ;  /* 0x000000ffff027224 */ /* 0x000fe400078e0015 */
[----:B------:R-:W-:Y:S02]  /*18060*/  IMAD.MOV.U32 R3, RZ, RZ, R22 ;  /* 0x000000ffff037224 */ /* 0x000fe400078e0016 */
[----:B------:R-:W-:Y:S02]  /*18070*/  IMAD.MOV.U32 R0, RZ, RZ, R23 ;  /* 0x000000ffff007224 */ /* 0x000fe400078e0017 */
[----:B------:R-:W0:Y:S04]  /*18080*/  LDSM.16.MT88.4 R20, [R27+UR5+0x4300] ;  /* 0x004300051b14783b */ /* 0x000e280008004200 */
[----:B------:R1:W-:Y:S04]  /*18090*/  STL [R1+0x13c8], R13 ;  /* 0x0013c80d01007387 */ /* 0x0003e80000100800 */
[----:B------:R-:W2:Y:S04]  /*180a0*/  LDL.LU R12, [R1+0x400] ;  /* 0x00040000010c7983 */ /* 0x000ea80000300800 */
[----:B-1----:R-:W2:Y:S04]  /*180b0*/  LDL.LU R13, [R1+0x404] ;  /* 0x00040400010d7983 */ /* 0x002ea80000300800 */
[----:B------:R-:W2:Y:S04]  /*180c0*/  LDL.LU R14, [R1+0x408] ;  /* 0x00040800010e7983 */ /* 0x000ea80000300800 */
[----:B------:R-:W2:Y:S04]  /*180d0*/  LDL.LU R15, [R1+0x40c] ;  /* 0x00040c00010f7983 */ /* 0x000ea80000300800 */
[----:B0-----:R-:W-:Y:S04]  /*180e0*/  STL.64 [R1+0x11c8], R22 ;  /* 0x0011c81601007387 */ /* 0x001fe80000100a00 */
[----:B------:R0:W-:Y:S04]  /*180f0*/  STL.64 [R1+0x11c0], R20 ;  /* 0x0011c01401007387 */ /* 0x0001e80000100a00 */
[----:B0-----:R-:W3:Y:S04]  /*18100*/  LDL.LU R20, [R1+0x2f0] ;  /* 0x0002f00001147983 */ /* 0x001ee80000300800 */
[----:B------:R-:W3:Y:S04]  /*18110*/  LDL.LU R21, [R1+0x2f4] ;  /* 0x0002f40001157983 */ /* 0x000ee80000300800 */
[----:B------:R-:W4:Y:S04]  /*18120*/  LDL.LU R22, [R1+0x2f8] ;  /* 0x0002f80001167983 */ /* 0x000f280000300800 */
[----:B------:R-:W4:Y:S04]  /*18130*/  LDL.LU R23, [R1+0x2fc] ;  /* 0x0002fc0001177983 */ /* 0x000f280000300800 */
[----:B----4-:R-:W-:Y:S04]  /*18140*/  STL.64 [R1+0x12e0], R22 ;  /* 0x0012e01601007387 */ /* 0x010fe80000100a00 */
[----:B---3--:R0:W-:Y:S04]  /*18150*/  STL.64 [R1+0x12d8], R20 ;  /* 0x0012d81401007387 */ /* 0x0081e80000100a00 */
[----:B0-----:R-:W3:Y:S04]  /*18160*/  LDL.LU.64 R20, [R1+0x30] ;  /* 0x0000300001147983 */ /* 0x001ee80000300a00 */
[----:B------:R-:W4:Y:S01]  /*18170*/  LDL.LU.64 R22, [R1+0x38] ;  /* 0x0000380001167983 */ /* 0x000f220000300a00 */
[----:B--2---:R-:W-:Y:S03]  /*18180*/  HMMA.16816.F32.BF16 R8, R8, R18, R12 ;  /* 0x000000120808723c */ /* 0x004fe6000004180c */
[----:B----4-:R0:W-:Y:S04]  /*18190*/  STL.64 [R1+0x1300], R22 ;  /* 0x0013001601007387 */ /* 0x0101e80000100a00 */
[----:B---3--:R1:W-:Y:S01]  /*181a0*/  STL.64 [R1+0x12f8], R20 ;  /* 0x0012f81401007387 */ /* 0x0083e20000100a00 */
[----:B0-----:R-:W-:-:S02]  /*181b0*/  IMAD.MOV.U32 R22, RZ, RZ, R25 ;  /* 0x000000ffff167224 */ /* 0x001fc400078e0019 */
[----:B-1----:R-:W-:Y:S02]  /*181c0*/  IMAD.MOV.U32 R21, RZ, RZ, R26 ;  /* 0x000000ffff157224 */ /* 0x002fe400078e001a */
[----:B------:R-:W-:Y:S02]  /*181d0*/  IMAD.MOV.U32 R23, RZ, RZ, R24 ;  /* 0x000000ffff177224 */ /* 0x000fe400078e0018 */
[----:B------:R-:W0:Y:S01]  /*181e0*/  LDSM.16.MT88.4 R24, [R27+UR5+0x4380] ;  /* 0x004380051b18783b */ /* 0x000e220008004200 */
[----:B------:R-:W-:-:S03]  /*181f0*/  IMAD.MOV.U32 R20, RZ, RZ, R5 ;  /* 0x000000ffff147224 */ /* 0x000fc600078e0005 */
[----:B------:R-:W2:Y:S04]  /*18200*/  LDL.LU R5, [R1+0x13e8] ;  /* 0x0013e80001057983 */ /* 0x000ea80000300800 */
[----:B------:R-:W-:Y:S04]  /*18210*/  STL.64 [R1+0x1350], R22 ;  /* 0x0013501601007387 */ /* 0x000fe80000100a00 */
[----:B------:R-:W-:Y:S04]  /*18220*/  STL.64 [R1+0x1348], R20 ;  /* 0x0013481401007387 */ /* 0x000fe80000100a00 */
[----:B------:R-:W-:Y:S04]  /*18230*/  STL.64 [R1+0x13c0], R18 ;  /* 0x0013c01201007387 */ /* 0x000fe80000100a00 */
[----:B------:R-:W-:Y:S04]  /*18240*/  STL.64 [R1+0x13b8], R16 ;  /* 0x0013b81001007387 */ /* 0x000fe80000100a00 */
[----:B------:R-:W-:Y:S04]  /*18250*/  STL.64 [R1+0x400], R8 ;  /* 0x0004000801007387 */ /* 0x000fe80000100a00 */
[----:B------:R-:W-:Y:S04]  /*18260*/  STL.64 [R1+0x408], R10 ;  /* 0x0004080a01007387 */ /* 0x000fe80000100a00 */
[----:B0-----:R-:W-:Y:S04]  /*18270*/  STL.64 [R1+0x1180], R26 ;  /* 0x0011801a01007387 */ /* 0x001fe80000100a00 */
[----:B------:R0:W-:Y:S04]  /*18280*/  STL.64 [R1+0x1178], R24 ;  /* 0x0011781801007387 */ /* 0x0001e80000100a00 */
[----:B0-----:R-:W3:Y:S04]  /*18290*/  LDL.LU R24, [R1+0x300] ;  /* 0x0003000001187983 */ /* 0x001ee80000300800 */
[----:B------:R-:W3:Y:S04]  /*182a0*/  LDL.LU R25, [R1+0x304] ;  /* 0x0003040001197983 */ /* 0x000ee80000300800 */
[----:B------:R-:W4:Y:S04]  /*182b0*/  LDL.LU R26, [R1+0x308] ;  /* 0x00030800011a7983 */ /* 0x000f280000300800 */
[----:B------:R-:W4:Y:S04]  /*182c0*/  LDL.LU R27, [R1+0x30c] ;  /* 0x00030c00011b7983 */ /* 0x000f280000300800 */
[----:B------:R-:W2:Y:S04]  /*182d0*/  LDL.LU R20, [R1+0x50] ;  /* 0x0000500001147983 */ /* 0x000ea80000300800 */
[----:B------:R-:W2:Y:S04]  /*182e0*/  LDL.LU R21, [R1+0x54] ;  /* 0x0000540001157983 */ /* 0x000ea80000300800 */
[----:B------:R-:W2:Y:S04]  /*182f0*/  LDL.LU R22, [R1+0x58] ;  /* 0x0000580001167983 */ /* 0x000ea80000300800 */
[----:B------:R-:W2:Y:S04]  /*18300*/  LDL.LU R23, [R1+0x5c] ;  /* 0x00005c0001177983 */ /* 0x000ea80000300800 */
[----:B--2---:R-:W-:Y:S04]  /*18310*/  STL.64 [R1+0x13a0], R22 ;  /* 0x0013a01601007387 */ /* 0x004fe80000100a00 */
[----:B------:R-:W-:Y:S04]  /*18320*/  STL.64 [R1+0x1398], R20 ;  /* 0x0013981401007387 */ /* 0x000fe80000100a00 */
[----:B----4-:R-:W-:Y:S04]  /*18330*/  STL.64 [R1+0x12f0], R26 ;  /* 0x0012f01a01007387 */ /* 0x010fe80000100a00 */
[----:B---3--:R0:W-:Y:S04]  /*18340*/  STL.64 [R1+0x12e8], R24 ;  /* 0x0012e81801007387 */ /* 0x0081e80000100a00 */
        /* <DEDUP_REMOVED lines=22> */
[----:B------:R-:W4:Y:S04]  /*184b0*/  LDL.LU R20, [R1+0x60] ;  /* 0x0000600001147983 */ /* 0x000f280000300800 */
[----:B------:R-:W4:Y:S04]  /*184c0*/  LDL.LU R21, [R1+0x64] ;  /* 0x0000640001157983 */ /* 0x000f280000300800 */
[----:B---3--:R-:W-:Y:S04]  /*184d0*/  STL.64 [R1+0x1340], R26 ;  /* 0x0013401a01007387 */ /* 0x008fe80000100a00 */
[----:B--2---:R0:W-:Y:S04]  /*184e0*/  STL.64 [R1+0x1338], R24 ;  /* 0x0013381801007387 */ /* 0x0041e80000100a00 */
[----:B0-----:R-:W2:Y:S04]  /*184f0*/  LDL.LU R24, [R1+0x3a0] ;  /* 0x0003a00001187983 */ /* 0x001ea80000300800 */
[----:B------:R-:W2:Y:S04]  /*18500*/  LDL.LU R25, [R1+0x3a4] ;  /* 0x0003a40001197983 */ /* 0x000ea80000300800 */
[----:B------:R-:W3:Y:S04]  /*18510*/  LDL.LU R26, [R1+0x3a8] ;  /* 0x0003a800011a7983 */ /* 0x000ee80000300800 */
[----:B------:R-:W3:Y:S04]  /*18520*/  LDL.LU R27, [R1+0x3ac] ;  /* 0x0003ac00011b7983 */ /* 0x000ee80000300800 */
[----:B------:R-:W2:Y:S04]  /*18530*/  LDL.LU R16, [R1+0x440] ;  /* 0x0004400001107983 */ /* 0x000ea80000300800 */
        /* <DEDUP_REMOVED lines=31> */
[----:B---3--:R-:W-:Y:S04]  /*18730*/  STL.64 [R1+0x1390], R26 ;  /* 0x0013901a01007387 */ /* 0x008fe80000100a00 */
[----:B--2---:R0:W-:Y:S04]  /*18740*/  STL.64 [R1+0x1388], R24 ;  /* 0x0013881801007387 */ /* 0x0041e80000100a00 */
[----:B0-----:R-:W2:Y:S04]  /*18750*/  LDL.LU R24, [R1+0x430] ;  /* 0x0004300001187983 */ /* 0x001ea80000300800 */
[----:B------:R-:W2:Y:S04]  /*18760*/  LDL.LU R25, [R1+0x434] ;  /* 0x0004340001197983 */ /* 0x000ea80000300800 */
[----:B------:R-:W3:Y:S04]  /*18770*/  LDL.LU R26, [R1+0x438] ;  /* 0x00043800011a7983 */ /* 0x000ee80000300800 */
[----:B------:R-:W3:Y:S01]  /*18780*/  LDL.LU R27, [R1+0x43c] ;  /* 0x00043c00011b7983 */ /* 0x000ee20000300800 */
[C---:B----4-:R-:W-:Y:S03]  /*18790*/  HMMA.16816.F32.BF16 R8, R20.reuse, R6, R8 ;  /* 0x000000061408723c */ /* 0x050fe60000041808 */
[----:B---3--:R-:W-:Y:S04]  /*187a0*/  STL.64 [R1+0x13b0], R26 ;  /* 0x0013b01a01007387 */ /* 0x008fe80000100a00 */
[----:B--2---:R0:W-:Y:S04]  /*187b0*/  STL.64 [R1+0x13a8], R24 ;  /* 0x0013a81801007387 */ /* 0x0041e80000100a00 */
[----:B0-----:R-:W2:Y:S04]  /*187c0*/  LDL.LU R24, [R1+0x3f0] ;  /* 0x0003f00001187983 */ /* 0x001ea80000300800 */
[----:B------:R-:W2:Y:S04]  /*187d0*/  LDL.LU R25, [R1+0x3f4] ;  /* 0x0003f40001197983 */ /* 0x000ea80000300800 */
[----:B------:R-:W2:Y:S04]  /*187e0*/  LDL.LU R26, [R1+0x3f8] ;  /* 0x0003f800011a7983 */ /* 0x000ea80000300800 */
[----:B------:R-:W2:Y:S04]  /*187f0*/  LDL.LU R27, [R1+0x3fc] ;  /* 0x0003fc00011b7983 */ /* 0x000ea80000300800 */
[----:B------:R-:W-:Y:S04]  /*18800*/  STL.64 [R1+0x460], R8 ;  /* 0x0004600801007387 */ /* 0x000fe80000100a00 */
[----:B------:R0:W-:Y:S04]  /*18810*/  STL.64 [R1+0x468], R10 ;  /* 0x0004680a01007387 */ /* 0x0001e80000100a00 */
[----:B0-----:R-:W3:Y:S04]  /*18820*/  LDL.LU.64 R10, [R1+0x13e0] ;  /* 0x0013e000010a7983 */ /* 0x001ee80000300a00 */
[----:B------:R-:W4:Y:S01]  /*18830*/  LDL.LU R8, [R1+0x13d8] ;  /* 0x0013d80001087983 */ /* 0x000f220000300800 */
[----:B---3--:R-:W-:-:S15]  /*18840*/  HMMA.16816.F32.BF16 R12, R20, R10, R12 ;  /* 0x0000000a140c723c */ /* 0x008fde000004180c */
[----:B------:R-:W-:-:S04]  /*18850*/  NOP ;  /* 0x0000000000007918 */ /* 0x000fc80000000000 */
[----:B------:R-:W-:Y:S04]  /*18860*/  STL.64 [R1+0x450], R12 ;  /* 0x0004500c01007387 */ /* 0x000fe80000100a00 */
[----:B------:R0:W-:Y:S04]  /*18870*/  STL.64 [R1+0x458], R14 ;  /* 0x0004580e01007387 */ /* 0x0001e80000100a00 */
[----:B0-----:R-:W3:Y:S04]  /*18880*/  LDL.LU.64 R14, [R1+0x13d0] ;  /* 0x0013d000010e7983 */ /* 0x001ee80000300a00 */
[----:B------:R-:W2:Y:S01]  /*18890*/  LDL.LU R13, [R1+0x13c8] ;  /* 0x0013c800010d7983 */ /* 0x000ea20000300800 */
[----:B---3--:R-:W-:-:S15]  /*188a0*/  HMMA.16816.F32.BF16 R16, R20, R14, R16 ;  /* 0x0000000e1410723c */ /* 0x008fde0000041810 */
[----:B------:R-:W-:-:S04]  /*188b0*/  NOP ;  /* 0x0000000000007918 */ /* 0x000fc80000000000 */
[----:B------:R-:W-:Y:S04]  /*188c0*/  STL.64 [R1+0x440], R16 ;  /* 0x0004401001007387 */ /* 0x000fe80000100a00 */
[----:B------:R0:W-:Y:S04]  /*188d0*/  STL.64 [R1+0x448], R18 ;  /* 0x0004481201007387 */ /* 0x0001e80000100a00 */
[----:B0-----:R-:W2:Y:S04]  /*188e0*/  LDL.LU.64 R18, [R1+0x13c0] ;  /* 0x0013c00001127983 */ /* 0x001ea80000300a00 */
[----:B------:R-:W3:Y:S01]  /*188f0*/  LDL.LU.64 R16, [R1+0x13b8] ;  /* 0x0013b80001107983 */ /* 0x000ee20000300a00 */
[----:B--2---:R-:W-:Y:S03]  /*18900*/  HMMA.16816.F32.BF16 R20, R20, R18, R24 ;  /* 0x000000121414723c */ /* 0x004fe60000041818 */
[----:B------:R-:W2:Y:S04]  /*18910*/  LDL.LU.64 R26, [R1+0x13b0] ;  /* 0x0013b000011a7983 */ /* 0x000ea80000300a00 */
[----:B------:R-:W2:-:S12]  /*18920*/  LDL.LU.64 R24, [R1+0x13a8] ;  /* 0x0013a80001187983 */ /* 0x000e980000300a00 */
        /* <DEDUP_REMOVED lines=54> */
[----:B--2---:R-:W-:Y:S01]  /*18c90*/  HMMA.16816.F32.BF16 R24, R20, R6, R24 ;  /* 0x000000061418723c */ /* 0x004fe20000041818 */
[----:B------:R-:W-:-:S02]  /*18ca0*/  IMAD.MOV.U32 R9, RZ, RZ, R22 ;  /* 0x000000ffff097224 */ /* 0x000fc400078e0016 */
[----:B------:R-:W-:Y:S02]  /*18cb0*/  IMAD.MOV.U32 R12, RZ, RZ, R23 ;  /* 0x000000ffff0c7224 */ /* 0x000fe400078e0017 */
[----:B------:R-:W-:Y:S02]  /*18cc0*/  IMAD.MOV.U32 R4, RZ, RZ, R20 ;  /* 0x000000ffff047224 */ /* 0x000fe400078e0014 */
[----:B------:R-:W-:-:S12]  /*18cd0*/  IMAD.MOV.U32 R5, RZ, RZ, R21 ;  /* 0x000000ffff057224 */ /* 0x000fd800078e0015 */
[----:B------:R-:W-:Y:S04]  /*18ce0*/  STL.64 [R1+0x310], R24 ;  /* 0x0003101801007387 */ /* 0x000fe80000100a00 */
[----:B------:R0:W-:Y:S04]  /*18cf0*/  STL.64 [R1+0x318], R26 ;  /* 0x0003181a01007387 */ /* 0x0001e80000100a00 */
[----:B0-----:R-:W2:Y:S04]  /*18d00*/  LDL.LU.64 R26, [R1+0x12f0] ;  /* 0x0012f000011a7983 */ /* 0x001ea80000300a00 */
[----:B------:R-:W2:Y:S04]  /*18d10*/  LDL.LU.64 R24, [R1+0x12e8] ;  /* 0x0012e80001187983 */ /* 0x000ea80000300a00 */
[----:B------:R-:W3:Y:S04]  /*18d20*/  LDL.LU.64 R22, [R1+0x12e0] ;  /* 0x0012e00001167983 */ /* 0x000ee80000300a00 */
[----:B------:R-:W3:Y:S04]  /*18d30*/  LDL.LU.64 R20, [R1+0x12d8] ;  /* 0x0012d80001147983 */ /* 0x000ee80000300a00 */
[----:B------:R0:W-:Y:S02]  /*18d40*/  STL.64 [R1+0x12a8], R6 ;  /* 0x0012a80601007387 */ /* 0x0001e40000100a00 */
[----:B0-----:R-:W-:-:S02]  /*18d50*/  IMAD.MOV.U32 R6, RZ, RZ, R9 ;  /* 0x000000ffff067224 */ /* 0x001fc400078e0009 */
[----:B------:R-:W-:Y:S01]  /*18d60*/  IMAD.MOV.U32 R7, RZ, RZ, R12 ;  /* 0x000000ffff077224 */ /* 0x000fe200078e000c */
[----:B------:R-:W4:Y:S04]  /*18d70*/  LDL.LU R9, [R1+0x12d4] ;  /* 0x0012d40001097983 */ /* 0x000f280000300800 */
[----:B------:R-:W4:Y:S04]  /*18d80*/  LDL.LU R12, [R1+0x12d0] ;  /* 0x0012d000010c7983 */ /* 0x000f280000300800 */
[----:B------:R-:W-:Y:S01]  /*18d90*/  STL.64 [R1+0x12a0], R10 ;  /* 0x0012a00a01007387 */ /* 0x000fe20000100a00 */
[C---:B--2---:R-:W-:Y:S08]  /*18da0*/  HMMA.16816.F32.BF16 R24, R4.reuse, R10, R24 ;  /* 0x0000000a0418723c */ /* 0x044ff00000041818 */
[----:B---3--:R-:W-:Y:S11]  /*18db0*/  HMMA.16816.F32.BF16 R20, R4, R14, R20 ;  /* 0x0000000e0414723c */ /* 0x008ff60000041814 */
[----:B------:R0:W-:Y:S04]  /*18dc0*/  STL.64 [R1+0x300], R24 ;  /* 0x0003001801007387 */ /* 0x0001e80000100a00 */
[----:B------:R1:W-:Y:S04]  /*18dd0*/  STL.64 [R1+0x308], R26 ;  /* 0x0003081a01007387 */ /* 0x0003e80000100a00 */
[----:B0-----:R-:W2:Y:S04]  /*18de0*/  LDL.LU R24, [R1+0xc0] ;  /* 0x0000c00001187983 */ /* 0x001ea80000300800 */
[----:B------:R0:W-:Y:S04]  /*18df0*/  STL.64 [R1+0x2f0], R20 ;  /* 0x0002f01401007387 */ /* 0x0001e80000100a00 */
[----:B------:R3:W-:Y:S04]  /*18e00*/  STL.64 [R1+0x2f8], R22 ;  /* 0x0002f81601007387 */ /* 0x0007e80000100a00 */
[----:B------:R-:W2:Y:S04]  /*18e10*/  LDL.LU R25, [R1+0xc4] ;  /* 0x0000c40001197983 */ /* 0x000ea80000300800 */
[----:B-1----:R-:W2:Y:S04]  /*18e20*/  LDL.LU R26, [R1+0xc8] ;  /* 0x0000c800011a7983 */ /* 0x002ea80000300800 */
[----:B------:R-:W2:Y:S01]  /*18e30*/  LDL.LU R27, [R1+0xcc] ;  /* 0x0000cc00011b7983 */ /* 0x000ea20000300800 */
[----:B0-----:R-:W-:-:S02]  /*18e40*/  IMAD.MOV.U32 R20, RZ, RZ, R13 ;  /* 0x000000ffff147224 */ /* 0x001fc400078e000d */
[----:B---3--:R-:W-:Y:S02]  /*18e50*/  IMAD.MOV.U32 R22, RZ, RZ, R3 ;  /* 0x000000ffff167224 */ /* 0x008fe400078e0003 */
[----:B------:R-:W-:Y:S01]  /*18e60*/  IMAD.MOV.U32 R23, RZ, RZ, R0 ;  /* 0x000000ffff177224 */ /* 0x000fe200078e0000 */
[----:B------:R-:W3:Y:S01]  /*18e70*/  LDL.LU R13, [R1+0x12cc] ;  /* 0x0012cc00010d7983 */ /* 0x000ee20000300800 */
[----:B------:R-:W-:-:S03]  /*18e80*/  IMAD.MOV.U32 R21, RZ, RZ, R2 ;  /* 0x000000ffff157224 */ /* 0x000fc600078e0002 */
[----:B------:R-:W3:Y:S04]  /*18e90*/  LDL.LU R2, [R1+0x12c8] ;  /* 0x0012c80001027983 */ /* 0x000ee80000300800 */
[----:B------:R-:W3:Y:S04]  /*18ea0*/  LDL.LU R3, [R1+0x12c4] ;  /* 0x0012c40001037983 */ /* 0x000ee80000300800 */
[----:B------:R-:W3:Y:S04]  /*18eb0*/  LDL.LU R0, [R1+0x12c0] ;  /* 0x0012c00001007983 */ /* 0x000ee80000300800 */
[----:B------:R-:W-:Y:S04]  /*18ec0*/  STL.64 [R1+0x1218], R22 ;  /* 0x0012181601007387 */ /* 0x000fe80000100a00 */
[----:B------:R-:W-:Y:S04]  /*18ed0*/  STL.64 [R1+0x1210], R20 ;  /* 0x0012101401007387 */ /* 0x000fe80000100a00 */
[----:B--2---:R-:W-:Y:S04]  /*18ee0*/  STL.64 [R1+0x1198], R26 ;  /* 0x0011981a01007387 */ /* 0x004fe80000100a00 */
[----:B------:R0:W-:Y:S04]  /*18ef0*/  STL.64 [R1+0x1190], R24 ;  /* 0x0011901801007387 */ /* 0x0001e80000100a00 */
[----:B0-----:R-:W2:Y:S04]  /*18f00*/  LDL.LU R24, [R1+0xd0] ;  /* 0x0000d00001187983 */ /* 0x001ea80000300800 */
        /* <DEDUP_REMOVED lines=8> */
[----:B------:R-:W2:Y:S01]  /*18f90*/  LDL.LU R27, [R1+0xec] ;  /* 0x0000ec00011b7983 */ /* 0x000ea20000300800 */
[----:B------:R-:W-:-:S02]  /*18fa0*/  IMAD.MOV.U32 R22, RZ, RZ, R17 ;  /* 0x000000ffff167224 */ /* 0x000fc400078e0011 */
[----:B------:R-:W-:Y:S01]  /*18fb0*/  IMAD.MOV.U32 R23, RZ, RZ, R16 ;  /* 0x000000ffff177224 */ /* 0x000fe200078e0010 */
        /* <DEDUP_REMOVED lines=22> */
[----:B----4-:R-:W-:-:S02]  /*19120*/  IMAD.MOV.U32 R22, RZ, RZ, R9 ;  /* 0x000000ffff167224 */ /* 0x010fc400078e0009 */
[----:B------:R-:W-:Y:S01]  /*19130*/  IMAD.MOV.U32 R23, RZ, RZ, R8 ;  /* 0x000000ffff177224 */ /* 0x000fe200078e0008 */
[----:B--2---:R-:W-:Y:S04]  /*19140*/  STL.64 [R1+0x11f8], R26 ;  /* 0x0011f81a01007387 */ /* 0x004fe80000100a00 */
[----:B------:R0:W-:Y:S04]  /*19150*/  STL.64 [R1+0x11f0], R24 ;  /* 0x0011f01801007387 */ /* 0x0001e80000100a00 */
[----:B0-----:R-:W2:Y:S04]  /*19160*/  LDL.LU R24, [R1+0x170] ;  /* 0x0001700001187983 */ /* 0x001ea80000300800 */
[----:B------:R-:W2:Y:S04]  /*19170*/  LDL.LU R25, [R1+0x174] ;  /* 0x0001740001197983 */ /* 0x000ea80000300800 */
[----:B------:R-:W4:Y:S04]  /*19180*/  LDL.LU R26, [R1+0x178] ;  /* 0x00017800011a7983 */ /* 0x000f280000300800 */
[----:B------:R-:W4:Y:S01]  /*19190*/  LDL.LU R27, [R1+0x17c] ;  /* 0x00017c00011b7983 */ /* 0x000f220000300800 */
[----:B---3--:R-:W-:-:S02]  /*191a0*/  IMAD.MOV.U32 R20, RZ, RZ, R13 ;  /* 0x000000ffff147224 */ /* 0x008fc400078e000d */
[----:B------:R-:W-:Y:S01]  /*191b0*/  IMAD.MOV.U32 R21, RZ, RZ, R12 ;  /* 0x000000ffff157224 */ /* 0x000fe200078e000c */
[----:B------:R-:W-:Y:S04]  /*191c0*/  STL.64 [R1+0x12b8], R22 ;  /* 0x0012b81601007387 */ /* 0x000fe80000100a00 */
[----:B------:R-:W-:Y:S04]  /*191d0*/  STL.64 [R1+0x12b0], R20 ;  /* 0x0012b01401007387 */ /* 0x000fe80000100a00 */
[----:B----4-:R-:W-:Y:S04]  /*191e0*/  STL.64 [R1+0x1208], R26 ;  /* 0x0012081a01007387 */ /* 0x010fe80000100a00 */
        /* <DEDUP_REMOVED lines=43> */
[----:B----4-:R-:W-:Y:S03]  /*194a0*/  HMMA.16816.F32.BF16 R4, R4, R18, R20 ;  /* 0x000000120404723c */ /* 0x010fe60000041814 */
        /* <DEDUP_REMOVED lines=10> */
[----:B------:R-:W2:Y:S04]  /*19550*/  LDL.LU R26, [R1+0x288] ;  /* 0x00028800011a7983 */ /* 0x000ea80000300800 */
[----:B------:R-:W2:Y:S04]  /*19560*/  LDL.LU R27, [R1+0x28c] ;  /* 0x00028c00011b7983 */ /* 0x000ea80000300800 */
[----:B------:R-:W3:Y:S04]  /*19570*/  LDL.LU.64 R12, [R1+0x4a0] ;  /* 0x0004a000010c7983 */ /* 0x000ee80000300a00 */
[----:B------:R-:W4:Y:S04]  /*19580*/  LDL.LU.64 R22, [R1+0x12b8] ;  /* 0x0012b80001167983 */ /* 0x000f280000300a00 */
[----:B------:R-:W4:Y:S04]  /*19590*/  LDL.LU.64 R20, [R1+0x12b0] ;  /* 0x0012b00001147983 */ /* 0x000f280000300a00 */
[----:B------:R-:W-:Y:S04]  /*195a0*/  STL.64 [R1+0x2a0], R4 ;  /* 0x0002a00401007387 */ /* 0x000fe80000100a00 */
[----:B------:R0:W-:Y:S04]  /*195b0*/  STL.64 [R1+0x2a8], R6 ;  /* 0x0002a80601007387 */ /* 0x0001e80000100a00 */
[----:B0-----:R-:W4:Y:S02]  /*195c0*/  LDL.LU.64 R6, [R1+0x12a8] ;  /* 0x0012a80001067983 */ /* 0x001f240000300a00 */
[----:B----4-:R-:W-:-:S15]  /*195d0*/  HMMA.16816.F32.BF16 R8, R20, R6, R8 ;  /* 0x000000061408723c */ /* 0x010fde0000041808 */
[----:B------:R-:W-:-:S04]  /*195e0*/  NOP ;  /* 0x0000000000007918 */ /* 0x000fc80000000000 */
[----:B------:R-:W-:Y:S04]  /*195f0*/  STL.64 [R1+0x290], R8 ;  /* 0x0002900801007387 */ /* 0x000fe80000100a00 */
[----:B------:R0:W-:Y:S04]  /*19600*/  STL.64 [R1+0x298], R10 ;  /* 0x0002980a01007387 */ /* 0x0001e80000100a00 */
[----:B0-----:R-:W2:Y:S04]  /*19610*/  LDL.LU.64 R10, [R1+0x12a0] ;  /* 0x0012a000010a7983 */ /* 0x001ea80000300a00 */
[----:B------:R-:W4:Y:S01]  /*19620*/  LDL.LU.64 R4, [R1+0x478] ;  /* 0x0004780001047983 */ /* 0x000f220000300a00 */
        /* <DEDUP_REMOVED lines=18> */
[----:B------:R-:W2:Y:S04]  /*19750*/  LDL.LU.64 R20, [R1+0x1260] ;  /* 0x0012600001147983 */ /* 0x000ea80000300a00 */
[----:B------:R-:W3:Y:S01]  /*19760*/  LDL.LU.64 R8, [R1+0x470] ;  /* 0x0004700001087983 */ /* 0x000ee20000300a00 */
        /* <DEDUP_REMOVED lines=63> */
[----:B---3--:R0:W-:Y:S04]  /*19b60*/  STL.64 [R1+0x1168], R8 ;  /* 0x0011680801007387 */ /* 0x0081e80000100a00 */
[----:B0-----:R-:W3:Y:S04]  /*19b70*/  LDL.LU R8, [R1+0xb0] ;  /* 0x0000b00001087983 */ /* 0x001ee80000300800 */
[----:B------:R-:W3:Y:S04]  /*19b80*/  LDL.LU R9, [R1+0xb4] ;  /* 0x0000b40001097983 */ /* 0x000ee80000300800 */
[----:B------:R-:W3:Y:S04]  /*19b90*/  LDL.LU R10, [R1+0xb8] ;  /* 0x0000b800010a7983 */ /* 0x000ee80000300800 */
        /* <DEDUP_REMOVED lines=8> */
[----:B------:R1:W-:Y:S01]  /*19c20*/  STL.64 [R1+0x1158], R12 ;  /* 0x0011580c01007387 */ /* 0x0003e20000100a00 */
[----:B0-----:R-:W-:-:S03]  /*19c30*/  IMAD.MOV.U32 R14, RZ, RZ, R0 ;  /* 0x000000ffff0e7224 */ /* 0x001fc600078e0000 */
[----:B-1----:R-:W3:Y:S04]  /*19c40*/  LDL.LU R12, [R1+0xa0] ;  /* 0x0000a000010c7983 */ /* 0x002ee80000300800 */
[----:B------:R-:W3:Y:S04]  /*19c50*/  LDL.LU R13, [R1+0xa4] ;  /* 0x0000a400010d7983 */ /* 0x000ee80000300800 */
[----:B------:R-:W3:Y:S01]  /*19c60*/  LDL.LU R0, [R1+0x1188] ;  /* 0x0011880001007983 */ /* 0x000ee20000300800 */
[----:B--2---:R-:W-:Y:S03]  /*19c70*/  HMMA.16816.F32.BF16 R20, R20, R18, R24 ;  /* 0x000000121414723c */ /* 0x004fe60000041818 */
[----:B------:R-:W3:Y:S04]  /*19c80*/  LDL.LU.64 R26, [R1+0x1180] ;  /* 0x00118000011a7983 */ /* 0x000ee80000300a00 */
[----:B------:R-:W3:Y:S04]  /*19c90*/  LDL.LU.64 R24, [R1+0x1178] ;  /* 0x0011780001187983 */ /* 0x000ee80000300a00 */
[----:B------:R0:W-:Y:S04]  /*19ca0*/  STL.64 [R1+0x1138], R18 ;  /* 0x0011381201007387 */ /* 0x0001e80000100a00 */
[----:B0-----:R-:W2:Y:S04]  /*19cb0*/  LDL.LU.64 R18, [R1+0x480] ;  /* 0x0004800001127983 */ /* 0x001ea80000300a00 */
[----:B------:R-:W-:Y:S04]  /*19cc0*/  STL.64 [R1+0xc0], R20 ;  /* 0x0000c01401007387 */ /* 0x000fe80000100a00 */
[----:B------:R0:W-:Y:S04]  /*19cd0*/  STL.64 [R1+0xc8], R22 ;  /* 0x0000c81601007387 */ /* 0x0001e80000100a00 */
[----:B0-----:R-:W2:Y:S01]  /*19ce0*/  LDL.LU R23, [R1+0x7e0] ;  /* 0x0007e00001177983 */ /* 0x001ea20000300800 */
[----:B---3--:R-:W-:-:S15]  /*19cf0*/  HMMA.16816.F32.BF16 R8, R24, R6, R8 ;  /* 0x000000061808723c */ /* 0x008fde0000041808 */
[----:B------:R-:W-:-:S04]  /*19d00*/  NOP ;  /* 0x0000000000007918 */ /* 0x000fc80000000000 */
[----:B------:R-:W-:Y:S04]  /*19d10*/  STL.64 [R1+0xb0], R8 ;  /* 0x0000b00801007387 */ /* 0x000fe80000100a00 */
[----:B------:R0:W-:Y:S04]  /*19d20*/  STL.64 [R1+0xb8], R10 ;  /* 0x0000b80a01007387 */ /* 0x0001e80000100a00 */
[----:B0-----:R-:W3:Y:S01]  /*19d30*/  LDL.LU.64 R10, [R1+0x1170] ;  /* 0x00117000010a7983 */ /* 0x001ee20000300a00 */
[----:B------:R-:W-:-:S03]  /*19d40*/  IMAD.MOV.U32 R15, RZ, RZ, R3 ;  /* 0x000000ffff0f7224 */ /* 0x000fc600078e0003 */
[----:B------:R-:W2:Y:S04]  /*19d50*/  LDL.LU.64 R8, [R1+0x1168] ;  /* 0x0011680001087983 */ /* 0x000ea80000300a00 */
[----:B------:R-:W2:Y:S01]  /*19d60*/  LDL.LU.64 R6, [R1+0x488] ;  /* 0x0004880001067983 */ /* 0x000ea20000300a00 */
[----:B------:R-:W0:Y:S01]  /*19d70*/  LDC R3, c[0x0][0x3a8] ;  /* 0x0000ea00ff037b82 */ /* 0x000e220000000800 */
[----:B---3--:R-:W-:-:S15]  /*19d80*/  HMMA.16816.F32.BF16 R12, R24, R10, R12 ;  /* 0x0000000a180c723c */ /* 0x008fde000004180c */
[----:B------:R-:W-:-:S04]  /*19d90*/  NOP ;  /* 0x0000000000007918 */ /* 0x000fc80000000000 */
[----:B------:R-:W-:Y:S04]  /*19da0*/  STL.64 [R1+0xa0], R12 ;  /* 0x0000a00c01007387 */ /* 0x000fe80000100a00 */
[----:B------:R1:W-:Y:S04]  /*19db0*/  STL.64 [R1+0xa8], R14 ;  /* 0x0000a80e01007387 */ /* 0x0003e80000100a00 */
[----:B-1----:R-:W3:Y:S04]  /*19dc0*/  LDL.LU.64 R14, [R1+0x1160] ;  /* 0x00116000010e7983 */ /* 0x002ee80000300a00 */
[----:B------:R-:W2:Y:S04]  /*19dd0*/  LDL.LU.64 R12, [R1+0x1158] ;  /* 0x00115800010c7983 */ /* 0x000ea80000300a00 */
[----:B------:R-:W3:Y:S04]  /*19de0*/  LDL.LU.64 R10, [R1+0x498] ;  /* 0x00049800010a7983 */ /* 0x000ee80000300a00 */
[----:B------:R-:W4:Y:S04]  /*19df0*/  LDL.LU R28, [R1+0x7ec] ;  /* 0x0007ec00011c7983 */ /* 0x000f280000300800 */
[----:B------:R-:W4:Y:S01]  /*19e00*/  LDL.LU R29, [R1+0xe60] ;  /* 0x000e6000011d7983 */ /* 0x000f220000300800 */
[----:B0-----:R-:W-:-:S04]  /*19e10*/  IMAD.SHL.U32 R3, R3, 0x20, RZ ;  /* 0x0000002003037824 */ /* 0x001fc800078e00ff */
[----:B------:R-:W-:-:S05]  /*19e20*/  IMAD.SHL.U32 R3, R3, 0x2, RZ ;  /* 0x0000000203037824 */ /* 0x000fca00078e00ff */
[-C--:B--2---:R-:W-:Y:S02]  /*19e30*/  IADD3 R17, P1, PT, R12, R3.reuse, RZ ;  /* 0x000000030c117210 */ /* 0x084fe40007f3e0ff */
[-C--:B---3--:R-:W-:Y:S01]  /*19e40*/  IADD3 R16, P0, PT, R10, R3.reuse, RZ ;  /* 0x000000030a107210 */ /* 0x088fe20007f1e0ff */
[----:B----4-:R0:W-:Y:S04]  /*19e50*/  STL.64 [R1+0x1130], R28 ;  /* 0x0011301c01007387 */ /* 0x0101e80000100a00 */
[----:B0-----:R-:W2:Y:S04]  /*19e60*/  LDL.LU.64 R28, [R1+0x490] ;  /* 0x00049000011c7983 */ /* 0x001ea80000300a00 */
[----:B------:R-:W-:Y:S04]  /*19e70*/  STL.64 [R1+0x1148], R18 ;  /* 0x0011481201007387 */ /* 0x000fe80000100a00 */
[----:B------:R0:W-:Y:S04]  /*19e80*/  STL.64 [R1+0x1140], R16 ;  /* 0x0011401001007387 */ /* 0x0001e80000100a00 */
[----:B0-----:R-:W3:Y:S04]  /*19e90*/  LDL.LU R16, [R1+0x90] ;  /* 0x0000900001107983 */ /* 0x001ee80000300800 */
[----:B------:R-:W3:Y:S04]  /*19ea0*/  LDL.LU R17, [R1+0x94] ;  /* 0x0000940001117983 */ /* 0x000ee80000300800 */
[----:B------:R-:W3:Y:S04]  /*19eb0*/  LDL.LU R18, [R1+0x98] ;  /* 0x0000980001127983 */ /* 0x000ee80000300800 */
[----:B------:R-:W3:Y:S01]  /*19ec0*/  LDL.LU R19, [R1+0x9c] ;  /* 0x00009c0001137983 */ /* 0x000ee20000300800 */
[----:B------:R-:W-:Y:S01]  /*19ed0*/  IADD3 R20, P2, PT, R8, R3, RZ ;  /* 0x0000000308147210 */ /* 0x000fe20007f5e0ff */
[----:B------:R-:W-:-:S04]  /*19ee0*/  IMAD.X R12, R13, 0x1, R0, P1 ;  /* 0x000000010d0c7824 */ /* 0x000fc800008e0600 */
[----:B------:R-:W-:Y:S02]  /*19ef0*/  IMAD.X R13, R9, 0x1, R0, P2 ;  /* 0x00000001090d7824 */ /* 0x000fe400010e0600 */
[----:B------:R-:W4:Y:S01]  /*19f00*/  LDL.LU.64 R8, [R1+0x1150] ;  /* 0x0011500001087983 */ /* 0x000f220000300a00 */
[----:B---3--:R-:W-:-:S15]  /*19f10*/  HMMA.16816.F32.BF16 R16, R24, R14, R16 ;  /* 0x0000000e1810723c */ /* 0x008fde0000041810 */
[----:B------:R-:W-:-:S04]  /*19f20*/  NOP ;  /* 0x0000000000007918 */ /* 0x000fc80000000000 */
[----:B------:R-:W-:Y:S04]  /*19f30*/  STL.64 [R1+0x90], R16 ;  /* 0x0000901001007387 */ /* 0x000fe80000100a00 */
[----:B------:R0:W-:Y:S04]  /*19f40*/  STL.64 [R1+0x98], R18 ;  /* 0x0000981201007387 */ /* 0x0001e80000100a00 */
[----:B0-----:R-:W3:Y:S01]  /*19f50*/  LDL.LU.64 R18, [R1+0x1148] ;  /* 0x0011480001127983 */ /* 0x001ee20000300a00 */
[----:B------:R-:W-:Y:S01]  /*19f60*/  IMAD.X R11, R11, 0x1, R0, P0 ;  /* 0x000000010b0b7824 */ /* 0x000fe200000e0600 */
[----:B------:R-:W-:-:S02]  /*19f70*/  IADD3 R21, P0, PT, R4, R3, RZ ;  /* 0x0000000304157210 */ /* 0x000fc40007f1e0ff */
[----:B------:R-:W3:Y:S04]  /*19f80*/  LDL.LU.64 R16, [R1+0x1140] ;  /* 0x0011400001107983 */ /* 0x000ee80000300a00 */
[----:B------:R0:W-:Y:S01]  /*19f90*/  STL.64 [R1+0x1128], R12 ;  /* 0x0011280c01007387 */ /* 0x0001e20000100a00 */
[----:B----4-:R-:W-:Y:S02]  /*19fa0*/  IMAD.MOV.U32 R14, RZ, RZ, R8 ;  /* 0x000000ffff0e7224 */ /* 0x010fe400078e0008 */
[----:B------:R-:W-:Y:S01]  /*19fb0*/  IMAD.X R4, R5, 0x1, R0, P0 ;  /* 0x0000000105047824 */ /* 0x000fe200000e0600 */
[-C--:B--2---:R-:W-:Y:S01]  /*19fc0*/  IADD3 R10, P2, PT, R28, R3.reuse, RZ ;  /* 0x000000031c0a7210 */ /* 0x084fe20007f5e0ff */
[----:B------:R-:W-:Y:S02]  /*19fd0*/  IMAD.MOV.U32 R15, RZ, RZ, R2 ;  /* 0x000000ffff0f7224 */ /* 0x000fe400078e0002 */
[----:B0-----:R-:W-:Y:S01]  /*19fe0*/  IMAD.MOV.U32 R13, RZ, RZ, R9 ;  /* 0x000000ffff0d7224 */ /* 0x001fe200078e0009 */
[-C--:B------:R-:W-:Y:S01]  /*19ff0*/  IADD3 R9, P0, PT, R6, R3.reuse, RZ ;  /* 0x0000000306097210 */ /* 0x080fe20007f1e0ff */
[----:B------:R-:W2:Y:S04]  /*1a000*/  LDL.LU R12, [R1+0x80] ;  /* 0x00008000010c7983 */ /* 0x000ea80000300800 */
[----:B------:R-:W4:Y:S04]  /*1a010*/  LDL.LU R2, [R1+0xe58] ;  /* 0x000e580001027983 */ /* 0x000f280000300800 */
[----:B------:R-:W-:Y:S04]  /*1a020*/  STL [R1+0x107c], R9 ;  /* 0x00107c0901007387 */ /* 0x000fe80000100800 */
[----:B------:R-:W-:Y:S01]  /*1a030*/  STL [R1+0x1080], R10 ;  /* 0x0010800a01007387 */ /* 0x000fe20000100800 */
[----:B---3--:R-:W-:-:S05]  /*1a040*/  IADD3 R8, P1, PT, R18, R3, RZ ;  /* 0x0000000312087210 */ /* 0x008fca0007f3e0ff */
[--C-:B------:R-:W-:Y:S02]  /*1a050*/  IMAD.X R5, R19, 0x1, R0.reuse, P1 ;  /* 0x0000000113057824 */ /* 0x100fe400008e0600 */
[----:B------:R-:W2:Y:S01]  /*1a060*/  LDL.LU.64 R18, [R1+0x1138] ;  /* 0x0011380001127983 */ /* 0x000ea20000300a00 */
[--C-:B------:R-:W-:Y:S02]  /*1a070*/  IMAD.X R6, R7, 0x1, R0.reuse, P0 ;  /* 0x0000000107067824 */ /* 0x100fe400000e0600 */
[----:B------:R-:W-:Y:S02]  /*1a080*/  VIADD R23, R23, 0x1 ;  /* 0x0000000117177836 */ /* 0x000fe40000000000 */
[----:B------:R-:W-:Y:S01]  /*1a090*/  IMAD.X R7, R29, 0x1, R0, P2 ;  /* 0x000000011d077824 */ /* 0x000fe200010e0600 */
[----:B------:R-:W-:Y:S04]  /*1a0a0*/  STL [R1+0x1084], R6 ;  /* 0x0010840601007387 */ /* 0x000fe80000100800 */
[----:B------:R-:W3:Y:S04]  /*1a0b0*/  LDL.LU.64 R28, [R1+0x1130] ;  /* 0x00113000011c7983 */ /* 0x000ee80000300a00 */
[----:B------:R-:W-:Y:S04]  /*1a0c0*/  STL [R1+0x7e0], R23 ;  /* 0x0007e01701007387 */ /* 0x000fe80000100800 */
[----:B------:R-:W-:Y:S04]  /*1a0d0*/  STL [R1+0x1118], R0 ;  /* 0x0011180001007387 */ /* 0x000fe80000100800 */
[----:B------:R-:W-:Y:S01]  /*1a0e0*/  STL [R1+0x1088], R7 ;  /* 0x0010880701007387 */ /* 0x000fe20000100800 */
[----:B--2---:R-:W-:-:S15]  /*1a0f0*/  HMMA.16816.F32.BF16 R12, R24, R18, R12 ;  /* 0x00000012180c723c */ /* 0x004fde000004180c */
[----:B------:R-:W-:-:S04]  /*1a100*/  NOP ;  /* 0x0000000000007918 */ /* 0x000fc80000000000 */
[----:B------:R0:W-:Y:S04]  /*1a110*/  STL.64 [R1+0x80], R12 ;  /* 0x0000800c01007387 */ /* 0x0001e80000100a00 */
[----:B------:R1:W-:Y:S01]  /*1a120*/  STL.64 [R1+0x88], R14 ;  /* 0x0000880e01007387 */ /* 0x0003e20000100a00 */
[----:B------:R-:W-:-:S03]  /*1a130*/  IMAD.MOV.U32 R18, RZ, RZ, R13 ;  /* 0x000000ffff127224 */ /* 0x000fc600078e000d */
[----:B0-----:R-:W2:Y:S01]  /*1a140*/  LDL.LU.64 R12, [R1+0x1128] ;  /* 0x00112800010c7983 */ /* 0x001ea20000300a00 */
[----:B------:R-:W-:Y:S02]  /*1a150*/  IMAD.MOV.U32 R24, RZ, RZ, R15 ;  /* 0x000000ffff187224 */ /* 0x000fe400078e000f */
[----:B------:R-:W-:Y:S02]  /*1a160*/  IMAD.MOV.U32 R6, RZ, RZ, R16 ;  /* 0x000000ffff067224 */ /* 0x000fe400078e0010 */
[----:B------:R-:W-:Y:S01]  /*1a170*/  IMAD.MOV.U32 R7, RZ, RZ, R11 ;  /* 0x000000ffff077224 */ /* 0x000fe200078e000b */
[----:B------:R-:W-:Y:S04]  /*1a180*/  STL [R1+0x1090], R18 ;  /* 0x0010901201007387 */ /* 0x000fe80000100800 */
[----:B------:R-:W-:Y:S01]  /*1a190*/  STL [R1+0x108c], R24 ;  /* 0x00108c1801007387 */ /* 0x000fe20000100800 */
[----:B-1----:R-:W-:-:S02]  /*1a1a0*/  IMAD.MOV.U32 R14, RZ, RZ, R17 ;  /* 0x000000ffff0e7224 */ /* 0x002fc400078e0011 */
[----:B------:R-:W-:Y:S01]  /*1a1b0*/  IMAD.MOV.U32 R10, RZ, RZ, R20 ;  /* 0x000000ffff0a7224 */ /* 0x000fe200078e0014 */
[----:B------:R0:W-:Y:S02]  /*1a1c0*/  STL.64 [R1+0x498], R6 ;  /* 0x0004980601007387 */ /* 0x0001e40000100a00 */
[----:B0-----:R-:W-:Y:S02]  /*1a1d0*/  IMAD.MOV.U32 R6, RZ, RZ, R21 ;  /* 0x000000ffff067224 */ /* 0x001fe400078e0015 */
[----:B------:R-:W-:Y:S02]  /*1a1e0*/  IMAD.MOV.U32 R7, RZ, RZ, R4 ;  /* 0x000000ffff077224 */ /* 0x000fe400078e0004 */
[----:B------:R-:W-:Y:S02]  /*1a1f0*/  IMAD.MOV.U32 R4, RZ, RZ, R8 ;  /* 0x000000ffff047224 */ /* 0x000fe400078e0008 */
[----:B--2---:R-:W-:Y:S02]  /*1a200*/  IMAD.MOV.U32 R15, RZ, RZ, R12 ;  /* 0x000000ffff0f7224 */ /* 0x004fe400078e000c */
[----:B------:R-:W-:-:S03]  /*1a210*/  IMAD.MOV.U32 R11, RZ, RZ, R13 ;  /* 0x000000ffff0b7224 */ /* 0x000fc600078e000d */
[----:B------:R-:W-:Y:S04]  /*1a220*/  STL.64 [R1+0x4a0], R14 ;  /* 0x0004a00e01007387 */ /* 0x000fe80000100a00 */
[----:B------:R-:W-:Y:S04]  /*1a230*/  STL.64 [R1+0x470], R10 ;  /* 0x0004700a01007387 */ /* 0x000fe80000100a00 */
[----:B------:R-:W-:Y:S04]  /*1a240*/  STL.64 [R1+0x478], R6 ;  /* 0x0004780601007387 */ /* 0x000fe80000100a00 */
[----:B------:R-:W-:Y:S04]  /*1a250*/  STL.64 [R1+0x480], R4 ;  /* 0x0004800401007387 */ /* 0x000fe80000100a00 */
[----:B------:R-:W2:Y:S01]  /*1a260*/  LDL.LU R0, [R1+0xe40] ;  /* 0x000e400001007983 */ /* 0x000ea20000300800 */
[----:B---3--:R-:W-:-:S02]  /*1a270*/  IADD3 R28, P3, PT, R28, R3, RZ ;  /* 0x000000031c1c7210 */ /* 0x008fc40007f7e0ff */
[-C--:B------:R-:W-:Y:S01]  /*1a280*/  IADD3 R29, P2, PT, R29, R3.reuse, RZ ;  /* 0x000000031d1d7210 */ /* 0x080fe20007f5e0ff */
[----:B--2---:R0:W-:Y:S04]  /*1a290*/  STL [R1+0x111c], R0 ;  /* 0x00111c0001007387 */ /* 0x0041e80000100800 */
[----:B------:R-:W-:Y:S04]  /*1a2a0*/  STL [R1+0x7ec], R28 ;  /* 0x0007ec1c01007387 */ /* 0x000fe80000100800 */
[----:B0-----:R-:W2:Y:S04]  /*1a2b0*/  LDL.LU R0, [R1+0xe48] ;  /* 0x000e480001007983 */ /* 0x001ea80000300800 */
[----:B------:R-:W-:Y:S01]  /*1a2c0*/  STL [R1+0xe60], R29 ;  /* 0x000e601d01007387 */ /* 0x000fe20000100800 */
[----:B----4-:R-:W-:-:S03]  /*1a2d0*/  IADD3 R2, P1, PT, R2, R3, RZ ;  /* 0x0000000302027210 */ /* 0x010fc60007f3e0ff */
[----:B--2---:R0:W-:Y:S04]  /*1a2e0*/  STL [R1+0x1120], R0 ;  /* 0x0011200001007387 */ /* 0x0041e80000100800 */
[----:B0-----:R-:W2:Y:S04]  /*1a2f0*/  LDL.LU R0, [R1+0xe50] ;  /* 0x000e500001007983 */ /* 0x001ea80000300800 */
[----:B------:R-:W3:Y:S04]  /*1a300*/  LDL.LU R8, [R1+0xe38] ;  /* 0x000e380001087983 */ /* 0x000ee80000300800 */
[----:B------:R-:W4:Y:S04]  /*1a310*/  LDL.LU R5, [R1+0xe5c] ;  /* 0x000e5c0001057983 */ /* 0x000f280000300800 */
[----:B------:R-:W3:Y:S04]  /*1a320*/  LDL.LU R21, [R1+0xe30] ;  /* 0x000e300001157983 */ /* 0x000ee80000300800 */
[----:B------:R0:W-:Y:S04]  /*1a330*/  STL [R1+0xe58], R2 ;  /* 0x000e580201007387 */ /* 0x0001e80000100800 */
        /* <DEDUP_REMOVED lines=18> */
[----:B------:R-:W3:Y:S01]  /*1a460*/  LDL.LU R15, [R1+0xe0c] ;  /* 0x000e0c00010f7983 */ /* 0x000ee20000300800 */
[----:B------:R-:W-:-:S03]  /*1a470*/  ISETP.NE.U32.AND P0, PT, R23, UR7, PT ;  /* 0x0000000717007c0c */ /* 0x000fc6000bf05070 */
[----:B------:R-:W3:Y:S04]  /*1a480*/  LDL.LU R22, [R1+0xde0] ;  /* 0x000de00001167983 */ /* 0x000ee80000300800 */
[----:B------:R-:W3:Y:S04]  /*1a490*/  LDL.LU R23, [R1+0xe04] ;  /* 0x000e040001177983 */ /* 0x000ee80000300800 */
[----:B------:R-:W3:Y:S04]  /*1a4a0*/  LDL.LU R28, [R1+0xdd8] ;  /* 0x000dd800011c7983 */ /* 0x000ee80000300800 */
[----:B------:R-:W3:Y:S04]  /*1a4b0*/  LDL.LU R29, [R1+0xdfc] ;  /* 0x000dfc00011d7983 */ /* 0x000ee80000300800 */
[----:B0-----:R-:W3:Y:S01]  /*1a4c0*/  LDL.LU R2, [R1+0xdd0] ;  /* 0x000dd00001027983 */ /* 0x001ee20000300800 */
[----:B--2---:R-:W-:-:S05]  /*1a4d0*/  IADD3 R0, P6, PT, R0, R3, RZ ;  /* 0x0000000300007210 */ /* 0x004fca0007fde0ff */
[----:B------:R0:W-:Y:S04]  /*1a4e0*/  STL [R1+0xe50], R0 ;  /* 0x000e500001007387 */ /* 0x0001e80000100800 */
[----:B0-----:R-:W2:Y:S02]  /*1a4f0*/  LDL.LU R0, [R1+0x1120] ;  /* 0x0011200001007983 */ /* 0x001ea40000300800 */
[----:B--2---:R-:W-:-:S05]  /*1a500*/  IADD3 R0, P5, PT, R0, R3, RZ ;  /* 0x0000000300007210 */ /* 0x004fca0007fbe0ff */
[----:B------:R0:W-:Y:S04]  /*1a510*/  STL [R1+0xe48], R0 ;  /* 0x000e480001007387 */ /* 0x0001e80000100800 */
[----:B0-----:R-:W2:Y:S02]  /*1a520*/  LDL.LU R0, [R1+0x111c] ;  /* 0x00111c0001007983 */ /* 0x001ea40000300800 */
[----:B--2---:R-:W-:-:S05]  /*1a530*/  IADD3 R0, P4, PT, R0, R3, RZ ;  /* 0x0000000300007210 */ /* 0x004fca0007f9e0ff */
[----:B------:R0:W-:Y:S04]  /*1a540*/  STL [R1+0xe40], R0 ;  /* 0x000e400001007387 */ /* 0x0001e80000100800 */
[----:B0-----:R-:W2:Y:S04]  /*1a550*/  LDL.LU R0, [R1+0x1118] ;  /* 0x0011180001007983 */ /* 0x001ea80000300800 */
[----:B------:R-:W2:Y:S02]  /*1a560*/  LDL.LU R3, [R1+0x7e8] ;  /* 0x0007e80001037983 */ /* 0x000ea40000300800 */
[----:B--2---:R-:W-:-:S05]  /*1a570*/  IMAD.X R3, R3, 0x1, R0, P3 ;  /* 0x0000000103037824 */ /* 0x004fca00018e0600 */
[----:B------:R0:W-:Y:S02]  /*1a580*/  STL [R1+0x7e8], R3 ;  /* 0x0007e80301007387 */ /* 0x0001e40000100800 */
[----:B0-----:R-:W0:Y:S01]  /*1a590*/  LDC R3, c[0x0][0x3a8] ;  /* 0x0000ea00ff037b82 */ /* 0x001e220000000800 */
[--C-:B----4-:R-:W-:Y:S02]  /*1a5a0*/  IMAD.X R5, R5, 0x1, R0.reuse, P2 ;  /* 0x0000000105057824 */ /* 0x110fe400010e0600 */
[--C-:B---3--:R-:W-:Y:S02]  /*1a5b0*/  IMAD.X R4, R4, 0x1, R0.reuse, P1 ;  /* 0x0000000104047824 */ /* 0x108fe400008e0600 */
[--C-:B------:R-:W-:Y:S02]  /*1a5c0*/  IMAD.X R13, R13, 0x1, R0.reuse, P6 ;  /* 0x000000010d0d7824 */ /* 0x100fe400030e0600 */
[--C-:B------:R-:W-:Y:S02]  /*1a5d0*/  IMAD.X R12, R12, 0x1, R0.reuse, P5 ;  /* 0x000000010c0c7824 */ /* 0x100fe400028e0600 */
[----:B------:R-:W-:-:S02]  /*1a5e0*/  IMAD.X R11, R11, 0x1, R0, P4 ;  /* 0x000000010b0b7824 */ /* 0x000fc400020e0600 */
[----:B0-----:R-:W-:-:S04]  /*1a5f0*/  IMAD.SHL.U32 R3, R3, 0x20, RZ ;  /* 0x0000002003037824 */ /* 0x001fc800078e00ff */
[----:B------:R-:W-:-:S05]  /*1a600*/  IMAD.SHL.U32 R3, R3, 0x2, RZ ;  /* 0x0000000203037824 */ /* 0x000fca00078e00ff */
[-C--:B------:R-:W-:Y:S02]  /*1a610*/  IADD3 R8, P3, PT, R8, R3.reuse, RZ ;  /* 0x0000000308087210 */ /* 0x080fe40007f7e0ff */
[-C--:B------:R-:W-:Y:S02]  /*1a620*/  IADD3 R21, P2, PT, R21, R3.reuse, RZ ;  /* 0x0000000315157210 */ /* 0x080fe40007f5e0ff */
[-C--:B------:R-:W-:Y:S02]  /*1a630*/  IADD3 R20, P1, PT, R20, R3.reuse, RZ ;  /* 0x0000000314147210 */ /* 0x080fe40007f3e0ff */
[-C--:B------:R-:W-:Y:S01]  /*1a640*/  IADD3 R17, P6, PT, R17, R3.reuse, RZ ;  /* 0x0000000311117210 */ /* 0x080fe20007fde0ff */
[----:B------:R0:W-:Y:S04]  /*1a650*/  STL [R1+0xe38], R8 ;  /* 0x000e380801007387 */ /* 0x0001e80000100800 */
[----:B------:R-:W-:Y:S04]  /*1a660*/  STL [R1+0xe5c], R5 ;  /* 0x000e5c0501007387 */ /* 0x000fe80000100800 */
[----:B------:R-:W-:Y:S04]  /*1a670*/  STL [R1+0xe30], R21 ;  /* 0x000e301501007387 */ /* 0x000fe80000100800 */
[----:B------:R-:W-:Y:S01]  /*1a680*/  STL [R1+0xe54], R4 ;  /* 0x000e540401007387 */ /* 0x000fe20000100800 */
[----:B------:R-:W-:-:S03]  /*1a690*/  IADD3 R16, P5, PT, R16, R3, RZ ;  /* 0x0000000310107210 */ /* 0x000fc60007fbe0ff */
[----:B------:R-:W-:Y:S04]  /*1a6a0*/  STL [R1+0xe28], R20 ;  /* 0x000e281401007387 */ /* 0x000fe80000100800 */
[----:B------:R-:W-:Y:S01]  /*1a6b0*/  STL [R1+0xe4c], R13 ;  /* 0x000e4c0d01007387 */ /* 0x000fe20000100800 */
[----:B------:R-:W-:-:S03]  /*1a6c0*/  IADD3 R24, P4, PT, R24, R3, RZ ;  /* 0x0000000318187210 */ /* 0x000fc60007f9e0ff */
[----:B------:R-:W-:Y:S01]  /*1a6d0*/  STL [R1+0xe20], R17 ;  /* 0x000e201101007387 */ /* 0x000fe20000100800 */
[----:B------:R-:W-:-:S03]  /*1a6e0*/  IMAD.X R18, R18, 0x1, R0, P3 ;  /* 0x0000000112127824 */ /* 0x000fc600018e0600 */
        /* <DEDUP_REMOVED lines=24> */
[----:B------:R-:W-:Y:S04]  /*1a870*/  STL [R1+0xe14], R9 ;  /* 0x000e140901007387 */ /* 0x000fe80000100800 */
[----:B------:R-:W-:Y:S01]  /*1a880*/  STL [R1+0xde8], R14 ;  /* 0x000de80e01007387 */ /* 0x000fe20000100800 */
[----:B------:R-:W-:-:S03]  /*1a890*/  IADD3 R28, P3, PT, R28, R3, RZ ;  /* 0x000000031c1c7210 */ /* 0x000fc60007f7e0ff */
[----:B------:R-:W-:Y:S01]  /*1a8a0*/  STL [R1+0xe0c], R15 ;  /* 0x000e0c0f01007387 */ /* 0x000fe20000100800 */
[----:B------:R-:W-:-:S03]  /*1a8b0*/  IMAD.X R29, R29, 0x1, R0, P2 ;  /* 0x000000011d1d7824 */ /* 0x000fc600010e0600 */
[----:B------:R-:W-:Y:S01]  /*1a8c0*/  STL [R1+0xde0], R22 ;  /* 0x000de01601007387 */ /* 0x000fe20000100800 */
[----:B------:R-:W-:-:S03]  /*1a8d0*/  IADD3 R2, P2, PT, R2, R3, RZ ;  /* 0x0000000302027210 */ /* 0x000fc60007f5e0ff */
[----:B------:R-:W-:Y:S04]  /*1a8e0*/  STL [R1+0xe04], R23 ;  /* 0x000e041701007387 */ /* 0x000fe80000100800 */
[----:B------:R-:W2:Y:S04]  /*1a8f0*/  LDL.LU R3, [R1+0xdf4] ;  /* 0x000df40001037983 */ /* 0x000ea80000300800 */
[----:B------:R-:W-:Y:S04]  /*1a900*/  STL [R1+0xdd8], R28 ;  /* 0x000dd81c01007387 */ /* 0x000fe80000100800 */
[----:B0-----:R-:W3:Y:S04]  /*1a910*/  LDL.LU R8, [R1+0xde4] ;  /* 0x000de40001087983 */ /* 0x001ee80000300800 */
[----:B------:R-:W-:Y:S04]  /*1a920*/  STL [R1+0xdfc], R29 ;  /* 0x000dfc1d01007387 */ /* 0x000fe80000100800 */
[----:B---3--:R0:W-:Y:S04]  /*1a930*/  STL [R1+0x1110], R8 ;  /* 0x0011100801007387 */ /* 0x0081e80000100800 */
[----:B------:R-:W-:Y:S04]  /*1a940*/  STL [R1+0xdd0], R2 ;  /* 0x000dd00201007387 */ /* 0x000fe80000100800 */
[----:B0-----:R-:W3:Y:S01]  /*1a950*/  LDL.LU R8, [R1+0xdc0] ;  /* 0x000dc00001087983 */ /* 0x001ee20000300800 */
[----:B--2---:R-:W-:-:S03]  /*1a960*/  IMAD.X R3, R3, 0x1, R0, P1 ;  /* 0x0000000103037824 */ /* 0x004fc600008e0600 */
[----:B---3--:R0:W-:Y:S04]  /*1a970*/  STL [R1+0x1114], R8 ;  /* 0x0011140801007387 */ /* 0x0081e80000100800 */
        /* <DEDUP_REMOVED lines=27> */
[----:B------:R0:W-:Y:S02]  /*1ab30*/  STL [R1+0xdf4], R3 ;  /* 0x000df40301007387 */ /* 0x0001e40000100800 */
[----:B0-----:R-:W0:Y:S02]  /*1ab40*/  LDC R3, c[0x0][0x3a8] ;  /* 0x0000ea00ff037b82 */ /* 0x001e240000000800 */
[----:B0-----:R-:W-:-:S04]  /*1ab50*/  IMAD.SHL.U32 R3, R3, 0x20, RZ ;  /* 0x0000002003037824 */ /* 0x001fc800078e00ff */
[----:B------:R-:W-:-:S05]  /*1ab60*/  IMAD.SHL.U32 R3, R3, 0x2, RZ ;  /* 0x0000000203037824 */ /* 0x000fca00078e00ff */
[----:B--2---:R-:W-:-:S05]  /*1ab70*/  IADD3 R8, P1, PT, R8, R3, RZ ;  /* 0x0000000308087210 */ /* 0x004fca0007f3e0ff */
[----:B------:R0:W-:Y:S04]  /*1ab80*/  STL [R1+0xdc8], R8 ;  /* 0x000dc80801007387 */ /* 0x0001e80000100800 */
[----:B0-----:R-:W2:Y:S04]  /*1ab90*/  LDL.LU R8, [R1+0x1114] ;  /* 0x0011140001087983 */ /* 0x001ea80000300800 */
[----:B------:R-:W2:Y:S02]  /*1aba0*/  LDL.LU R3, [R1+0xdec] ;  /* 0x000dec0001037983 */ /* 0x000ea40000300800 */
[----:B--2---:R-:W-:-:S05]  /*1abb0*/  IMAD.X R3, R3, 0x1, R0, P6 ;  /* 0x0000000103037824 */ /* 0x004fca00030e0600 */
[----:B------:R0:W-:Y:S02]  /*1abc0*/  STL [R1+0xdec], R3 ;  /* 0x000dec0301007387 */ /* 0x0001e40000100800 */
[----:B0-----:R-:W0:Y:S02]  /*1abd0*/  LDC R3, c[0x0][0x3a8] ;  /* 0x0000ea00ff037b82 */ /* 0x001e240000000800 */
[----:B0-----:R-:W-:-:S04]  /*1abe0*/  IMAD.SHL.U32 R3, R3, 0x20, RZ ;  /* 0x0000002003037824 */ /* 0x001fc800078e00ff */
[----:B------:R-:W-:-:S05]  /*1abf0*/  IMAD.SHL.U32 R3, R3, 0x2, RZ ;  /* 0x0000000203037824 */ /* 0x000fca00078e00ff */
[----:B------:R-:W-:-:S05]  /*1ac00*/  IADD3 R8, P6, PT, R8, R3, RZ ;  /* 0x0000000308087210 */ /* 0x000fca0007fde0ff */
[----:B------:R0:W-:Y:S04]  /*1ac10*/  STL [R1+0xdc0], R8 ;  /* 0x000dc00801007387 */ /* 0x0001e80000100800 */
[----:B0-----:R-:W2:Y:S01]  /*1ac20*/  LDL.LU R8, [R1+0x1110] ;  /* 0x0011100001087983 */ /* 0x001ea20000300800 */
[--C-:B----4-:R-:W-:Y:S01]  /*1ac30*/  IMAD.X R21, R21, 0x1, R0.reuse, P4 ;  /* 0x0000000115157824 */ /* 0x110fe200020e0600 */
[-C--:B---3--:R-:W-:Y:S01]  /*1ac40*/  IADD3 R4, P4, PT, R4, R3.reuse, RZ ;  /* 0x0000000304047210 */ /* 0x088fe20007f9e0ff */
[--C-:B------:R-:W-:Y:S01]  /*1ac50*/  IMAD.X R20, R20, 0x1, R0.reuse, P3 ;  /* 0x0000000114147824 */ /* 0x100fe200018e0600 */
[-C--:B------:R-:W-:Y:S01]  /*1ac60*/  IADD3 R13, P3, PT, R13, R3.reuse, RZ ;  /* 0x000000030d0d7210 */ /* 0x080fe20007f7e0ff */
        /* <DEDUP_REMOVED lines=15> */
[----:B------:R-:W-:Y:S01]  /*1ad60*/  IADD3 R23, P6, PT, R23, R3, RZ ;  /* 0x0000000317177210 */ /* 0x000fe20007fde0ff */
[----:B------:R-:W-:-:S02]  /*1ad70*/  IMAD.X R2, R2, 0x1, R0, P4 ;  /* 0x0000000102027824 */ /* 0x000fc400020e0600 */
[----:B--2---:R-:W-:Y:S01]  /*1ad80*/  IMAD.X R8, R8, 0x1, R0, P5 ;  /* 0x0000000108087824 */ /* 0x004fe200028e0600 */
[----:B------:R-:W-:-:S04]  /*1ad90*/  IADD3 R5, P5, PT, R5, R3, RZ ;  /* 0x0000000305057210 */ /* 0x000fc80007fbe0ff */
        /* <DEDUP_REMOVED lines=8> */
[----:B------:R-:W-:-:S03]  /*1ae20*/  IMAD.X R25, R25, 0x1, R0, P5 ;  /* 0x0000000119197824 */ /* 0x000fc600028e0600 */
[----:B------:R-:W-:Y:S01]  /*1ae30*/  STL [R1+0xdc4], R16 ;  /* 0x000dc41001007387 */ /* 0x000fe20000100800 */
[----:B------:R-:W-:-:S03]  /*1ae40*/  IADD3 R26, P5, PT, R26, R3, RZ ;  /* 0x000000031a1a7210 */ /* 0x000fc60007fbe0ff */
        /* <DEDUP_REMOVED lines=17> */
[----:B------:R0:W-:Y:S04]  /*1af60*/  STL [R1+0x110c], R0 ;  /* 0x00110c0001007387 */ /* 0x0001e80000100800 */
[----:B------:R-:W-:Y:S04]  /*1af70*/  STL [R1+0xd84], R28 ;  /* 0x000d841c01007387 */ /* 0x000fe80000100800 */
[----:B0-----:R-:W2:Y:S04]  /*1af80*/  LDL.LU R0, [R1+0xd50] ;  /* 0x000d500001007983 */ /* 0x001ea80000300800 */
[----:B------:R-:W-:Y:S04]  /*1af90*/  STL [R1+0xd58], R29 ;  /* 0x000d581d01007387 */ /* 0x000fe80000100800 */
[----:B------:R-:W3:Y:S04]  /*1afa0*/  LDL.LU R8, [R1+0xd40] ;  /* 0x000d400001087983 */ /* 0x000ee80000300800 */
[----:B------:R-:W-:Y:S04]  /*1afb0*/  STL [R1+0xd7c], R2 ;  /* 0x000d7c0201007387 */ /* 0x000fe80000100800 */
[----:B---3--:R0:W-:Y:S04]  /*1afc0*/  STL [R1+0x1108], R8 ;  /* 0x0011080801007387 */ /* 0x0081e80000100800 */
[----:B0-----:R-:W3:Y:S04]  /*1afd0*/  LDL.LU R8, [R1+0xd48] ;  /* 0x000d480001087983 */ /* 0x001ee80000300800 */
        /* <DEDUP_REMOVED lines=22> */
[----:B--2---:R-:W-:-:S03]  /*1b140*/  IADD3 R0, P4, PT, R0, R3, RZ ;  /* 0x0000000300007210 */ /* 0x004fc60007f9e0ff */
[----:B------:R-:W2:Y:S04]  /*1b150*/  LDL.LU R23, [R1+0xd0c] ;  /* 0x000d0c0001177983 */ /* 0x000ea80000300800 */
[----:B------:R-:W2:Y:S04]  /*1b160*/  LDL.LU R28, [R1+0xce0] ;  /* 0x000ce000011c7983 */ /* 0x000ea80000300800 */
[----:B------:R-:W2:Y:S04]  /*1b170*/  LDL.LU R29, [R1+0xd04] ;  /* 0x000d0400011d7983 */ /* 0x000ea80000300800 */
[----:B------:R-:W2:Y:S04]  /*1b180*/  LDL.LU R2, [R1+0xcd8] ;  /* 0x000cd80001027983 */ /* 0x000ea80000300800 */
        /* <DEDUP_REMOVED lines=8> */
[----:B---3--:R-:W-:-:S05]  /*1b210*/  IADD3 R8, P3, PT, R8, R3, RZ ;  /* 0x0000000308087210 */ /* 0x008fca0007f7e0ff */
[----:B------:R0:W-:Y:S04]  /*1b220*/  STL [R1+0xd48], R8 ;  /* 0x000d480801007387 */ /* 0x0001e80000100800 */
[----:B0-----:R-:W2:Y:S04]  /*1b230*/  LDL.LU R8, [R1+0x1108] ;  /* 0x0011080001087983 */ /* 0x001ea80000300800 */
[----:B------:R-:W3:Y:S01]  /*1b240*/  LDL.LU R3, [R1+0xd6c] ;  /* 0x000d6c0001037983 */ /* 0x000ee20000300800 */
[--C-:B----4-:R-:W-:Y:S02]  /*1b250*/  IMAD.X R5, R5, 0x1, R0.reuse, P1 ;  /* 0x0000000105057824 */ /* 0x110fe400008e0600 */
[----:B------:R-:W-:-:S02]  /*1b260*/  IMAD.X R4, R4, 0x1, R0, P6 ;  /* 0x0000000104047824 */ /* 0x000fc400030e0600 */
[--C-:B------:R-:W-:Y:S02]  /*1b270*/  IMAD.X R13, R13, 0x1, R0.reuse, P5 ;  /* 0x000000010d0d7824 */ /* 0x100fe400028e0600 */
[--C-:B------:R-:W-:Y:S02]  /*1b280*/  IMAD.X R12, R12, 0x1, R0.reuse, P4 ;  /* 0x000000010c0c7824 */ /* 0x100fe400020e0600 */
[--C-:B------:R-:W-:Y:S02]  /*1b290*/  IMAD.X R11, R11, 0x1, R0.reuse, P3 ;  /* 0x000000010b0b7824 */ /* 0x100fe400018e0600 */
[----:B---3--:R-:W-:-:S05]  /*1b2a0*/  IMAD.X R3, R3, 0x1, R0, P2 ;  /* 0x0000000103037824 */ /* 0x008fca00010e0600 */
[----:B------:R0:W-:Y:S02]  /*1b2b0*/  STL [R1+0xd6c], R3 ;  /* 0x000d6c0301007387 */ /* 0x0001e40000100800 */
[----:B0-----:R-:W0:Y:S02]  /*1b2c0*/  LDC R3, c[0x0][0x3a8] ;  /* 0x0000ea00ff037b82 */ /* 0x001e240000000800 */
[----:B0-----:R-:W-:-:S04]  /*1b2d0*/  IMAD.SHL.U32 R3, R3, 0x20, RZ ;  /* 0x0000002003037824 */ /* 0x001fc800078e00ff */
[----:B------:R-:W-:-:S05]  /*1b2e0*/  IMAD.SHL.U32 R3, R3, 0x2, RZ ;  /* 0x0000000203037824 */ /* 0x000fca00078e00ff */
[-C--:B--2---:R-:W-:Y:S02]  /*1b2f0*/  IADD3 R8, P2, PT, R8, R3.reuse, RZ ;  /* 0x0000000308087210 */ /* 0x084fe40007f5e0ff */
        /* <DEDUP_REMOVED lines=1349> */
[--C-:B------:R-:W-:Y:S01]  /*20750*/  IMAD.X R14, R14, 0x1, R0.reuse, P6 ;  /* 0x000000010e0e7824 */ /* 0x100fe200030e0600 */
[----:B------:R-:W-:Y:S01]  /*20760*/  IADD3 R15, P6, PT, R15, UR8, RZ ;  /* 0x000000080f0f7c10 */ /* 0x000fe2000ffde0ff */
[--C-:B------:R-:W-:Y:S01]  /*20770*/  IMAD.X R22, R22, 0x1, R0.reuse, P5 ;  /* 0x0000000116167824 */ /* 0x100fe200028e0600 */
[----:B------:R-:W-:Y:S01]  /*20780*/  IADD3 R23, P5, PT, R23, UR8, RZ ;  /* 0x0000000817177c10 */ /* 0x000fe2000ffbe0ff */
        /* <DEDUP_REMOVED lines=28> */
[----:B------:R-:W-:-:S03]  /*20950*/  IADD3 R29, P4, PT, R29, UR8, RZ ;  /* 0x000000081d1d7c10 */ /* 0x000fc6000ff9e0ff */
        /* <DEDUP_REMOVED lines=9> */
[----:B0-----:R-:W3:Y:S01]  /*209f0*/  LDL.LU R18, [R1+0xff0] ;  /* 0x000ff00001127983 */ /* 0x001ee20000300800 */
[----:B--2---:R-:W-:-:S03]  /*20a00*/  IADD3 R0, P3, PT, R0, UR8, RZ ;  /* 0x0000000800007c10 */ /* 0x004fc6000ff7e0ff */
[----:B---3--:R0:W-:Y:S04]  /*20a10*/  STL [R1+0x1098], R18 ;  /* 0x0010981201007387 */ /* 0x0081e80000100800 */
[----:B0-----:R-:W2:Y:S04]  /*20a20*/  LDL.LU R18, [R1+0xfa0] ;  /* 0x000fa00001127983 */ /* 0x001ea80000300800 */
[----:B------:R-:W3:Y:S04]  /*20a30*/  LDL.LU R24, [R1+0xff8] ;  /* 0x000ff80001187983 */ /* 0x000ee80000300800 */
[----:B------:R-:W4:Y:S04]  /*20a40*/  LDL.LU R7, [R1+0xf84] ;  /* 0x000f840001077983 */ /* 0x000f280000300800 */
        /* <DEDUP_REMOVED lines=25> */
[----:B------:R0:W-:Y:S04]  /*20be0*/  STL [R1+0xfe8], R0 ;  /* 0x000fe80001007387 */ /* 0x0001e80000100800 */
[----:B0-----:R-:W2:Y:S02]  /*20bf0*/  LDL.LU R0, [R1+0x109c] ;  /* 0x00109c0001007983 */ /* 0x001ea40000300800 */
[----:B--2---:R-:W-:-:S05]  /*20c00*/  IMAD.X R18, R18, 0x1, R0, P2 ;  /* 0x0000000112127824 */ /* 0x004fca00010e0600 */
[----:B------:R0:W-:Y:S04]  /*20c10*/  STL [R1+0xfa0], R18 ;  /* 0x000fa01201007387 */ /* 0x0001e80000100800 */
[----:B0-----:R-:W2:Y:S02]  /*20c20*/  LDL.LU R18, [R1+0x1098] ;  /* 0x0010980001127983 */ /* 0x001ea40000300800 */
[----:B--2---:R-:W-:-:S05]  /*20c30*/  IADD3 R18, P2, PT, R18, UR8, RZ ;  /* 0x0000000812127c10 */ /* 0x004fca000ff5e0ff */
[----:B------:R0:W-:Y:S04]  /*20c40*/  STL [R1+0xff0], R18 ;  /* 0x000ff01201007387 */ /* 0x0001e80000100800 */
[----:B0-----:R-:W2:Y:S01]  /*20c50*/  LDL.LU R18, [R1+0x1094] ;  /* 0x0010940001127983 */ /* 0x001ea20000300800 */
[----:B----4-:R-:W-:Y:S02]  /*20c60*/  IADD3.X R7, PT, PT, R7, UR4, RZ, P6, !PT ;  /* 0x0000000407077c10 */ /* 0x010fe4000b7fe4ff */
[----:B------:R-:W-:Y:S02]  /*20c70*/  IADD3 R6, P6, PT, R6, UR8, RZ ;  /* 0x0000000806067c10 */ /* 0x000fe4000ffde0ff */
[----:B------:R-:W-:Y:S02]  /*20c80*/  IADD3.X R10, PT, PT, R10, UR4, RZ, P5, !PT ;  /* 0x000000040a0a7c10 */ /* 0x000fe4000affe4ff */
[----:B------:R-:W-:-:S02]  /*20c90*/  IADD3 R9, P5, PT, R9, UR8, RZ ;  /* 0x0000000809097c10 */ /* 0x000fc4000ffbe0ff */
[----:B------:R-:W-:Y:S02]  /*20ca0*/  IADD3.X R28, PT, PT, R28, UR4, RZ, P4, !PT ;  /* 0x000000041c1c7c10 */ /* 0x000fe4000a7fe4ff */
[----:B------:R-:W-:Y:S01]  /*20cb0*/  IADD3 R29, P4, PT, R29, UR8, RZ ;  /* 0x000000081d1d7c10 */ /* 0x000fe2000ff9e0ff */
[----:B--2---:R-:W-:Y:S01]  /*20cc0*/  IMAD.X R18, R18, 0x1, R0, P1 ;  /* 0x0000000112127824 */ /* 0x004fe200008e0600 */
[----:B---3--:R-:W-:-:S04]  /*20cd0*/  IADD3 R24, P1, PT, R24, UR8, RZ ;  /* 0x0000000818187c10 */ /* 0x008fc8000ff3e0ff */
[----:B------:R0:W-:Y:S04]  /*20ce0*/  STL [R1+0xf88], R18 ;  /* 0x000f881201007387 */ /* 0x0001e80000100800 */
[----:B0-----:R0:W5:Y:S04]  /*20cf0*/  LDL.LU R18, [R1+0x1090] ;  /* 0x0010900001127983 */ /* 0x0011680000300800 */
[----:B------:R1:W-:Y:S04]  /*20d00*/  STL [R1+0xff8], R24 ;  /* 0x000ff81801007387 */ /* 0x0003e80000100800 */
[----:B-1----:R0:W5:Y:S04]  /*20d10*/  LDL.LU R24, [R1+0x108c] ;  /* 0x00108c0001187983 */ /* 0x0021680000300800 */
[----:B------:R1:W-:Y:S04]  /*20d20*/  STL [R1+0xf84], R7 ;  /* 0x000f840701007387 */ /* 0x0003e80000100800 */
[----:B-1----:R-:W2:Y:S04]  /*20d30*/  LDL.LU R7, [R1+0x1088] ;  /* 0x0010880001077983 */ /* 0x002ea80000300800 */
[----:B------:R1:W-:Y:S04]  /*20d40*/  STL [R1+0x1000], R6 ;  /* 0x0010000601007387 */ /* 0x0003e80000100800 */
[----:B-1----:R-:W3:Y:S04]  /*20d50*/  LDL.LU R6, [R1+0x1084] ;  /* 0x0010840001067983 */ /* 0x002ee80000300800 */
[----:B------:R1:W-:Y:S04]  /*20d60*/  STL [R1+0xfb4], R10 ;  /* 0x000fb40a01007387 */ /* 0x0003e80000100800 */
[----:B-1----:R-:W4:Y:S04]  /*20d70*/  LDL.LU R10, [R1+0x1080] ;  /* 0x00108000010a7983 */ /* 0x002f280000300800 */
[----:B------:R1:W-:Y:S04]  /*20d80*/  STL [R1+0x1008], R9 ;  /* 0x0010080901007387 */ /* 0x0003e80000100800 */
[----:B-1----:R-:W3:Y:S01]  /*20d90*/  LDL.LU R9, [R1+0x107c] ;  /* 0x00107c0001097983 */ /* 0x002ee20000300800 */
[----:B------:R-:W-:-:S03]  /*20da0*/  IADD3.X R3, PT, PT, R3, UR4, RZ, P3, !PT ;  /* 0x0000000403037c10 */ /* 0x000fc60009ffe4ff */
[----:B------:R1:W-:Y:S01]  /*20db0*/  STL [R1+0xfb8], R28 ;  /* 0x000fb81c01007387 */ /* 0x0003e20000100800 */
[----:B------:R-:W-:Y:S02]  /*20dc0*/  IADD3 R2, P3, PT, R2, UR8, RZ ;  /* 0x0000000802027c10 */ /* 0x000fe4000ff7e0ff */
[----:B------:R-:W-:Y:S02]  /*20dd0*/  IADD3.X R8, PT, PT, R8, UR4, RZ, P2, !PT ;  /* 0x0000000408087c10 */ /* 0x000fe400097fe4ff */
[----:B------:R-:W-:Y:S02]  /*20de0*/  IADD3 R5, P2, PT, R5, UR8, RZ ;  /* 0x0000000805057c10 */ /* 0x000fe4000ff5e0ff */
[----:B------:R-:W-:Y:S02]  /*20df0*/  IADD3.X R21, PT, PT, R21, UR4, RZ, P1, !PT ;  /* 0x0000000415157c10 */ /* 0x000fe40008ffe4ff */
[----:B------:R-:W-:Y:S02]  /*20e00*/  IADD3 R4, P1, PT, R4, UR8, RZ ;  /* 0x0000000804047c10 */ /* 0x000fe4000ff3e0ff */
[----:B------:R-:W-:Y:S01]  /*20e10*/  IADD3.X R20, PT, PT, R20, UR4, RZ, P6, !PT ;  /* 0x0000000414147c10 */ /* 0x000fe2000b7fe4ff */
[----:B-1----:R0:W5:Y:S04]  /*20e20*/  LDL.LU R28, [R1+0x1078] ;  /* 0x00107800011c7983 */ /* 0x0021680000300800 */
[----:B------:R1:W-:Y:S01]  /*20e30*/  STL [R1+0x1010], R29 ;  /* 0x0010101d01007387 */ /* 0x0003e20000100800 */
[----:B------:R-:W-:-:S02]  /*20e40*/  IADD3 R13, P6, PT, R13, UR8, RZ ;  /* 0x000000080d0d7c10 */ /* 0x000fc4000ffde0ff */
[----:B------:R-:W-:Y:S02]  /*20e50*/  IADD3.X R17, PT, PT, R17, UR4, RZ, P5, !PT ;  /* 0x0000000411117c10 */ /* 0x000fe4000affe4ff */
[----:B------:R-:W-:Y:S02]  /*20e60*/  IADD3 R12, P5, PT, R12, UR8, RZ ;  /* 0x000000080c0c7c10 */ /* 0x000fe4000ffbe0ff */
[----:B------:R-:W-:Y:S01]  /*20e70*/  IADD3.X R16, PT, PT, R16, UR4, RZ, P4, !PT ;  /* 0x0000000410107c10 */ /* 0x000fe2000a7fe4ff */
[----:B-1----:R0:W5:Y:S04]  /*20e80*/  LDL.LU R29, [R1+0x1074] ;  /* 0x00107400011d7983 */ /* 0x0021680000300800 */
[----:B------:R-:W-:Y:S04]  /*20e90*/  STL [R1+0xfbc], R3 ;  /* 0x000fbc0301007387 */ /* 0x000fe80000100800 */
[----:B------:R1:W-:Y:S04]  /*20ea0*/  STL [R1+0x102c], R2 ;  /* 0x00102c0201007387 */ /* 0x0003e80000100800 */
[----:B------:R-:W-:Y:S04]  /*20eb0*/  STL [R1+0xfc0], R8 ;  /* 0x000fc00801007387 */ /* 0x000fe80000100800 */
[----:B------:R2:W-:Y:S04]  /*20ec0*/  STL [R1+0x1028], R5 ;  /* 0x0010280501007387 */ /* 0x0005e80000100800 */
[----:B------:R-:W-:Y:S04]  /*20ed0*/  STL [R1+0xfc4], R21 ;  /* 0x000fc41501007387 */ /* 0x000fe80000100800 */
[----:B------:R4:W-:Y:S04]  /*20ee0*/  STL [R1+0x1024], R4 ;  /* 0x0010240401007387 */ /* 0x0009e80000100800 */
[----:B------:R0:W-:Y:S01]  /*20ef0*/  STL [R1+0xfcc], R20 ;  /* 0x000fcc1401007387 */ /* 0x0001e20000100800 */
[----:B------:R-:W-:-:S03]  /*20f00*/  IADD3 R11, P4, PT, R11, UR8, RZ ;  /* 0x000000080b0b7c10 */ /* 0x000fc6000ff9e0ff */
[----:B------:R0:W-:Y:S01]  /*20f10*/  STL [R1+0x1020], R13 ;  /* 0x0010200d01007387 */ /* 0x0001e20000100800 */
[----:B-1----:R-:W1:Y:S01]  /*20f20*/  S2R R2, SR_TID.X ;  /* 0x0000000000027919 */ /* 0x002e620000002100 */
[----:B------:R-:W-:Y:S02]  /*20f30*/  IADD3.X R25, PT, PT, R25, UR4, RZ, P3, !PT ;  /* 0x0000000419197c10 */ /* 0x000fe40009ffe4ff */
[----:B------:R0:W-:Y:S01]  /*20f40*/  STL [R1+0xfd0], R17 ;  /* 0x000fd01101007387 */ /* 0x0001e20000100800 */
[----:B------:R-:W-:-:S03]  /*20f50*/  IADD3 R26, P3, PT, R26, UR8, RZ ;  /* 0x000000081a1a7c10 */ /* 0x000fc6000ff7e0ff */
[----:B------:R0:W-:Y:S01]  /*20f60*/  STL [R1+0x101c], R12 ;  /* 0x00101c0c01007387 */ /* 0x0001e20000100800 */
[----:B------:R-:W-:-:S03]  /*20f70*/  IADD3.X R27, PT, PT, R27, UR4, RZ, P2, !PT ;  /* 0x000000041b1b7c10 */ /* 0x000fc600097fe4ff */
[----:B------:R0:W-:Y:S01]  /*20f80*/  STL [R1+0xfd4], R16 ;  /* 0x000fd41001007387 */ /* 0x0001e20000100800 */
[----:B------:R-:W-:-:S03]  /*20f90*/  IADD3.X R19, PT, PT, R19, UR4, RZ, P1, !PT ;  /* 0x0000000413137c10 */ /* 0x000fc60008ffe4ff */
[----:B------:R0:W-:Y:S01]  /*20fa0*/  STL [R1+0x1018], R11 ;  /* 0x0010180b01007387 */ /* 0x0001e20000100800 */
[----:B------:R-:W-:-:S03]  /*20fb0*/  IADD3.X R14, PT, PT, R14, UR4, RZ, P6, !PT ;  /* 0x000000040e0e7c10 */ /* 0x000fc6000b7fe4ff */
[----:B------:R0:W-:Y:S01]  /*20fc0*/  STL [R1+0xfdc], R25 ;  /* 0x000fdc1901007387 */ /* 0x0001e20000100800 */
[----:B------:R-:W-:Y:S01]  /*20fd0*/  IADD3.X R15, PT, PT, R15, UR4, RZ, P5, !PT ;  /* 0x000000040f0f7c10 */ /* 0x000fe2000affe4ff */
[----:B------:R-:W0:Y:S02]  /*20fe0*/  LDC R3, c[0x0][0x3a8] ;  /* 0x0000ea00ff037b82 */ /* 0x000e240000000800 */
[----:B------:R0:W-:Y:S01]  /*20ff0*/  STL [R1+0x1014], R26 ;  /* 0x0010141a01007387 */ /* 0x0001e20000100800 */
[----:B------:R-:W-:-:S03]  /*21000*/  IADD3.X R22, PT, PT, R22, UR4, RZ, P4, !PT ;  /* 0x0000000416167c10 */ /* 0x000fc6000a7fe4ff */
[----:B------:R0:W-:Y:S04]  /*21010*/  STL [R1+0xfe4], R27 ;  /* 0x000fe41b01007387 */ /* 0x0001e80000100800 */
[----:B------:R0:W-:Y:S01]  /*21020*/  STL [R1+0xfec], R19 ;  /* 0x000fec1301007387 */ /* 0x0001e20000100800 */
[----:B------:R-:W-:-:S03]  /*21030*/  IADD3.X R23, PT, PT, R23, UR4, RZ, P3, !PT ;  /* 0x0000000417177c10 */ /* 0x000fc60009ffe4ff */
[----:B------:R0:W-:Y:S04]  /*21040*/  STL [R1+0xff4], R14 ;  /* 0x000ff40e01007387 */ /* 0x0001e80000100800 */
[----:B------:R0:W-:Y:S04]  /*21050*/  STL [R1+0xffc], R15 ;  /* 0x000ffc0f01007387 */ /* 0x0001e80000100800 */
[----:B------:R0:W-:Y:S01]  /*21060*/  STL [R1+0x1004], R22 ;  /* 0x0010041601007387 */ /* 0x0001e20000100800 */
[----:B-1----:R-:W-:Y:S01]  /*21070*/  LOP3.LUT R2, R2, 0x3f, RZ, 0xc0, !PT ;  /* 0x0000003f02027812 */ /* 0x002fe200078ec0ff */
[----:B0-----:R-:W-:-:S04]  /*21080*/  IMAD.SHL.U32 R3, R3, 0x20, RZ ;  /* 0x0000002003037824 */ /* 0x001fc800078e00ff */
[----:B------:R-:W-:Y:S02]  /*21090*/  IMAD.SHL.U32 R2, R2, 0x2, RZ ;  /* 0x0000000202027824 */ /* 0x000fe400078e00ff */
[----:B------:R-:W-:Y:S02]  /*210a0*/  IMAD.SHL.U32 R3, R3, 0x2, RZ ;  /* 0x0000000203037824 */ /* 0x000fe400078e00ff */
[----:B--2---:R-:W-:Y:S02]  /*210b0*/  IMAD.MOV.U32 R5, RZ, RZ, R7 ;  /* 0x000000ffff057224 */ /* 0x004fe400078e0007 */
[----:B----4-:R-:W-:-:S05]  /*210c0*/  IMAD.MOV.U32 R4, RZ, RZ, R10 ;  /* 0x000000ffff047224 */ /* 0x010fca00078e000a */
[----:B------:R0:W-:Y:S04]  /*210d0*/  STL.64 [R1+0x490], R4 ;  /* 0x0004900401007387 */ /* 0x0001e80000100a00 */
[----:B------:R0:W-:Y:S01]  /*210e0*/  STL [R1+0x100c], R23 ;  /* 0x00100c1701007387 */ /* 0x0001e20000100800 */
[----:B---3--:R-:W-:Y:S02]  /*210f0*/  IMAD.MOV.U32 R8, RZ, RZ, R9 ;  /* 0x000000ffff087224 */ /* 0x008fe400078e0009 */
[----:B------:R-:W-:-:S05]  /*21100*/  IMAD.MOV.U32 R9, RZ, RZ, R6 ;  /* 0x000000ffff097224 */ /* 0x000fca00078e0006 */
[----:B------:R0:W-:Y:S01]  /*21110*/  STL.64 [R1+0x488], R8 ;  /* 0x0004880801007387 */ /* 0x0001e20000100a00 */
[----:B------:R-:W-:Y:S05]  /*21120*/  @P0 BRA `(.L_x_1) ;  /* 0xfffffe5c00580947 */ /* 0x000fea000383ffff */
[----:B------:R-:W2:Y:S04]  /*21130*/  LDL.LU R27, [R1+0xcc] ;  /* 0x0000cc00011b7983 */ /* 0x000ea80000300800 */
[----:B------:R-:W3:Y:S04]  /*21140*/  LDL.LU R19, [R1+0xc4] ;  /* 0x0000c40001137983 */ /* 0x000ee80000300800 */
[----:B------:R-:W4:Y:S04]  /*21150*/  LDL.LU R14, [R1+0x3fc] ;  /* 0x0003fc00010e7983 */ /* 0x000f280000300800 */
[----:B------:R-:W4:Y:S04]  /*21160*/  LDL.LU R15, [R1+0x40c] ;  /* 0x00040c00010f7983 */ /* 0x000f280000300800 */
[----:B------:R-:W4:Y:S04]  /*21170*/  LDL.LU R22, [R1+0x3f4] ;  /* 0x0003f40001167983 */ /* 0x000f280000300800 */
[----:B0-----:R-:W4:Y:S04]  /*21180*/  LDL.LU R23, [R1+0x404] ;  /* 0x0004040001177983 */ /* 0x001f280000300800 */
[----:B-----5:R0:W-:Y:S01]  /*21190*/  STL [R1+0x1074], R29 ;  /* 0x0010741d01007387 */ /* 0x0201e20000100800 */
[----:B--2---:R-:W-:-:S02]  /*211a0*/  F2FP.BF16.F32.PACK_AB R0, R24, R27 ;  /* 0x0000001b1800723e */ /* 0x004fc400000010ff */
[----:B---3--:R-:W-:-:S03]  /*211b0*/  F2FP.BF16.F32.PACK_AB R3, R18, R19 ;  /* 0x000000131203723e */ /* 0x008fc600000010ff */
[----:B------:R1:W-:Y:S04]  /*211c0*/  STL [R1+0x48c], R0 ;  /* 0x00048c0001007387 */ /* 0x0003e80000100800 */
[----:B------:R-:W-:Y:S01]  /*211d0*/  STL [R1+0x488], R3 ;  /* 0x0004880301007387 */ /* 0x000fe20000100800 */
[----:B----4-:R-:W-:-:S03]  /*211e0*/  F2FP.BF16.F32.PACK_AB R2, R14, R15 ;  /* 0x0000000f0e02723e */ /* 0x010fc600000010ff */
[----:B0-----:R-:W2:Y:S04]  /*211f0*/  LDL.LU R29, [R1+0x190] ;  /* 0x00019000011d7983 */ /* 0x001ea80000300800 */
[----:B------:R-:W-:Y:S01]  /*21200*/  STL [R1+0x484], R2 ;  /* 0x0004840201007387 */ /* 0x000fe20000100800 */
[----:B-1----:R-:W-:-:S03]  /*21210*/  F2FP.BF16.F32.PACK_AB R0, R22, R23 ;  /* 0x000000171600723e */ /* 0x002fc600000010ff */
[----:B--2---:R0:W-:Y:S04]  /*21220*/  STL [R1+0x120c], R29 ;  /* 0x00120c1d01007387 */ /* 0x0041e80000100800 */
[----:B------:R-:W-:Y:S04]  /*21230*/  STL [R1+0x480], R0 ;  /* 0x0004800001007387 */ /* 0x000fe80000100800 */
[----:B0-----:R-:W2:Y:S04]  /*21240*/  LDL.LU R29, [R1+0x198] ;  /* 0x00019800011d7983 */ /* 0x001ea80000300800 */
[----:B--2---:R0:W-:Y:S04]  /*21250*/  STL [R1+0x1214], R29 ;  /* 0x0012141d01007387 */ /* 0x0041e80000100800 */
        /* <DEDUP_REMOVED lines=31> */
[----:B------:R-:W3:Y:S04]  /*21450*/  LDL.LU R28, [R1+0x4b8] ;  /* 0x0004b800011c7983 */ /* 0x000ee80000300800 */
[----:B---3--:R0:W-:Y:S04]  /*21460*/  STL [R1+0x1208], R28 ;  /* 0x0012081c01007387 */ /* 0x0081e80000100800 */
[----:B0-----:R-:W3:Y:S04]  /*21470*/  LDL.LU R28, [R1+0x70] ;  /* 0x00007000011c7983 */ /* 0x001ee80000300800 */
        /* <DEDUP_REMOVED lines=33> */
[----:B0-----:R-:W2:Y:S04]  /*21690*/  LDL.LU R28, [R1+0x7c] ;  /* 0x00007c00011c7983 */ /* 0x001ea80000300800 */
[----:B------:R-:W3:Y:S04]  /*216a0*/  LDL.LU R2, [R1+0x148] ;  /* 0x0001480001027983 */ /* 0x000ee80000300800 */
[----:B------:R-:W4:Y:S04]  /*216b0*/  LDL.LU R0, [R1+0x4b0] ;  /* 0x0004b00001007983 */ /* 0x000f280000300800 */
        /* <DEDUP_REMOVED lines=25> */
[----:B--2---:R-:W-:-:S03]  /*21850*/  F2FP.BF16.F32.PACK_AB R29, R28, R29 ;  /* 0x0000001d1c1d723e */ /* 0x004fc600000010ff */
[----:B------:R-:W2:Y:S04]  /*21860*/  LDL.LU R28, [R1+0x1290] ;  /* 0x00129000011c7983 */ /* 0x000ea80000300800 */
[----:B------:R0:W-:Y:S04]  /*21870*/  STL [R1+0x49c], R29 ;  /* 0x00049c1d01007387 */ /* 0x0001e80000100800 */
[----:B0-----:R-:W2:Y:S02]  /*21880*/  LDL.LU R29, [R1+0x128c] ;  /* 0x00128c00011d7983 */ /* 0x001ea40000300800 */
[----:B--2---:R-:W-:-:S02]  /*21890*/  F2FP.BF16.F32.PACK_AB R29, R28, R29 ;  /* 0x0000001d1c1d723e */ /* 0x004fc400000010ff */
        /* <DEDUP_REMOVED lines=64> */
[----:B------:R-:W2:Y:S01]  /*21ca0*/  LDL.LU R28, [R1+0x1208] ;  /* 0x00120800011c7983 */ /* 0x000ea20000300800 */
[----:B----4-:R-:W-:Y:S02]  /*21cb0*/  F2FP.BF16.F32.PACK_AB R0, R0, R3 ;  /* 0x000000030000723e */ /* 0x010fe400000010ff */
[----:B---3--:R-:W-:Y:S01]  /*21cc0*/  F2FP.BF16.F32.PACK_AB R3, R10, R7 ;  /* 0x000000070a03723e */ /* 0x008fe200000010ff */
[----:B------:R-:W-:Y:S01]  /*21cd0*/  STL [R1+0x3f8], R29 ;  /* 0x0003f81d01007387 */ /* 0x000fe20000100800 */
[----:B--2---:R-:W-:-:S05]  /*21ce0*/  F2FP.BF16.F32.PACK_AB R2, R28, R2 ;  /* 0x000000021c02723e */ /* 0x004fca00000010ff */
[----:B------:R0:W-:Y:S04]  /*21cf0*/  STL [R1+0x3f4], R2 ;  /* 0x0003f40201007387 */ /* 0x0001e80000100800 */
[----:B------:R1:W-:Y:S04]  /*21d00*/  STL [R1+0x3f0], R0 ;  /* 0x0003f00001007387 */ /* 0x0003e80000100800 */
[----:B------:R2:W-:Y:S01]  /*21d10*/  STL [R1+0x2ac], R3 ;  /* 0x0002ac0301007387 */ /* 0x0005e20000100800 */
[----:B0-----:R-:W-:Y:S02]  /*21d20*/  F2FP.BF16.F32.PACK_AB R2, R9, R6 ;  /* 0x000000060902723e */ /* 0x001fe400000010ff */
[----:B-1----:R-:W-:-:S03]  /*21d30*/  F2FP.BF16.F32.PACK_AB R0, R8, R5 ;  /* 0x000000050800723e */ /* 0x002fc600000010ff */
[----:B------:R0:W-:Y:S01]  /*21d40*/  STL [R1+0x2a8], R2 ;  /* 0x0002a80201007387 */ /* 0x0001e20000100800 */
[----:B--2---:R-:W-:-:S03]  /*21d50*/  F2FP.BF16.F32.PACK_AB R3, R21, R4 ;  /* 0x000000041503723e */ /* 0x004fc600000010ff */
        /* <DEDUP_REMOVED lines=13> */
[----:B------:R-:W-:Y:S04]  /*21e30*/  STL [R1+0x148], R3 ;  /* 0x0001480301007387 */ /* 0x000fe80000100800 */
[----:B------:R-:W2:Y:S01]  /*21e40*/  LDL.LU R29, [R1+0xd0] ;  /* 0x0000d000011d7983 */ /* 0x000ea20000300800 */
[----:B0-----:R-:W-:Y:S02]  /*21e50*/  F2FP.BF16.F32.PACK_AB R2, R14, R15 ;  /* 0x0000000f0e02723e */ /* 0x001fe400000010ff */
[----:B-1----:R-:W-:-:S03]  /*21e60*/  F2FP.BF16.F32.PACK_AB R0, R22, R23 ;  /* 0x000000171600723e */ /* 0x002fc600000010ff */
[----:B------:R-:W-:Y:S04]  /*21e70*/  STL [R1+0x144], R2 ;  /* 0x0001440201007387 */ /* 0x000fe80000100800 */
        /* <DEDUP_REMOVED lines=140> */
[----:B------:R-:W-:Y:S02]  /*22740*/  F2FP.BF16.F32.PACK_AB R6, R18, R19 ;  /* 0x000000131206723e */ /* 0x000fe400000010ff */
[----:B--2---:R-:W-:Y:S02]  /*22750*/  F2FP.BF16.F32.PACK_AB R28, R28, R2 ;  /* 0x000000021c1c723e */ /* 0x004fe400000010ff */
[----:B------:R-:W-:-:S03]  /*22760*/  F2FP.BF16.F32.PACK_AB R2, R10, R7 ;  /* 0x000000070a02723e */ /* 0x000fc600000010ff */
[----:B------:R-:W-:Y:S04]  /*22770*/  STL [R1+0x104], R28 ;  /* 0x0001041c01007387 */ /* 0x000fe80000100800 */
[----:B------:R0:W-:Y:S04]  /*22780*/  STL [R1+0x100], R3 ;  /* 0x0001000301007387 */ /* 0x0001e80000100800 */
[----:B------:R1:W-:Y:S04]  /*22790*/  STL [R1+0xdc], R2 ;  /* 0x0000dc0201007387 */ /* 0x0003e80000100800 */
[----:B------:R2:W-:Y:S01]  /*227a0*/  STL [R1+0xd8], R0 ;  /* 0x0000d80001007387 */ /* 0x0005e20000100800 */
[----:B0-----:R-:W-:-:S02]  /*227b0*/  F2FP.BF16.F32.PACK_AB R3, R8, R5 ;  /* 0x000000050803723e */ /* 0x001fc400000010ff */
[----:B-1----:R-:W-:-:S03]  /*227c0*/  F2FP.BF16.F32.PACK_AB R2, R21, R4 ;  /* 0x000000041502723e */ /* 0x002fc600000010ff */
[----:B------:R0:W-:Y:S01]  /*227d0*/  STL [R1+0xd4], R3 ;  /* 0x0000d40301007387 */ /* 0x0001e20000100800 */
[----:B--2---:R-:W-:-:S03]  /*227e0*/  F2FP.BF16.F32.PACK_AB R0, R20, R13 ;  /* 0x0000000d1400723e */ /* 0x004fc600000010ff */
[----:B------:R1:W-:Y:S01]  /*227f0*/  STL [R1+0xd0], R2 ;  /* 0x0000d00201007387 */ /* 0x0003e20000100800 */
[----:B------:R-:W-:-:S03]  /*22800*/  F2FP.BF16.F32.PACK_AB R7, R26, R27 ;  /* 0x0000001b1a07723e */ /* 0x000fc600000010ff */
[----:B------:R2:W-:Y:S01]  /*22810*/  STL [R1+0xcc], R0 ;  /* 0x0000cc0001007387 */ /* 0x0005e20000100800 */
[----:B0-----:R-:W-:Y:S02]  /*22820*/  F2FP.BF16.F32.PACK_AB R3, R17, R12 ;  /* 0x0000000c1103723e */ /* 0x001fe400000010ff */
[----:B-1----:R-:W-:-:S03]  /*22830*/  F2FP.BF16.F32.PACK_AB R2, R16, R11 ;  /* 0x0000000b1002723e */ /* 0x002fc600000010ff */
[----:B------:R-:W-:Y:S01]  /*22840*/  STL [R1+0xc8], R3 ;  /* 0x0000c80301007387 */ /* 0x000fe20000100800 */
[----:B------:R-:W-:Y:S02]  /*22850*/  F2FP.BF16.F32.PACK_AB R5, R14, R15 ;  /* 0x0000000f0e05723e */ /* 0x000fe400000010ff */
[----:B--2---:R-:W-:Y:S01]  /*22860*/  F2FP.BF16.F32.PACK_AB R0, R24, R25 ;  /* 0x000000191800723e */ /* 0x004fe200000010ff */
[----:B------:R-:W-:Y:S04]  /*22870*/  STL [R1+0xc4], R2 ;  /* 0x0000c40201007387 */ /* 0x000fe80000100800 */
[----:B------:R-:W-:Y:S04]  /*22880*/  STL [R1+0x1078], R7 ;  /* 0x0010780701007387 */ /* 0x000fe80000100800 */
[----:B------:R-:W-:Y:S04]  /*22890*/  STL [R1+0xc0], R0 ;  /* 0x0000c00001007387 */ /* 0x000fe80000100800 */
[----:B------:R-:W-:Y:S04]  /*228a0*/  STL [R1+0x107c], R6 ;  /* 0x00107c0601007387 */ /* 0x000fe80000100800 */
[----:B------:R-:W-:Y:S04]  /*228b0*/  STL [R1+0x1080], R5 ;  /* 0x0010800501007387 */ /* 0x000fe80000100800 */
[----:B------:R-:W2:Y:S04]  /*228c0*/  LDL.LU R11, [R1+0xec] ;  /* 0x0000ec00010b7983 */ /* 0x000ea80000300800 */
[----:B------:R-:W3:Y:S04]  /*228d0*/  LDL.LU R10, [R1+0xe4] ;  /* 0x0000e400010a7983 */ /* 0x000ee80000300800 */
[----:B---3--:R0:W-:Y:S04]  /*228e0*/  STL [R1+0x1198], R10 ;  /* 0x0011980a01007387 */ /* 0x0081e80000100800 */
[----:B0-----:R-:W2:Y:S04]  /*228f0*/  LDL.LU R10, [R1+0xac] ;  /* 0x0000ac00010a7983 */ /* 0x001ea80000300800 */
[----:B------:R-:W3:Y:S04]  /*22900*/  LDL.LU R9, [R1+0x26c] ;  /* 0x00026c0001097983 */ /* 0x000ee80000300800 */
[----:B---3--:R0:W-:Y:S04]  /*22910*/  STL [R1+0x1194], R9 ;  /* 0x0011940901007387 */ /* 0x0081e80000100800 */
[----:B0-----:R-:W3:Y:S04]  /*22920*/  LDL.LU R9, [R1+0xa4] ;  /* 0x0000a40001097983 */ /* 0x001ee80000300800 */
[----:B------:R-:W4:Y:S04]  /*22930*/  LDL.LU R8, [R1+0x264] ;  /* 0x0002640001087983 */ /* 0x000f280000300800 */
[----:B----4-:R0:W-:Y:S04]  /*22940*/  STL [R1+0x1190], R8 ;  /* 0x0011900801007387 */ /* 0x0101e80000100800 */
[----:B0-----:R-:W4:Y:S04]  /*22950*/  LDL.LU R8, [R1+0x45c] ;  /* 0x00045c0001087983 */ /* 0x001f280000300800 */
[----:B------:R-:W2:Y:S04]  /*22960*/  LDL.LU R15, [R1+0x1fc] ;  /* 0x0001fc00010f7983 */ /* 0x000ea80000300800 */
[----:B--2---:R0:W-:Y:S04]  /*22970*/  STL [R1+0x118c], R15 ;  /* 0x00118c0f01007387 */ /* 0x0041e80000100800 */
[----:B0-----:R-:W2:Y:S04]  /*22980*/  LDL.LU R15, [R1+0x454] ;  /* 0x00045400010f7983 */ /* 0x001ea80000300800 */
        /* <DEDUP_REMOVED lines=48> */
[----:B0-----:R-:W2:Y:S01]  /*22c90*/  LDL.LU R6, [R1+0x284] ;  /* 0x0002840001067983 */ /* 0x001ea20000300800 */
[----:B------:R-:W-:-:S02]  /*22ca0*/  F2FP.BF16.F32.PACK_AB R4, R22, R23 ;  /* 0x000000171604723e */ /* 0x000fc400000010ff */
[----:B------:R-:W-:Y:S01]  /*22cb0*/  F2FP.BF16.F32.PACK_AB R11, R10, R11 ;  /* 0x0000000b0a0b723e */ /* 0x000fe200000010ff */
        /* <DEDUP_REMOVED lines=21> */
[----:B0-----:R-:W2:Y:S04]  /*22e10*/  LDL.LU R4, [R1+0x1f0] ;  /* 0x0001f00001047983 */ /* 0x001ea80000300800 */
[----:B------:R-:W3:Y:S04]  /*22e20*/  LDL.LU R10, [R1+0x1198] ;  /* 0x00119800010a7983 */ /* 0x000ee80000300800 */
[----:B------:R0:W-:Y:S04]  /*22e30*/  STL [R1+0x1088], R11 ;  /* 0x0010880b01007387 */ /* 0x0001e80000100800 */
[----:B0-----:R-:W2:Y:S01]  /*22e40*/  LDL.LU R11, [R1+0x170] ;  /* 0x00017000010b7983 */ /* 0x001ea20000300800 */
[----:B---3--:R-:W-:-:S03]  /*22e50*/  F2FP.BF16.F32.PACK_AB R10, R9, R10 ;  /* 0x0000000a090a723e */ /* 0x008fc600000010ff */
[----:B------:R-:W4:Y:S04]  /*22e60*/  LDL.LU R9, [R1+0x1194] ;  /* 0x0011940001097983 */ /* 0x000f280000300800 */
[----:B------:R0:W-:Y:S04]  /*22e70*/  STL [R1+0x108c], R10 ;  /* 0x00108c0a01007387 */ /* 0x0001e80000100800 */
[----:B0-----:R-:W3:Y:S01]  /*22e80*/  LDL.LU R10, [R1+0x1f8] ;  /* 0x0001f800010a7983 */ /* 0x001ee20000300800 */
[----:B----4-:R-:W-:-:S03]  /*22e90*/  F2FP.BF16.F32.PACK_AB R9, R8, R9 ;  /* 0x000000090809723e */ /* 0x010fc600000010ff */
[----:B------:R-:W4:Y:S04]  /*22ea0*/  LDL.LU R8, [R1+0x1190] ;  /* 0x0011900001087983 */ /* 0x000f280000300800 */
[----:B------:R0:W-:Y:S04]  /*22eb0*/  STL [R1+0x1090], R9 ;  /* 0x0010900901007387 */ /* 0x0001e80000100800 */
[----:B0-----:R-:W3:Y:S01]  /*22ec0*/  LDL.LU R9, [R1+0x178] ;  /* 0x0001780001097983 */ /* 0x001ee20000300800 */
[----:B----4-:R-:W-:-:S03]  /*22ed0*/  F2FP.BF16.F32.PACK_AB R8, R15, R8 ;  /* 0x000000080f08723e */ /* 0x010fc600000010ff */
[----:B------:R-:W4:Y:S04]  /*22ee0*/  LDL.LU R15, [R1+0x118c] ;  /* 0x00118c00010f7983 */ /* 0x000f280000300800 */
[----:B------:R0:W-:Y:S04]  /*22ef0*/  STL [R1+0x1094], R8 ;  /* 0x0010940801007387 */ /* 0x0001e80000100800 */
[----:B0-----:R-:W2:Y:S01]  /*22f00*/  LDL.LU R8, [R1+0x260] ;  /* 0x0002600001087983 */ /* 0x001ea20000300800 */
        /* <DEDUP_REMOVED lines=13> */
[----:B------:R-:W2:Y:S04]  /*22fe0*/  LDL.LU R5, [R1+0x117c] ;  /* 0x00117c0001057983 */ /* 0x000ea80000300800 */
[----:B------:R0:W-:Y:S04]  /*22ff0*/  STL [R1+0x10a4], R12 ;  /* 0x0010a40c01007387 */ /* 0x0001e80000100800 */
[----:B0-----:R-:W4:Y:S01]  /*23000*/  LDL.LU R12, [R1+0xe0] ;  /* 0x0000e000010c7983 */ /* 0x001f220000300800 */
        /* <DEDUP_REMOVED lines=35> */
[----:B0-----:R-:W4:Y:S01]  /*23240*/  LDL.LU R5, [R1+0x1134] ;  /* 0x0011340001057983 */ /* 0x001f220000300800 */
[----:B------:R-:W-:Y:S02]  /*23250*/  F2FP.BF16.F32.PACK_AB R13, R13, R14 ;  /* 0x0000000e0d0d723e */ /* 0x000fe400000010ff */
[----:B----4-:R-:W-:-:S02]  /*23260*/  F2FP.BF16.F32.PACK_AB R12, R5, R12 ;  /* 0x0000000c050c723e */ /* 0x010fc400000010ff */
[----:B------:R-:W2:Y:S01]  /*23270*/  LDL.LU R5, [R1+0x1130] ;  /* 0x0011300001057983 */ /* 0x000ea20000300800 */
[----:B---3--:R-:W-:-:S03]  /*23280*/  F2FP.BF16.F32.PACK_AB R9, R9, R10 ;  /* 0x0000000a0909723e */ /* 0x008fc600000010ff */
[----:B------:R0:W-:Y:S01]  /*23290*/  STL [R1+0x78], R12 ;  /* 0x0000780c01007387 */ /* 0x0001e20000100800 */
[----:B------:R-:W-:-:S03]  /*232a0*/  F2FP.BF16.F32.PACK_AB R2, R28, R2 ;  /* 0x000000021c02723e */ /* 0x000fc600000010ff */
[----:B------:R-:W-:Y:S01]  /*232b0*/  STL [R1+0x74], R13 ;  /* 0x0000740d01007387 */ /* 0x000fe20000100800 */
[----:B0-----:R-:W-:Y:S02]  /*232c0*/  F2FP.BF16.F32.PACK_AB R12, R15, R8 ;  /* 0x000000080f0c723e */ /* 0x001fe400000010ff */
[----:B------:R-:W-:Y:S02]  /*232d0*/  F2FP.BF16.F32.PACK_AB R8, R11, R4 ;  /* 0x000000040b08723e */ /* 0x000fe400000010ff */
[----:B------:R-:W-:Y:S01]  /*232e0*/  F2FP.BF16.F32.PACK_AB R4, R7, R29 ;  /* 0x0000001d0704723e */ /* 0x000fe200000010ff */
[----:B------:R-:W-:Y:S01]  /*232f0*/  STL [R1+0x70], R12 ;  /* 0x0000700c01007387 */ /* 0x000fe20000100800 */
[----:B------:R-:W-:-:S03]  /*23300*/  F2FP.BF16.F32.PACK_AB R0, R0, R3 ;  /* 0x000000030000723e */ /* 0x000fc600000010ff */
[----:B------:R-:W-:Y:S01]  /*23310*/  STL [R1+0x8c], R9 ;  /* 0x00008c0901007387 */ /* 0x000fe20000100800 */
[----:B------:R-:W-:-:S03]  /*23320*/  F2FP.BF16.F32.PACK_AB R3, R21, R20 ;  /* 0x000000141503723e */ /* 0x000fc600000010ff */
[----:B------:R-:W-:Y:S01]  /*23330*/  STL [R1+0x88], R8 ;  /* 0x0000880801007387 */ /* 0x000fe20000100800 */
[----:B--2---:R-:W-:-:S05]  /*23340*/  F2FP.BF16.F32.PACK_AB R5, R5, R6 ;  /* 0x000000060505723e */ /* 0x004fca00000010ff */
[----:B------:R-:W-:Y:S04]  /*23350*/  STL [R1+0x84], R5 ;  /* 0x0000840501007387 */ /* 0x000fe80000100800 */
[----:B------:R-:W-:Y:S04]  /*23360*/  STL [R1+0x80], R4 ;  /* 0x0000800401007387 */ /* 0x000fe80000100800 */
[----:B------:R0:W-:Y:S04]  /*23370*/  STL [R1+0x9c], R2 ;  /* 0x00009c0201007387 */ /* 0x0001e80000100800 */
[----:B------:R1:W-:Y:S01]  /*23380*/  STL [R1+0x98], R0 ;  /* 0x0000980001007387 */ /* 0x0003e20000100800 */
[----:B0-----:R-:W-:-:S03]  /*23390*/  F2FP.BF16.F32.PACK_AB R2, R17, R16 ;  /* 0x000000101102723e */ /* 0x001fc600000010ff */
[----:B------:R0:W-:Y:S01]  /*233a0*/  STL [R1+0x94], R3 ;  /* 0x0000940301007387 */ /* 0x0001e20000100800 */
[----:B-1----:R-:W-:-:S03]  /*233b0*/  F2FP.BF16.F32.PACK_AB R0, R24, R25 ;  /* 0x000000191800723e */ /* 0x002fc600000010ff */
[----:B------:R1:W-:Y:S01]  /*233c0*/  STL [R1+0x90], R2 ;  /* 0x0000900201007387 */ /* 0x0003e20000100800 */
[----:B0-----:R-:W-:-:S03]  /*233d0*/  F2FP.BF16.F32.PACK_AB R3, R26, R27 ;  /* 0x0000001b1a03723e */ /* 0x001fc600000010ff */
[----:B------:R0:W-:Y:S01]  /*233e0*/  STL [R1+0xac], R0 ;  /* 0x0000ac0001007387 */ /* 0x0001e20000100800 */
[----:B-1----:R-:W-:-:S03]  /*233f0*/  F2FP.BF16.F32.PACK_AB R2, R18, R19 ;  /* 0x000000131202723e */ /* 0x002fc600000010ff */
[----:B------:R-:W-:Y:S04]  /*23400*/  STL [R1+0xa8], R3 ;  /* 0x0000a80301007387 */ /* 0x000fe80000100800 */
[----:B------:R-:W2:Y:S04]  /*23410*/  LDL.LU R19, [R1+0xfc] ;  /* 0x0000fc0001137983 */ /* 0x000ea80000300800 */
[----:B------:R-:W-:Y:S04]  /*23420*/  STL [R1+0xa4], R2 ;  /* 0x0000a40201007387 */ /* 0x000fe80000100800 */
[----:B------:R-:W3:Y:S01]  /*23430*/  LDL.LU R18, [R1+0xf4] ;  /* 0x0000f40001127983 */ /* 0x000ee20000300800 */
[----:B0-----:R-:W-:-:S05]  /*23440*/  F2FP.BF16.F32.PACK_AB R0, R22, R23 ;  /* 0x000000171600723e */ /* 0x001fca00000010ff */
[----:B------:R-:W-:Y:S04]  /*23450*/  STL [R1+0xa0], R0 ;  /* 0x0000a00001007387 */ /* 0x000fe80000100800 */
        /* <DEDUP_REMOVED lines=78> */
[----:B------:R-:W-:-:S03]  /*23940*/  F2FP.BF16.F32.PACK_AB R19, R18, R19 ;  /* 0x000000131213723e */ /* 0x000fc600000010ff */
        /* <DEDUP_REMOVED lines=17> */
[----:B------:R-:W3:Y:S02]  /*23a60*/  LDL.LU R18, [R1+0x112c] ;  /* 0x00112c0001127983 */ /* 0x000ee40000300800 */
[----:B---3--:R-:W-:-:S02]  /*23a70*/  F2FP.BF16.F32.PACK_AB R18, R17, R18 ;  /* 0x000000121112723e */ /* 0x008fc400000010ff */
[----:B------:R-:W4:Y:S02]  /*23a80*/  LDL.LU R17, [R1+0x1128] ;  /* 0x0011280001117983 */ /* 0x000f240000300800 */
[----:B----4-:R-:W-:Y:S02]  /*23a90*/  F2FP.BF16.F32.PACK_AB R17, R16, R17 ;  /* 0x000000111011723e */ /* 0x010fe400000010ff */
[----:B------:R-:W3:Y:S02]  /*23aa0*/  LDL.LU R16, [R1+0x1124] ;  /* 0x0011240001107983 */ /* 0x000ee40000300800 */
[----:B---3--:R-:W-:Y:S02]  /*23ab0*/  F2FP.BF16.F32.PACK_AB R16, R23, R16 ;  /* 0x000000101710723e */ /* 0x008fe400000010ff */
[----:B------:R-:W3:Y:S02]  /*23ac0*/  LDL.LU R23, [R1+0x1120] ;  /* 0x0011200001177983 */ /* 0x000ee40000300800 */
[----:B---3--:R-:W-:-:S02]  /*23ad0*/  F2FP.BF16.F32.PACK_AB R23, R22, R23 ;  /* 0x000000171617723e */ /* 0x008fc400000010ff */
[----:B------:R-:W3:Y:S02]  /*23ae0*/  LDL.LU R22, [R1+0x111c] ;  /* 0x00111c0001167983 */ /* 0x000ee40000300800 */
[----:B---3--:R-:W-:Y:S02]  /*23af0*/  F2FP.BF16.F32.PACK_AB R22, R21, R22 ;  /* 0x000000161516723e */ /* 0x008fe400000010ff */
        /* <DEDUP_REMOVED lines=12> */
[----:B------:R-:W2:Y:S02]  /*23bc0*/  LDL.LU R12, [R1+0x1100] ;  /* 0x00110000010c7983 */ /* 0x000ea40000300800 */
[----:B--2---:R-:W-:Y:S02]  /*23bd0*/  F2FP.BF16.F32.PACK_AB R12, R13, R12 ;  /* 0x0000000c0d0c723e */ /* 0x004fe400000010ff */
        /* <DEDUP_REMOVED lines=13> */
[----:B------:R0:W-:Y:S04]  /*23cb0*/  STL [R1], R12 ;  /* 0x0000000c01007387 */ /* 0x0001e80000100800 */
        /* <DEDUP_REMOVED lines=28> */
[----:B0-----:R-:W2:Y:S01]  /*23e80*/  LDL.LU R12, [R1+0x10a8] ;  /* 0x0010a800010c7983 */ /* 0x001ea20000300800 */
[----:B------:R-:W-:Y:S02]  /*23e90*/  F2FP.BF16.F32.PACK_AB R15, R14, R15 ;  /* 0x0000000f0e0f723e */ /* 0x000fe400000010ff */
[----:B------:R-:W-:-:S02]  /*23ea0*/  F2FP.BF16.F32.PACK_AB R9, R8, R9 ;  /* 0x000000090809723e */ /* 0x000fc400000010ff */
[----:B------:R-:W-:Y:S02]  /*23eb0*/  F2FP.BF16.F32.PACK_AB R11, R10, R11 ;  /* 0x0000000b0a0b723e */ /* 0x000fe400000010ff */
[----:B------:R-:W-:Y:S02]  /*23ec0*/  F2FP.BF16.F32.PACK_AB R5, R4, R5 ;  /* 0x000000050405723e */ /* 0x000fe400000010ff */
[----:B------:R-:W-:Y:S02]  /*23ed0*/  F2FP.BF16.F32.PACK_AB R7, R6, R7 ;  /* 0x000000070607723e */ /* 0x000fe400000010ff */
[----:B------:R-:W-:Y:S02]  /*23ee0*/  F2FP.BF16.F32.PACK_AB R28, R29, R28 ;  /* 0x0000001c1d1c723e */ /* 0x000fe400000010ff */
[----:B--2---:R-:W-:Y:S02]  /*23ef0*/  F2FP.BF16.F32.PACK_AB R13, R12, R13 ;  /* 0x0000000d0c0d723e */ /* 0x004fe400000010ff */
[----:B------:R0:W5:Y:S04]  /*23f00*/  LDL.LU R12, [R1+0x10a4] ;  /* 0x0010a400010c7983 */ /* 0x0001680000300800 */
[----:B------:R1:W-:Y:S04]  /*23f10*/  STL [R1+0x20], R13 ;  /* 0x0000200d01007387 */ /* 0x0003e80000100800 */
[----:B-1----:R0:W5:Y:S04]  /*23f20*/  LDL.LU R13, [R1+0x10a0] ;  /* 0x0010a000010d7983 */ /* 0x0021680000300800 */
        /* <DEDUP_REMOVED lines=15> */
[----:B------:R-:W2:Y:S01]  /*24020*/  LDL.LU R29, [R1+0x1074] ;  /* 0x00107400011d7983 */ /* 0x000ea20000300800 */
[----:B------:R-:W-:-:S03]  /*24030*/  F2FP.BF16.F32.PACK_AB R2, R2, R0 ;  /* 0x000000000202723e */ /* 0x000fc600000010ff */
[----:B------:R0:W-:Y:S01]  /*24040*/  STL [R1+0x48], R28 ;  /* 0x0000481c01007387 */ /* 0x0001e20000100800 */
[----:B--2---:R-:W-:-:S05]  /*24050*/  F2FP.BF16.F32.PACK_AB R0, R3, R29 ;  /* 0x0000001d0300723e */ /* 0x004fca00000010ff */
[----:B------:R0:W-:Y:S04]  /*24060*/  STL [R1+0x40], R0 ;  /* 0x0000400001007387 */ /* 0x0001e80000100800 */
[----:B------:R0:W-:Y:S02]  /*24070*/  STL [R1+0x44], R2 ;  /* 0x0000440201007387 */ /* 0x0001e40000100800 */
.L_x_0:
[----:B------:R-:W-:Y:S01]  /*24080*/  STL [R1+0x1218], R27 ;  /* 0x0012181b01007387 */ /* 0x000fe20000100800 */
[----:B------:R-:W1:Y:S03]  /*24090*/  LDCU UR20, c[0x0][0x39c] ;  /* 0x00007380ff1477ac */ /* 0x000e660008000800 */
[----:B------:R-:W-:Y:S01]  /*240a0*/  STL.64 [R1+0x1210], R22 ;  /* 0x0012101601007387 */ /* 0x000fe20000100a00 */
[----:B------:R-:W2:Y:S03]  /*240b0*/  LDCU UR22, c[0x0][0x39c] ;  /* 0x00007380ff1677ac */ /* 0x000ea60008000800 */
[----:B------:R-:W-:Y:S01]  /*240c0*/  STL.64 [R1+0x1208], R20 ;  /* 0x0012081401007387 */ /* 0x000fe20000100a00 */
[----:B------:R-:W3:Y:S03]  /*240d0*/  LDCU UR77, c[0x0][0x39c] ;  /* 0x00007380ff4d77ac */ /* 0x000ee60008000800 */
[----:B------:R-:W-:Y:S01]  /*240e0*/  STL.64 [R1+0x1200], R18 ;  /* 0x0012001201007387 */ /* 0x000fe20000100a00 */
[----:B-----5:R-:W4:Y:S01]  /*240f0*/  S2R R3, SR_TID.X ;  /* 0x0000000000037919 */ /* 0x020f220000002100 */
[----:B------:R-:W0:Y:S01]  /*24100*/  S2UR UR19, SR_CgaCtaId ;  /* 0x00000000001379c3 */ /* 0x000e220000008800 */
[----:B------:R-:W-:Y:S01]  /*24110*/  UMOV UR18, 0x400 ;  /* 0x0000040000127882 */ /* 0x000fe20000000000 */
[----:B------:R-:W0:Y:S01]  /*24120*/  LDCU.64 UR42, c[0x0][0x398] ;  /* 0x00007300ff2a77ac */ /* 0x000e220008000a00 */
[----:B------:R-:W-:Y:S01]  /*24130*/  STL.64 [R1+0x11f8], R16 ;  /* 0x0011f81001007387 */ /* 0x000fe20000100a00 */
[----:B------:R-:W0:Y:S03]  /*24140*/  LDCU.128 UR24, c[0x0][0x390] ;  /* 0x00007200ff1877ac */ /* 0x000e260008000c00 */
[----:B------:R-:W-:Y:S01]  /*24150*/  STL.64 [R1+0x11f0], R14 ;  /* 0x0011f00e01007387 */ /* 0x000fe20000100a00 */
[----:B------:R-:W0:Y:S03]  /*24160*/  LDCU.64 UR40, c[0x0][0x398] ;  /* 0x00007300ff2877ac */ /* 0x000e260008000a00 */
[----:B------:R1:W-:Y:S01]  /*24170*/  STL.64 [R1+0x11e8], R12 ;  /* 0x0011e80c01007387 */ /* 0x0003e20000100a00 */
[----:B------:R-:W0:Y:S01]  /*24180*/  LDCU UR72, c[0x0][0x3b8] ;  /* 0x00007700ff4877ac */ /* 0x000e220008000800 */
[----:B------:R-:W0:Y:S01]  /*24190*/  LDCU.64 UR34, c[0x0][0x398] ;  /* 0x00007300ff2277ac */ /* 0x000e220008000a00 */
[----:B------:R-:W0:Y:S01]  /*241a0*/  LDCU.64 UR36, c[0x0][0x398] ;  /* 0x00007300ff2477ac */ /* 0x000e220008000a00 */
[----:B-1----:R-:W2:Y:S01]  /*241b0*/  LDL.LU R12, [R1] ;  /* 0x00000000010c7983 */ /* 0x002ea20000300800 */
[----:B------:R-:W1:Y:S03]  /*241c0*/  LDCU.64 UR48, c[0x0][0x398] ;  /* 0x00007300ff3077ac */ /* 0x000e660008000a00 */
[----:B------:R-:W2:Y:S01]  /*241d0*/  LDL.LU R13, [R1+0x4] ;  /* 0x00000400010d7983 */ /* 0x000ea20000300800 */
[----:B------:R-:W0:Y:S03]  /*241e0*/  LDCU.64 UR46, c[0x0][0x398] ;  /* 0x00007300ff2e77ac */ /* 0x000e260008000a00 */
[----:B------:R-:W2:Y:S01]  /*241f0*/  LDL.LU R14, [R1+0x8] ;  /* 0x00000800010e7983 */ /* 0x000ea20000300800 */
[----:B------:R-:W0:Y:S03]  /*24200*/  LDCU.64 UR44, c[0x0][0x398] ;  /* 0x00007300ff2c77ac */ /* 0x000e260008000a00 */
[----:B------:R-:W2:Y:S01]  /*24210*/  LDL.LU R15, [R1+0xc] ;  /* 0x00000c00010f7983 */ /* 0x000ea20000300800 */
[----:B------:R-:W0:Y:S03]  /*24220*/  LDCU.64 UR50, c[0x0][0x398] ;  /* 0x00007300ff3277ac */ /* 0x000e260008000a00 */
[----:B------:R-:W-:Y:S01]  /*24230*/  STL.64 [R1+0x11e0], R10 ;  /* 0x0011e00a01007387 */ /* 0x000fe20000100a00 */
[----:B------:R-:W0:Y:S03]  /*24240*/  LDCU.64 UR52, c[0x0][0x398] ;  /* 0x00007300ff3477ac */ /* 0x000e260008000a00 */
[----:B------:R1:W-:Y:S01]  /*24250*/  STL.64 [R1+0x11d8], R8 ;  /* 0x0011d80801007387 */ /* 0x0003e20000100a00 */
[----:B------:R-:W0:Y:S01]  /*24260*/  LDCU UR7, c[0x0][0x398] ;  /* 0x00007300ff0777ac */ /* 0x000e220008000800 */
[----:B------:R-:W0:Y:S01]  /*24270*/  LDCU UR6, c[0x0][0x398] ;  /* 0x00007300ff0677ac */ /* 0x000e220008000800 */
[----:B------:R-:W0:Y:S01]  /*24280*/  LDCU UR9, c[0x0][0x398] ;  /* 0x00007300ff0977ac */ /* 0x000e220008000800 */
[----:B-1----:R-:W2:Y:S01]  /*24290*/  LDL.LU R8, [R1+0x10] ;  /* 0x0000100001087983 */ /* 0x002ea20000300800 */
[----:B------:R-:W1:Y:S03]  /*242a0*/  LDCU UR10, c[0x0][0x398] ;  /* 0x00007300ff0a77ac */ /* 0x000e660008000800 */
[----:B------:R-:W2:Y:S01]  /*242b0*/  LDL.LU R9, [R1+0x14] ;  /* 0x0000140001097983 */ /* 0x000ea20000300800 */
[----:B------:R-:W0:Y:S03]  /*242c0*/  LDCU UR4, c[0x0][0x398] ;  /* 0x00007300ff0477ac */ /* 0x000e260008000800 */
[----:B------:R-:W2:Y:S01]  /*242d0*/  LDL.LU R10, [R1+0x18] ;  /* 0x00001800010a7983 */ /* 0x000ea20000300800 */
[----:B------:R-:W0:Y:S03]  /*242e0*/  LDCU UR23, c[0x0][0x398] ;  /* 0x00007300ff1777ac */ /* 0x000e260008000800 */
[----:B------:R-:W2:Y:S01]  /*242f0*/  LDL.LU R11, [R1+0x1c] ;  /* 0x00001c00010b7983 */ /* 0x000ea20000300800 */
[----:B------:R-:W0:Y:S03]  /*24300*/  LDCU UR28, c[0x0][0x398] ;  /* 0x00007300ff1c77ac */ /* 0x000e260008000800 */
[----:B------:R-:W-:Y:S01]  /*24310*/  STL.64 [R1+0x11d0], R6 ;  /* 0x0011d00601007387 */ /* 0x000fe20000100a00 */
[----:B------:R-:W0:Y:S03]  /*24320*/  LDCU UR29, c[0x0][0x398] ;  /* 0x00007300ff1d77ac */ /* 0x000e260008000800 */
        /* <DEDUP_REMOVED lines=23> */
[----:B------:R-:W1:Y:S03]  /*244a0*/  LDCU UR62, c[0x0][0x398] ;  /* 0x00007300ff3e77ac */ /* 0x000e660008000800 */
[----:B------:R-:W2:Y:S01]  /*244b0*/  LDL.LU R22, [R1+0x48] ;  /* 0x0000480001167983 */ /* 0x000ea20000300800 */
[----:B------:R-:W1:Y:S03]  /*244c0*/  LDCU UR63, c[0x0][0x398] ;  /* 0x00007300ff3f77ac */ /* 0x000e660008000800 */
[----:B------:R-:W2:Y:S01]  /*244d0*/  LDL.LU R23, [R1+0x4c] ;  /* 0x00004c0001177983 */ /* 0x000ea20000300800 */
[----:B------:R-:W1:Y:S03]  /*244e0*/  LDCU UR64, c[0x0][0x398] ;  /* 0x00007300ff4077ac */ /* 0x000e660008000800 */
[----:B------:R-:W2:Y:S01]  /*244f0*/  LDL R27, [R1+0x1034] ;  /* 0x00103400011b7983 */ /* 0x000ea20000100800 */
[----:B----4-:R-:W-:-:S02]  /*24500*/  IMAD.SHL.U32 R29, R3, 0x10, RZ ;  /* 0x00000010031d7824 */ /* 0x010fc400078e00ff */
[----:B0-----:R-:W-:Y:S01]  /*24510*/  IMAD.SHL.U32 R28, R3, 0x20, RZ ;  /* 0x00000020031c7824 */ /* 0x001fe200078e00ff */
[----:B------:R-:W-:Y:S02]  /*24520*/  ULEA UR21, UR19, UR18, 0x18 ;  /* 0x0000001213157291 */ /* 0x000fe4000f8ec0ff */
[----:B------:R-:W-:Y:S01]  /*24530*/  LOP3.LUT R29, R29, 0xf0, RZ, 0xc0, !PT ;  /* 0x000000f01d1d7812 */ /* 0x000fe200078ec0ff */
[----:B------:R-:W0:Y:S01]  /*24540*/  LDCU UR18, c[0x0][0x398] ;  /* 0x00007300ff1277ac */ /* 0x000e220008000800 */
[----:B------:R-:W-:Y:S01]  /*24550*/  LOP3.LUT R28, R28, 0x200, RZ, 0xc0, !PT ;  /* 0x000002001c1c7812 */ /* 0x000fe200078ec0ff */
[----:B------:R-:W4:Y:S01]  /*24560*/  LDCU UR19, c[0x0][0x398] ;  /* 0x00007300ff1377ac */ /* 0x000f220008000800 */
[----:B------:R-:W0:Y:S01]  /*24570*/  LDCU UR65, c[0x0][0x398] ;  /* 0x00007300ff4177ac */ /* 0x000e220008000800 */
        /* <DEDUP_REMOVED lines=19> */
[----:B------:R-:W-:Y:S01]  /*246b0*/  BAR.SYNC.DEFER_BLOCKING 0x0 ;  /* 0x0000000000007b1d */ /* 0x000fe20000010000 */
[----:B--2---:R-:W-:-:S02]  /*246c0*/  VIADD R0, R27, 0x1 ;  /* 0x000000011b007836 */ /* 0x004fc40000000000 */
[----:B------:R-:W-:-:S03]  /*246d0*/  VIADD R2, R27, 0x15 ;  /* 0x000000151b027836 */ /* 0x000fc60000000000 */
[----:B------:R-:W-:Y:S01]  /*246e0*/  ISETP.GE.AND P4, PT, R0, UR20, PT ;  /* 0x0000001400007c0c */ /* 0x000fe2000bf86270 */
[----:B------:R-:W2:Y:S01]  /*246f0*/  LDCU UR20, c[0x0][0x398] ;  /* 0x00007300ff1477ac */ /* 0x000ea20008000800 */
[----:B------:R-:W-:Y:S02]  /*24700*/  IADD3 R0, PT, PT, R28, UR21, R29 ;  /* 0x000000151c007c10 */ /* 0x000fe4000fffe01d */
[----:B------:R-:W-:Y:S02]  /*24710*/  LOP3.LUT R28, R3, 0x20, RZ, 0xc0, !PT ;  /* 0x00000020031c7812 */ /* 0x000fe400078ec0ff */
[----:B------:R-:W-:Y:S01]  /*24720*/  ISETP.GE.AND P2, PT, R2, UR43, PT ;  /* 0x0000002b02007c0c */ /* 0x000fe2000bf46270 */
[----:B------:R-:W-:Y:S02]  /*24730*/  VIADD R2, R27, 0x2 ;  /* 0x000000021b027836 */ /* 0x000fe40000000000 */
[----:B------:R-:W-:Y:S01]  /*24740*/  IMAD R0, R28, 0x8, R0 ;  /* 0x000000081c007824 */ /* 0x000fe200078e0200 */
[----:B------:R-:W-:Y:S01]  /*24750*/  LOP3.LUT R3, R3, 0x3f, RZ, 0xc0, !PT ;  /* 0x0000003f03037812 */ /* 0x000fe200078ec0ff */
[----:B------:R-:W2:Y:S01]  /*24760*/  LDL.LU R27, [R1+0x1218] ;  /* 0x00121800011b7983 */ /* 0x000ea20000300800 */
[----:B------:R-:W-:Y:S01]  /*24770*/  ISETP.GE.AND P0, PT, R2, UR22, PT ;  /* 0x0000001602007c0c */ /* 0x000fe2000bf06270 */
[----:B------:R-:W0:Y:S01]  /*24780*/  LDCU UR22, c[0x0][0x398] ;  /* 0x00007300ff1677ac */ /* 0x000e220008000800 */
[----:B------:R-:W-:Y:S01]  /*24790*/  LEA R2, R3, UR21, 0x4 ;  /* 0x0000001503027c11 */ /* 0x000fe2000f8e20ff */
[----:B------:R-:W-:Y:S01]  /*247a0*/  STSM.16.M88.4 [R0], R20 ;  /* 0x0000001400007844 */ /* 0x000fe20000000200 */
[----:B------:R-:W0:Y:S01]  /*247b0*/  LDCU UR21, c[0x0][0x398] ;  /* 0x00007300ff1577ac */ /* 0x000e220008000800 */
[----:B------:R-:W-:Y:S06]  /*247c0*/  BAR.SYNC.DEFER_BLOCKING 0x0 ;  /* 0x0000000000007b1d */ /* 0x000fec0000010000 */
[----:B------:R-:W0:Y:S02]  /*247d0*/  LDS.128 R20, [R2] ;  /* 0x0000000002147984 */ /* 0x000e240000000c00 */
[----:B------:R-:W-:Y:S06]  /*247e0*/  BAR.SYNC.DEFER_BLOCKING 0x0 ;  /* 0x0000000000007b1d */ /* 0x000fec0000010000 */
[----:B0-----:R-:W-:Y:S04]  /*247f0*/  STL.64 [R1+0x40], R20 ;  /* 0x0000401401007387 */ /* 0x001fe80000100a00 */
[----:B------:R0:W-:Y:S04]  /*24800*/  STL.64 [R1+0x48], R22 ;  /* 0x0000481601007387 */ /* 0x0001e80000100a00 */
[----:B0-----:R-:W3:Y:S04]  /*24810*/  LDL.LU.64 R22, [R1+0x1210] ;  /* 0x0012100001167983 */ /* 0x001ee80000300a00 */
[----:B------:R-:W3:Y:S04]  /*24820*/  LDL.LU.64 R20, [R1+0x1208] ;  /* 0x0012080001147983 */ /* 0x000ee80000300a00 */
[----:B------:R-:W-:Y:S01]  /*24830*/  STSM.16.M88.4 [R0], R16 ;  /* 0x0000001000007844 */ /* 0x000fe20000000200 */
[----:B------:R-:W-:Y:S06]  /*24840*/  BAR.SYNC.DEFER_BLOCKING 0x0 ;  /* 0x0000000000007b1d */ /* 0x000fec0000010000 */
[----:B------:R-:W0:Y:S02]  /*24850*/  LDS.128 R16, [R2] ;  /* 0x0000000002107984 */ /* 0x000e240000000c00 */
[----:B------:R-:W-:Y:S06]  /*24860*/  BAR.SYNC.DEFER_BLOCKING 0x0 ;  /* 0x0000000000007b1d */ /* 0x000fec0000010000 */
[----:B------:R-:W-:Y:S02]  /*24870*/  STSM.16.M88.4 [R0], R4 ;  /* 0x0000000400007844 */ /* 0x000fe40000000200 */
[----:B------:R-:W-:Y:S06]  /*24880*/  BAR.SYNC.DEFER_BLOCKING 0x0 ;  /* 0x0000000000007b1d */ /* 0x000fec0000010000 */
[----:B0-----:R-:W-:Y:S04]  /*24890*/  STL.64 [R1+0x30], R16 ;  /* 0x0000301001007387 */ /* 0x001fe80000100a00 */
[----:B------:R0:W-:Y:S04]  /*248a0*/  STL.64 [R1+0x38], R18 ;  /* 0x0000381201007387 */ /* 0x0001e80000100a00 */
[----:B------:R-:W1:Y:S01]  /*248b0*/  LDS.128 R4, [R2] ;  /* 0x0000000002047984 */ /* 0x000e620000000c00 */
[----:B------:R-:W-:Y:S06]  /*248c0*/  BAR.SYNC.DEFER_BLOCKING 0x0 ;  /* 0x0000000000007b1d */ /* 0x000fec0000010000 */
[----:B0-----:R-:W4:Y:S04]  /*248d0*/  LDL.LU.64 R18, [R1+0x1200] ;  /* 0x0012000001127983 */ /* 0x001f280000300a00 */
[----:B------:R-:W4:Y:S04]  /*248e0*/  LDL.LU.64 R16, [R1+0x11f8] ;  /* 0x0011f80001107983 */ /* 0x000f280000300a00 */
[----:B------:R-:W-:Y:S04]  /*248f0*/  STSM.16.M88.4 [R0], R8 ;  /* 0x0000000800007844 */ /* 0x000fe80000000200 */
[----:B-1----:R-:W-:Y:S04]  /*24900*/  STL.64 [R1+0x20], R4 ;  /* 0x0000200401007387 */ /* 0x002fe80000100a00 */
[----:B------:R-:W-:Y:S01]  /*24910*/  STL.64 [R1+0x28], R6 ;  /* 0x0000280601007387 */ /* 0x000fe20000100a00 */
[----:B------:R-:W-:Y:S06]  /*24920*/  BAR.SYNC.DEFER_BLOCKING 0x0 ;  /* 0x0000000000007b1d */ /* 0x000fec0000010000 */
[----:B------:R-:W0:Y:S02]  /*24930*/  LDS.128 R4, [R2] ;  /* 0x0000000002047984 */ /* 0x000e240000000c00 */
[----:B------:R-:W-:Y:S06]  /*24940*/  BAR.SYNC.DEFER_BLOCKING 0x0 ;  /* 0x0000000000007b1d */ /* 0x000fec0000010000 */
[----:B------:R-:W-:Y:S04]  /*24950*/  STSM.16.M88.4 [R0], R12 ;  /* 0x0000000c00007844 */ /* 0x000fe80000000200 */
[----:B0-----:R-:W-:Y:S04]  /*24960*/  STL.64 [R1+0x10], R4 ;  /* 0x0000100401007387 */ /* 0x001fe80000100a00 */
[----:B------:R-:W-:Y:S01]  /*24970*/  STL.64 [R1+0x18], R6 ;  /* 0x0000180601007387 */ /* 0x000fe20000100a00 */
[----:B------:R-:W-:Y:S06]  /*24980*/  BAR.SYNC.DEFER_BLOCKING 0x0 ;  /* 0x0000000000007b1d */ /* 0x000fec0000010000 */
[----:B------:R-:W0:Y:S02]  /*24990*/  LDS.128 R4, [R2] ;  /* 0x0000000002047984 */ /* 0x000e240000000c00 */
[----:B------:R-:W-:Y:S06]  /*249a0*/  BAR.SYNC.DEFER_BLOCKING 0x0 ;  /* 0x0000000000007b1d */ /* 0x000fec0000010000 */
[----:B--2---:R-:W-:Y:S04]  /*249b0*/  STSM.16.M88.4 [R0], R24 ;  /* 0x0000001800007844 */ /* 0x004fe80000000200 */
[----:B0-----:R-:W-:Y:S04]  /*249c0*/  STL.64 [R1+0xb0], R4 ;  /* 0x0000b00401007387 */ /* 0x001fe80000100a00 */
[----:B------:R-:W-:Y:S01]  /*249d0*/  STL.64 [R1+0xb8], R6 ;  /* 0x0000b80601007387 */ /* 0x000fe20000100a00 */
[----:B------:R-:W-:Y:S06]  /*249e0*/  BAR.SYNC.DEFER_BLOCKING 0x0 ;  /* 0x0000000000007b1d */ /* 0x000fec0000010000 */
[----:B------:R-:W-:Y:S04]  /*249f0*/  STL [R1+0x11c0], R26 ;  /* 0x0011c01a01007387 */ /* 0x000fe80000100800 */
[----:B------:R-:W0:Y:S01]  /*24a00*/  LDS.128 R4, [R2] ;  /* 0x0000000002047984 */ /* 0x000e220000000c00 */
[----:B------:R-:W-:Y:S06]  /*24a10*/  BAR.SYNC.DEFER_BLOCKING 0x0 ;  /* 0x0000000000007b1d */ /* 0x000fec0000010000 */
[----:B---3--:R-:W-:Y:S04]  /*24a20*/  STSM.16.M88.4 [R0], R20 ;  /* 0x0000001400007844 */ /* 0x008fe80000000200 */
[----:B0-----:R-:W-:Y:S04]  /*24a30*/  STL.64 [R1], R4 ;  /* 0x0000000401007387 */ /* 0x001fe80000100a00 */
[----:B------:R-:W-:Y:S01]  /*24a40*/  STL.64 [R1+0x8], R6 ;  /* 0x0000080601007387 */ /* 0x000fe20000100a00 */
[----:B------:R-:W-:Y:S06]  /*24a50*/  BAR.SYNC.DEFER_BLOCKING 0x0 ;  /* 0x0000000000007b1d */ /* 0x000fec0000010000 */
[----:B------:R-:W2:Y:S04]  /*24a60*/  LDL.LU R12, [R1+0xa0] ;  /* 0x0000a000010c7983 */ /* 0x000ea80000300800 */
[----:B------:R-:W0:Y:S01]  /*24a70*/  LDS.128 R4, [R2] ;  /* 0x0000000002047984 */ /* 0x000e220000000c00 */
[----:B------:R-:W-:Y:S06]  /*24a80*/  BAR.SYNC.DEFER_BLOCKING 0x0 ;  /* 0x0000000000007b1d */ /* 0x000fec0000010000 */
[----:B0-----:R0:W-:Y:S04]  /*24a90*/  STL.64 [R1+0xe0], R4 ;  /* 0x0000e00401007387 */ /* 0x0011e80000100a00 */
[----:B------:R1:W-:Y:S04]  /*24aa0*/  STL.64 [R1+0xe8], R6 ;  /* 0x0000e80601007387 */ /* 0x0003e80000100a00 */
[----:B------:R-:W2:Y:S04]  /*24ab0*/  LDL.LU R13, [R1+0xa4] ;  /* 0x0000a400010d7983 */ /* 0x000ea80000300800 */
[----:B------:R-:W2:Y:S04]  /*24ac0*/  LDL.LU R14, [R1+0xa8] ;  /* 0x0000a800010e7983 */ /* 0x000ea80000300800 */
[----:B------:R-:W2:Y:S04]  /*24ad0*/  LDL.LU R15, [R1+0xac] ;  /* 0x0000ac00010f7983 */ /* 0x000ea80000300800 */
[----:B------:R-:W3:Y:S04]  /*24ae0*/  LDL.LU R8, [R1+0x90] ;  /* 0x0000900001087983 */ /* 0x000ee80000300800 */
[----:B------:R-:W3:Y:S04]  /*24af0*/  LDL.LU R9, [R1+0x94] ;  /* 0x0000940001097983 */ /* 0x000ee80000300800 */
[----:B------:R-:W3:Y:S04]  /*24b00*/  LDL.LU R10, [R1+0x98] ;  /* 0x00009800010a7983 */ /* 0x000ee80000300800 */
[----:B------:R-:W3:Y:S04]  /*24b10*/  LDL.LU R11, [R1+0x9c] ;  /* 0x00009c00010b7983 */ /* 0x000ee80000300800 */
[----:B0-----:R-:W3:Y:S04]  /*24b20*/  LDL.LU R4, [R1+0x80] ;  /* 0x0000800001047983 */ /* 0x001ee80000300800 */
[----:B------:R-:W3:Y:S04]  /*24b30*/  LDL.LU R5, [R1+0x84] ;  /* 0x0000840001057983 */ /* 0x000ee80000300800 */
[----:B-1----:R-:W3:Y:S04]  /*24b40*/  LDL.LU R6, [R1+0x88] ;  /* 0x0000880001067983 */ /* 0x002ee80000300800 */
[----:B------:R-:W3:Y:S04]  /*24b50*/  LDL.LU R7, [R1+0x8c] ;  /* 0x00008c0001077983 */ /* 0x000ee80000300800 */
[----:B----4-:R-:W-:Y:S01]  /*24b60*/  STSM.16.M88.4 [R0], R16 ;  /* 0x0000001000007844 */ /* 0x010fe20000000200 */
[----:B------:R-:W-:Y:S06]  /*24b70*/  BAR.SYNC.DEFER_BLOCKING 0x0 ;  /* 0x0000000000007b1d */ /* 0x000fec0000010000 */
[----:B------:R-:W4:Y:S04]  /*24b80*/  LDL.LU R24, [R1+0x50] ;  /* 0x0000500001187983 */ /* 0x000f280000300800 */
[----:B------:R-:W4:Y:S04]  /*24b90*/  LDL.LU R25, [R1+0x54] ;  /* 0x0000540001197983 */ /* 0x000f280000300800 */
[----:B------:R-:W4:Y:S04]  /*24ba0*/  LDL.LU R26, [R1+0x58] ;  /* 0x00005800011a7983 */ /* 0x000f280000300800 */
[----:B------:R-:W4:Y:S04]  /*24bb0*/  LDL.LU R27, [R1+0x5c] ;  /* 0x00005c00011b7983 */ /* 0x000f280000300800 */
[----:B------:R-:W0:Y:S04]  /*24bc0*/  LDS.128 R16, [R2] ;  /* 0x0000000002107984 */ /* 0x000e280000000c00 */
[----:B------:R-:W4:Y:S04]  /*24bd0*/  LDL.LU R20, [R1+0x60] ;  /* 0x0000600001147983 */ /* 0x000f280000300800 */
[----:B------:R-:W4:Y:S04]  /*24be0*/  LDL.LU R21, [R1+0x64] ;  /* 0x0000640001157983 */ /* 0x000f280000300800 */
[----:B------:R-:W4:Y:S04]  /*24bf0*/  LDL.LU R22, [R1+0x68] ;  /* 0x0000680001167983 */ /* 0x000f280000300800 */
[----:B------:R-:W4:Y:S01]  /*24c00*/  LDL.LU R23, [R1+0x6c] ;  /* 0x00006c0001177983 */ /* 0x000f220000300800 */
[----:B------:R-:W-:Y:S06]  /*24c10*/  BAR.SYNC.DEFER_BLOCKING 0x0 ;  /* 0x0000000000007b1d */ /* 0x000fec0000010000 */
[----:B0-----:R0:W-:Y:S04]  /*24c20*/  STL [R1+0x11a8], R16 ;  /* 0x0011a81001007387 */ /* 0x0011e80000100800 */
[----:B------:R1:W-:Y:S04]  /*24c30*/  STL [R1+0x1194], R17 ;  /* 0x0011941101007387 */ /* 0x0003e80000100800 */
[----:B------:R1:W-:Y:S04]  /*24c40*/  STL [R1+0x1178], R18 ;  /* 0x0011781201007387 */ /* 0x0003e80000100800 */
[----:B------:R1:W-:Y:S04]  /*24c50*/  STL [R1+0x1164], R19 ;  /* 0x0011641301007387 */ /* 0x0003e80000100800 */
[----:B0-----:R-:W4:Y:S04]  /*24c60*/  LDL.LU R16, [R1+0x70] ;  /* 0x0000700001107983 */ /* 0x001f280000300800 */
[----:B-1----:R-:W4:Y:S04]  /*24c70*/  LDL.LU R17, [R1+0x74] ;  /* 0x0000740001117983 */ /* 0x002f280000300800 */
[----:B------:R-:W4:Y:S04]  /*24c80*/  LDL.LU R18, [R1+0x78] ;  /* 0x0000780001127983 */ /* 0x000f280000300800 */
[----:B------:R-:W4:Y:S04]  /*24c90*/  LDL.LU R19, [R1+0x7c] ;  /* 0x00007c0001137983 */ /* 0x000f280000300800 */
[----:B--2---:R-:W-:Y:S01]  /*24ca0*/  STSM.16.M88.4 [R0], R12 ;  /* 0x0000000c00007844 */ /* 0x004fe20000000200 */
[----:B------:R-:W-:Y:S06]  /*24cb0*/  BAR.SYNC.DEFER_BLOCKING 0x0 ;  /* 0x0000000000007b1d */ /* 0x000fec0000010000 */
[----:B------:R-:W0:Y:S02]  /*24cc0*/  LDS.128 R12, [R2] ;  /* 0x00000000020c7984 */ /* 0x000e240000000c00 */
[----:B------:R-:W-:Y:S06]  /*24cd0*/  BAR.SYNC.DEFER_BLOCKING 0x0 ;  /* 0x0000000000007b1d */ /* 0x000fec0000010000 */
[----:B---3--:R-:W-:Y:S02]  /*24ce0*/  STSM.16.M88.4 [R0], R8 ;  /* 0x0000000800007844 */ /* 0x008fe40000000200 */
[----:B------:R-:W-:Y:S06]  /*24cf0*/  BAR.SYNC.DEFER_BLOCKING 0x0 ;  /* 0x0000000000007b1d */ /* 0x000fec0000010000 */
[----:B0-----:R-:W-:Y:S04]  /*24d00*/  STL.64 [R1+0xa0], R12 ;  /* 0x0000a00c01007387 */ /* 0x001fe80000100a00 */
[----:B------:R0:W-:Y:S04]  /*24d10*/  STL.64 [R1+0xa8], R14 ;  /* 0x0000a80e01007387 */ /* 0x0001e80000100a00 */
[----:B0-----:R-:W2:Y:S04]  /*24d20*/  LDL.LU.64 R14, [R1+0x11f0] ;  /* 0x0011f000010e7983 */ /* 0x001ea80000300a00 */
[----:B------:R-:W2:Y:S04]  /*24d30*/  LDL.LU.64 R12, [R1+0x11e8] ;  /* 0x0011e800010c7983 */ /* 0x000ea80000300a00 */
[----:B------:R-:W0:Y:S01]  /*24d40*/  LDS.128 R8, [R2] ;  /* 0x0000000002087984 */ /* 0x000e220000000c00 */
[----:B------:R-:W-:Y:S06]  /*24d50*/  BAR.SYNC.DEFER_BLOCKING 0x0 ;  /* 0x0000000000007b1d */ /* 0x000fec0000010000 */
[----:B------:R-:W-:Y:S02]  /*24d60*/  STSM.16.M88.4 [R0], R4 ;  /* 0x0000000400007844 */ /* 0x000fe40000000200 */
[----:B------:R-:W-:Y:S06]  /*24d70*/  BAR.SYNC.DEFER_BLOCKING 0x0 ;  /* 0x0000000000007b1d */ /* 0x000fec0000010000 */
[----:B0-----:R-:W-:Y:S04]  /*24d80*/  STL.64 [R1+0x90], R8 ;  /* 0x0000900801007387 */ /* 0x001fe80000100a00 */
[----:B------:R0:W-:Y:S04]  /*24d90*/  STL.64 [R1+0x98], R10 ;  /* 0x0000980a01007387 */ /* 0x0001e80000100a00 */
[----:B0-----:R-:W3:Y:S04]  /*24da0*/  LDL.LU.64 R10, [R1+0x11e0] ;  /* 0x0011e000010a7983 */ /* 0x001ee80000300a00 */
[----:B------:R-:W3:Y:S04]  /*24db0*/  LDL.LU.64 R8, [R1+0x11d8] ;  /* 0x0011d80001087983 */ /* 0x000ee80000300a00 */
[----:B------:R-:W0:Y:S01]  /*24dc0*/  LDS.128 R4, [R2] ;  /* 0x0000000002047984 */ /* 0x000e220000000c00 */
[----:B------:R-:W-:Y:S06]  /*24dd0*/  BAR.SYNC.DEFER_BLOCKING 0x0 ;  /* 0x0000000000007b1d */ /* 0x000fec0000010000 */
[----:B0-----:R-:W-:Y:S04]  /*24de0*/  STL.64 [R1+0x80], R4 ;  /* 0x0000800401007387 */ /* 0x001fe80000100a00 */
[----:B------:R0:W-:Y:S04]  /*24df0*/  STL.64 [R1+0x88], R6 ;  /* 0x0000880601007387 */ /* 0x0001e80000100a00 */
[----:B0-----:R-:W3:Y:S04]  /*24e00*/  LDL.LU.64 R6, [R1+0x11d0] ;  /* 0x0011d00001067983 */ /* 0x001ee80000300a00 */
[----:B------:R-:W3:Y:S04]  /*24e10*/  LDL.LU.64 R4, [R1+0x11c8] ;  /* 0x0011c80001047983 */ /* 0x000ee80000300a00 */
[----:B----4-:R-:W-:Y:S01]  /*24e20*/  STSM.16.M88.4 [R0], R16 ;  /* 0x0000001000007844 */ /* 0x010fe20000000200 */
[----:B------:R-:W-:Y:S06]  /*24e30*/  BAR.SYNC.DEFER_BLOCKING 0x0 ;  /* 0x0000000000007b1d */ /* 0x000fec0000010000 */
[----:B------:R-:W0:Y:S02]  /*24e40*/  LDS.128 R16, [R2] ;  /* 0x0000000002107984 */ /* 0x000e240000000c00 */
[----:B------:R-:W-:Y:S06]  /*24e50*/  BAR.SYNC.DEFER_BLOCKING 0x0 ;  /* 0x0000000000007b1d */ /* 0x000fec0000010000 */
[----:B------:R-:W-:Y:S02]  /*24e60*/  STSM.16.M88.4 [R0], R20 ;  /* 0x0000001400007844 */ /* 0x000fe40000000200 */
[----:B------:R-:W-:Y:S06]  /*24e70*/  BAR.SYNC.DEFER_BLOCKING 0x0 ;  /* 0x0000000000007b1d */ /* 0x000fec0000010000 */
[----:B0-----:R0:W-:Y:S04]  /*24e80*/  STL.64 [R1+0x70], R16 ;  /* 0x0000701001007387 */ /* 0x0011e80000100a00 */
[----:B------:R1:W-:Y:S04]  /*24e90*/  STL.64 [R1+0x78], R18 ;  /* 0x0000781201007387 */ /* 0x0003e80000100a00 */
[----:B0-----:R-:W4:Y:S04]  /*24ea0*/  LDL.LU R16, [R1+0xc0] ;  /* 0x0000c00001107983 */ /* 0x001f280000300800 */
[----:B------:R-:W4:Y:S04]  /*24eb0*/  LDL.LU R17, [R1+0xc4] ;  /* 0x0000c40001117983 */ /* 0x000f280000300800 */
[----:B-1----:R-:W4:Y:S04]  /*24ec0*/  LDL.LU R18, [R1+0xc8] ;  /* 0x0000c80001127983 */ /* 0x002f280000300800 */
[----:B------:R-:W4:Y:S04]  /*24ed0*/  LDL.LU R19, [R1+0xcc] ;  /* 0x0000cc0001137983 */ /* 0x000f280000300800 */
[----:B------:R-:W0:Y:S01]  /*24ee0*/  LDS.128 R20, [R2] ;  /* 0x0000000002147984 */ /* 0x000e220000000c00 */
[----:B------:R-:W-:Y:S06]  /*24ef0*/  BAR.SYNC.DEFER_BLOCKING 0x0 ;  /* 0x0000000000007b1d */ /* 0x000fec0000010000 */
[----:B------:R-:W-:Y:S02]  /*24f00*/  STSM.16.M88.4 [R0], R24 ;  /* 0x0000001800007844 */ /* 0x000fe40000000200 */
[----:B------:R-:W-:Y:S06]  /*24f10*/  BAR.SYNC.DEFER_BLOCKING 0x0 ;  /* 0x0000000000007b1d */ /* 0x000fec0000010000 */
[----:B------:R-:W1:Y:S02]  /*24f20*/  LDS.128 R24, [R2] ;  /* 0x0000000002187984 */ /* 0x000e640000000c00 */
[----:B------:R-:W-:Y:S06]  /*24f30*/  BAR.SYNC.DEFER_BLOCKING 0x0 ;  /* 0x0000000000007b1d */ /* 0x000fec0000010000 */
[----:B0-----:R0:W-:Y:S04]  /*24f40*/  STL.64 [R1+0x60], R20 ;  /* 0x0000601401007387 */ /* 0x0011e80000100a00 */
[----:B------:R1:W-:Y:S04]  /*24f50*/  STL.64 [R1+0x68], R22 ;  /* 0x0000681601007387 */ /* 0x0003e80000100a00 */
[----:B0-----:R-:W4:Y:S04]  /*24f60*/  LDL.LU R20, [R1+0xd0] ;  /* 0x0000d00001147983 */ /* 0x001f280000300800 */
[----:B--2---:R-:W-:Y:S01]  /*24f70*/  STSM.16.M88.4 [R0], R12 ;  /* 0x0000000c00007844 */ /* 0x004fe20000000200 */
[----:B------:R-:W-:Y:S06]  /*24f80*/  BAR.SYNC.DEFER_BLOCKING 0x0 ;  /* 0x0000000000007b1d */ /* 0x000fec0000010000 */
[----:B-1----:R-:W-:Y:S04]  /*24f90*/  STL.64 [R1+0x110], R24 ;  /* 0x0001101801007387 */ /* 0x002fe80000100a00 */
[----:B------:R-:W-:Y:S04]  /*24fa0*/  STL.64 [R1+0x118], R26 ;  /* 0x0001181a01007387 */ /* 0x000fe80000100a00 */
[----:B------:R-:W2:Y:S04]  /*24fb0*/  LDL.LU R21, [R1+0xd4] ;  /* 0x0000d40001157983 */ /* 0x000ea80000300800 */
[----:B------:R-:W2:Y:S04]  /*24fc0*/  LDL.LU R22, [R1+0xd8] ;  /* 0x0000d80001167983 */ /* 0x000ea80000300800 */
[----:B------:R-:W2:Y:S04]  /*24fd0*/  LDL.LU R23, [R1+0xdc] ;  /* 0x0000dc0001177983 */ /* 0x000ea80000300800 */
[----:B------:R-:W0:Y:S01]  /*24fe0*/  LDS.128 R12, [R2] ;  /* 0x00000000020c7984 */ /* 0x000e220000000c00 */
[----:B------:R-:W-:Y:S06]  /*24ff0*/  BAR.SYNC.DEFER_BLOCKING 0x0 ;  /* 0x0000000000007b1d */ /* 0x000fec0000010000 */
[----:B---3--:R-:W-:Y:S02]  /*25000*/  STSM.16.M88.4 [R0], R8 ;  /* 0x0000000800007844 */ /* 0x008fe40000000200 */
[----:B------:R-:W-:Y:S06]  /*25010*/  BAR.SYNC.DEFER_BLOCKING 0x0 ;  /* 0x0000000000007b1d */ /* 0x000fec0000010000 */
[----:B------:R-:W1:Y:S02]  /*25020*/  LDS.128 R8, [R2] ;  /* 0x0000000002087984 */ /* 0x000e640000000c00 */
[----:B------:R-:W-:Y:S06]  /*25030*/  BAR.SYNC.DEFER_BLOCKING 0x0 ;  /* 0x0000000000007b1d */ /* 0x000fec0000010000 */
[----:B0-----:R-:W-:Y:S04]  /*25040*/  STL.64 [R1+0xf0], R12 ;  /* 0x0000f00c01007387 */ /* 0x001fe80000100a00 */
[----:B------:R-:W-:Y:S01]  /*25050*/  STSM.16.M88.4 [R0], R4 ;  /* 0x0000000400007844 */ /* 0x000fe20000000200 */
[----:B------:R-:W-:Y:S06]  /*25060*/  BAR.SYNC.DEFER_BLOCKING 0x0 ;  /* 0x0000000000007b1d */ /* 0x000fec0000010000 */
[----:B------:R-:W-:Y:S04]  /*25070*/  STL.64 [R1+0xf8], R14 ;  /* 0x0000f80e01007387 */ /* 0x000fe80000100a00 */
[----:B------:R-:W3:Y:S04]  /*25080*/  LDL.LU R24, [R1+0x100] ;  /* 0x0001000001187983 */ /* 0x000ee80000300800 */
[----:B-1----:R-:W-:Y:S04]  /*25090*/  STL.64 [R1+0x50], R8 ;  /* 0x0000500801007387 */ /* 0x002fe80000100a00 */
[----:B------:R-:W-:Y:S04]  /*250a0*/  STL.64 [R1+0x58], R10 ;  /* 0x0000580a01007387 */ /* 0x000fe80000100a00 */
[----:B------:R-:W3:Y:S04]  /*250b0*/  LDL.LU R25, [R1+0x104] ;  /* 0x0001040001197983 */ /* 0x000ee80000300800 */
[----:B------:R-:W3:Y:S04]  /*250c0*/  LDL.LU R26, [R1+0x108] ;  /* 0x00010800011a7983 */ /* 0x000ee80000300800 */
[----:B------:R-:W3:Y:S04]  /*250d0*/  LDL.LU R27, [R1+0x10c] ;  /* 0x00010c00011b7983 */ /* 0x000ee80000300800 */
[----:B------:R-:W0:Y:S01]  /*250e0*/  LDS.128 R4, [R2] ;  /* 0x0000000002047984 */ /* 0x000e220000000c00 */
[----:B------:R-:W-:Y:S06]  /*250f0*/  BAR.SYNC.DEFER_BLOCKING 0x0 ;  /* 0x0000000000007b1d */ /* 0x000fec0000010000 */
[----:B0-----:R0:W-:Y:S04]  /*25100*/  STL.64 [R1+0x120], R4 ;  /* 0x0001200401007387 */ /* 0x0011e80000100a00 */
[----:B------:R1:W-:Y:S04]  /*25110*/  STL.64 [R1+0x128], R6 ;  /* 0x0001280601007387 */ /* 0x0003e80000100a00 */
        /* <DEDUP_REMOVED lines=10> */
[----:B------:R-:W0:Y:S01]  /*251c0*/  LDS.128 R8, [R2] ;  /* 0x0000000002087984 */ /* 0x000e220000000c00 */
[----:B------:R-:W-:Y:S06]  /*251d0*/  BAR.SYNC.DEFER_BLOCKING 0x0 ;  /* 0x0000000000007b1d */ /* 0x000fec0000010000 */
[----:B0-----:R0:W-:Y:S04]  /*251e0*/  STL.64 [R1+0x130], R8 ;  /* 0x0001300801007387 */ /* 0x0011e80000100a00 */
[----:B------:R1:W-:Y:S04]  /*251f0*/  STL.64 [R1+0x138], R10 ;  /* 0x0001380a01007387 */ /* 0x0003e80000100a00 */
[----:B0-----:R-:W4:Y:S04]  /*25200*/  LDL.LU R8, [R1+0x190] ;  /* 0x0001900001087983 */ /* 0x001f280000300800 */
[----:B------:R-:W4:Y:S04]  /*25210*/  LDL.LU R9, [R1+0x194] ;  /* 0x0001940001097983 */ /* 0x000f280000300800 */
[----:B-1----:R-:W4:Y:S04]  /*25220*/  LDL.LU R10, [R1+0x198] ;  /* 0x00019800010a7983 */ /* 0x002f280000300800 */
[----:B------:R-:W4:Y:S04]  /*25230*/  LDL.LU R11, [R1+0x19c] ;  /* 0x00019c00010b7983 */ /* 0x000f280000300800 */
[----:B--2---:R0:W-:Y:S01]  /*25240*/  STSM.16.M88.4 [R0], R20 ;  /* 0x0000001400007844 */ /* 0x0041e20000000200 */
[----:B------:R-:W-:Y:S06]  /*25250*/  BAR.SYNC.DEFER_BLOCKING 0x0 ;  /* 0x0000000000007b1d */ /* 0x000fec0000010000 */
[----:B0-----:R-:W2:Y:S04]  /*25260*/  LDL.LU R20, [R1+0x140] ;  /* 0x0001400001147983 */ /* 0x001ea80000300800 */
[----:B------:R-:W2:Y:S04]  /*25270*/  LDL.LU R21, [R1+0x144] ;  /* 0x0001440001157983 */ /* 0x000ea80000300800 */
[----:B------:R-:W2:Y:S04]  /*25280*/  LDL.LU R22, [R1+0x148] ;  /* 0x0001480001167983 */ /* 0x000ea80000300800 */
[----:B------:R-:W2:Y:S04]  /*25290*/  LDL.LU R23, [R1+0x14c] ;  /* 0x00014c0001177983 */ /* 0x000ea80000300800 */
[----:B------:R-:W0:Y:S01]  /*252a0*/  LDS.128 R16, [R2] ;  /* 0x0000000002107984 */ /* 0x000e220000000c00 */
[----:B------:R-:W-:Y:S06]  /*252b0*/  BAR.SYNC.DEFER_BLOCKING 0x0 ;  /* 0x0000000000007b1d */ /* 0x000fec0000010000 */
[----:B0-----:R0:W-:Y:S04]  /*252c0*/  STL.64 [R1+0xd0], R16 ;  /* 0x0000d01001007387 */ /* 0x0011e80000100a00 */
[----:B------:R1:W-:Y:S04]  /*252d0*/  STL.64 [R1+0xd8], R18 ;  /* 0x0000d81201007387 */ /* 0x0003e80000100a00 */
[----:B0-----:R-:W2:Y:S04]  /*252e0*/  LDL.LU R16, [R1+0x250] ;  /* 0x0002500001107983 */ /* 0x001ea80000300800 */
[----:B------:R-:W2:Y:S04]  /*252f0*/  LDL.LU R17, [R1+0x254] ;  /* 0x0002540001117983 */ /* 0x000ea80000300800 */
[----:B-1----:R-:W2:Y:S04]  /*25300*/  LDL.LU R18, [R1+0x258] ;  /* 0x0002580001127983 */ /* 0x002ea80000300800 */
[----:B------:R-:W2:Y:S04]  /*25310*/  LDL.LU R19, [R1+0x25c] ;  /* 0x00025c0001137983 */ /* 0x000ea80000300800 */
[----:B---3--:R-:W-:Y:S01]  /*25320*/  STSM.16.M88.4 [R0], R24 ;  /* 0x0000001800007844 */ /* 0x008fe20000000200 */
[----:B------:R-:W-:Y:S06]  /*25330*/  BAR.SYNC.DEFER_BLOCKING 0x0 ;  /* 0x0000000000007b1d */ /* 0x000fec0000010000 */
[----:B------:R-:W0:Y:S02]  /*25340*/  LDS.128 R24, [R2] ;  /* 0x0000000002187984 */ /* 0x000e240000000c00 */
[----:B------:R-:W-:Y:S06]  /*25350*/  BAR.SYNC.DEFER_BLOCKING 0x0 ;  /* 0x0000000000007b1d */ /* 0x000fec0000010000 */
[----:B------:R-:W-:Y:S02]  /*25360*/  STSM.16.M88.4 [R0], R4 ;  /* 0x0000000400007844 */ /* 0x000fe40000000200 */
[----:B------:R-:W-:Y:S06]  /*25370*/  BAR.SYNC.DEFER_BLOCKING 0x0 ;  /* 0x0000000000007b1d */ /* 0x000fec0000010000 */
[----:B------:R-:W1:Y:S02]  /*25380*/  LDS.128 R4, [R2] ;  /* 0x0000000002047984 */ /* 0x000e640000000c00 */
[----:B------:R-:W-:Y:S06]  /*25390*/  BAR.SYNC.DEFER_BLOCKING 0x0 ;  /* 0x0000000000007b1d */ /* 0x000fec0000010000 */
[----:B----4-:R-:W-:Y:S04]  /*253a0*/  STSM.16.M88.4 [R0], R12 ;  /* 0x0000000c00007844 */ /* 0x010fe80000000200 */
[----:B0-----:R0:W-:Y:S04]  /*253b0*/  STL.64 [R1+0x100], R24 ;  /* 0x0001001801007387 */ /* 0x0011e80000100a00 */
[----:B------:R3:W-:Y:S01]  /*253c0*/  STL.64 [R1+0x108], R26 ;  /* 0x0001081a01007387 */ /* 0x0007e20000100a00 */
[----:B0-----:R-:W0:Y:S03]  /*253d0*/  LDC R24, c[0x0][0x3b4] ;  /* 0x0000ed00ff187b82 */ /* 0x001e260000000800 */
[----:B---3--:R-:W3:Y:S04]  /*253e0*/  LDL.LU R26, [R1+0x11c0] ;  /* 0x0011c000011a7983 */ /* 0x008ee80000300800 */
[----:B-1----:R-:W-:Y:S04]  /*253f0*/  STL.64 [R1+0xc0], R4 ;  /* 0x0000c00401007387 */ /* 0x002fe80000100a00 */
[----:B------:R-:W-:Y:S01]  /*25400*/  STL.64 [R1+0xc8], R6 ;  /* 0x0000c80601007387 */ /* 0x000fe20000100a00 */
[----:B------:R-:W-:Y:S06]  /*25410*/  BAR.SYNC.DEFER_BLOCKING 0x0 ;  /* 0x0000000000007b1d */ /* 0x000fec0000010000 */
[----:B------:R-:W4:Y:S04]  /*25420*/  LDL.LU R12, [R1+0x2a0] ;  /* 0x0002a000010c7983 */ /* 0x000f280000300800 */
[----:B------:R-:W1:Y:S01]  /*25430*/  LDS.128 R4, [R2] ;  /* 0x0000000002047984 */ /* 0x000e620000000c00 */
[----:B------:R-:W-:Y:S06]  /*25440*/  BAR.SYNC.DEFER_BLOCKING 0x0 ;  /* 0x0000000000007b1d */ /* 0x000fec0000010000 */
[----:B------:R-:W-:Y:S04]  /*25450*/  STSM.16.M88.4 [R0], R8 ;  /* 0x0000000800007844 */ /* 0x000fe80000000200 */
[----:B-1----:R-:W-:Y:S04]  /*25460*/  STL.64 [R1+0x160], R4 ;  /* 0x0001600401007387 */ /* 0x002fe80000100a00 */
[----:B------:R-:W-:Y:S01]  /*25470*/  STL.64 [R1+0x168], R6 ;  /* 0x0001680601007387 */ /* 0x000fe20000100a00 */
[----:B------:R-:W-:Y:S06]  /*25480*/  BAR.SYNC.DEFER_BLOCKING 0x0 ;  /* 0x0000000000007b1d */ /* 0x000fec0000010000 */
[----:B------:R-:W4:Y:S04]  /*25490*/  LDL.LU R13, [R1+0x2a4] ;  /* 0x0002a400010d7983 */ /* 0x000f280000300800 */
[----:B------:R-:W4:Y:S04]  /*254a0*/  LDL.LU R14, [R1+0x2a8] ;  /* 0x0002a800010e7983 */ /* 0x000f280000300800 */
[----:B------:R-:W4:Y:S04]  /*254b0*/  LDL.LU R15, [R1+0x2ac] ;  /* 0x0002ac00010f7983 */ /* 0x000f280000300800 */
[----:B------:R-:W1:Y:S01]  /*254c0*/  LDS.128 R4, [R2] ;  /* 0x0000000002047984 */ /* 0x000e620000000c00 */
[----:B------:R-:W-:Y:S06]  /*254d0*/  BAR.SYNC.DEFER_BLOCKING 0x0 ;  /* 0x0000000000007b1d */ /* 0x000fec0000010000 */
[----:B--2---:R2:W-:Y:S04]  /*254e0*/  STSM.16.M88.4 [R0], R20 ;  /* 0x0000001400007844 */ /* 0x0045e80000000200 */
[----:B-1----:R-:W-:Y:S04]  /*254f0*/  STL.64 [R1+0x150], R4 ;  /* 0x0001500401007387 */ /* 0x002fe80000100a00 */
[----:B------:R-:W-:Y:S01]  /*25500*/  STL.64 [R1+0x158], R6 ;  /* 0x0001580601007387 */ /* 0x000fe20000100a00 */
[----:B------:R-:W-:Y:S06]  /*25510*/  BAR.SYNC.DEFER_BLOCKING 0x0 ;  /* 0x0000000000007b1d */ /* 0x000fec0000010000 */
[----:B--2---:R-:W2:Y:S04]  /*25520*/  LDL.LU R20, [R1+0x3f0] ;  /* 0x0003f00001147983 */ /* 0x004ea80000300800 */
[----:B------:R-:W1:Y:S01]  /*25530*/  LDS.128 R4, [R2] ;  /* 0x0000000002047984 */ /* 0x000e620000000c00 */
[----:B------:R-:W-:Y:S06]  /*25540*/  BAR.SYNC.DEFER_BLOCKING 0x0 ;  /* 0x0000000000007b1d */ /* 0x000fec0000010000 */
[----:B------:R0:W-:Y:S04]  /*25550*/  STSM.16.M88.4 [R0], R16 ;  /* 0x0000001000007844 */ /* 0x0001e80000000200 */
[----:B-1----:R-:W-:Y:S04]  /*25560*/  STL.64 [R1+0x140], R4 ;  /* 0x0001400401007387 */ /* 0x002fe80000100a00 */
[----:B------:R-:W-:Y:S01]  /*25570*/  STL.64 [R1+0x148], R6 ;  /* 0x0001480601007387 */ /* 0x000fe20000100a00 */
[----:B------:R-:W-:Y:S06]  /*25580*/  BAR.SYNC.DEFER_BLOCKING 0x0 ;  /* 0x0000000000007b1d */ /* 0x000fec0000010000 */
[----:B------:R-:W2:Y:S04]  /*25590*/  LDL.LU R21, [R1+0x3f4] ;  /* 0x0003f40001157983 */ /* 0x000ea80000300800 */
[----:B------:R-:W2:Y:S04]  /*255a0*/  LDL.LU R22, [R1+0x3f8] ;  /* 0x0003f80001167983 */ /* 0x000ea80000300800 */
[----:B------:R-:W2:Y:S04]  /*255b0*/  LDL.LU R23, [R1+0x3fc] ;  /* 0x0003fc0001177983 */ /* 0x000ea80000300800 */
[----:B0-----:R-:W2:Y:S04]  /*255c0*/  LDL.LU R16, [R1+0x470] ;  /* 0x0004700001107983 */ /* 0x001ea80000300800 */
[----:B------:R-:W0:Y:S01]  /*255d0*/  LDS.128 R4, [R2] ;  /* 0x0000000002047984 */ /* 0x000e220000000c00 */
[----:B------:R-:W-:Y:S06]  /*255e0*/  BAR.SYNC.DEFER_BLOCKING 0x0 ;  /* 0x0000000000007b1d */ /* 0x000fec0000010000 */
[----:B0-----:R0:W-:Y:S04]  /*255f0*/  STL.64 [R1+0x1a0], R4 ;  /* 0x0001a00401007387 */ /* 0x0011e80000100a00 */
[----:B------:R1:W-:Y:S04]  /*25600*/  STL.64 [R1+0x1a8], R6 ;  /* 0x0001a80601007387 */ /* 0x0003e80000100a00 */
[----:B------:R-:W2:Y:S04]  /*25610*/  LDL.LU R17, [R1+0x474] ;  /* 0x0004740001117983 */ /* 0x000ea80000300800 */
[----:B------:R-:W2:Y:S04]  /*25620*/  LDL.LU R18, [R1+0x478] ;  /* 0x0004780001127983 */ /* 0x000ea80000300800 */
[----:B------:R-:W2:Y:S04]  /*25630*/  LDL.LU R19, [R1+0x47c] ;  /* 0x00047c0001137983 */ /* 0x000ea80000300800 */
[----:B0-----:R-:W2:Y:S04]  /*25640*/  LDL.LU R4, [R1+0x4c0] ;  /* 0x0004c00001047983 */ /* 0x001ea80000300800 */
[----:B------:R-:W2:Y:S04]  /*25650*/  LDL.LU R5, [R1+0x4c4] ;  /* 0x0004c40001057983 */ /* 0x000ea80000300800 */
[----:B-1----:R-:W2:Y:S04]  /*25660*/  LDL.LU R6, [R1+0x4c8] ;  /* 0x0004c80001067983 */ /* 0x002ea80000300800 */
[----:B------:R-:W2:Y:S04]  /*25670*/  LDL.LU R7, [R1+0x4cc] ;  /* 0x0004cc0001077983 */ /* 0x000ea80000300800 */
[----:B----4-:R0:W-:Y:S01]  /*25680*/  STSM.16.M88.4 [R0], R12 ;  /* 0x0000000c00007844 */ /* 0x0101e20000000200 */
[----:B------:R-:W-:Y:S06]  /*25690*/  BAR.SYNC.DEFER_BLOCKING 0x0 ;  /* 0x0000000000007b1d */ /* 0x000fec0000010000 */
[----:B--2---:R-:W-:Y:S04]  /*256a0*/  STL.64 [R1+0x11b8], R6 ;  /* 0x0011b80601007387 */ /* 0x004fe80000100a00 */
[----:B------:R-:W-:Y:S04]  /*256b0*/  STL.64 [R1+0x11b0], R4 ;  /* 0x0011b00401007387 */ /* 0x000fe80000100a00 */
[----:B------:R-:W1:Y:S01]  /*256c0*/  LDS.128 R4, [R2] ;  /* 0x0000000002047984 */ /* 0x000e620000000c00 */
[----:B------:R-:W-:Y:S06]  /*256d0*/  BAR.SYNC.DEFER_BLOCKING 0x0 ;  /* 0x0000000000007b1d */ /* 0x000fec0000010000 */
[----:B------:R-:W2:Y:S04]  /*256e0*/  LDL.LU R8, [R1+0x4a0] ;  /* 0x0004a00001087983 */ /* 0x000ea80000300800 */
[----:B------:R-:W2:Y:S04]  /*256f0*/  LDL.LU R9, [R1+0x4a4] ;  /* 0x0004a40001097983 */ /* 0x000ea80000300800 */
[----:B------:R-:W2:Y:S04]  /*25700*/  LDL.LU R10, [R1+0x4a8] ;  /* 0x0004a800010a7983 */ /* 0x000ea80000300800 */
[----:B------:R-:W2:Y:S04]  /*25710*/  LDL.LU R11, [R1+0x4ac] ;  /* 0x0004ac00010b7983 */ /* 0x000ea80000300800 */
[----:B------:R4:W-:Y:S04]  /*25720*/  STSM.16.M88.4 [R0], R20 ;  /* 0x0000001400007844 */ /* 0x0009e80000000200 */
[----:B0-----:R-:W2:Y:S04]  /*25730*/  LDL.LU R12, [R1+0x490] ;  /* 0x00049000010c7983 */ /* 0x001ea80000300800 */
[----:B------:R-:W2:Y:S04]  /*25740*/  LDL.LU R13, [R1+0x494] ;  /* 0x00049400010d7983 */ /* 0x000ea80000300800 */
[----:B------:R-:W2:Y:S04]  /*25750*/  LDL.LU R14, [R1+0x498] ;  /* 0x00049800010e7983 */ /* 0x000ea80000300800 */
[----:B------:R-:W2:Y:S01]  /*25760*/  LDL.LU R15, [R1+0x49c] ;  /* 0x00049c00010f7983 */ /* 0x000ea20000300800 */
[----:B------:R-:W-:Y:S06]  /*25770*/  BAR.SYNC.DEFER_BLOCKING 0x0 ;  /* 0x0000000000007b1d */ /* 0x000fec0000010000 */
[----:B-1----:R-:W-:Y:S04]  /*25780*/  STL.64 [R1+0x1b0], R4 ;  /* 0x0001b00401007387 */ /* 0x002fe80000100a00 */
[----:B------:R-:W-:Y:S04]  /*25790*/  STL.64 [R1+0x1b8], R6 ;  /* 0x0001b80601007387 */ /* 0x000fe80000100a00 */
[----:B----4-:R-:W4:Y:S04]  /*257a0*/  LDL.LU R20, [R1+0x480] ;  /* 0x0004800001147983 */ /* 0x010f280000300800 */
[----:B------:R-:W4:Y:S04]  /*257b0*/  LDL.LU R21, [R1+0x484] ;  /* 0x0004840001157983 */ /* 0x000f280000300800 */
[----:B------:R-:W0:Y:S01]  /*257c0*/  LDS.128 R4, [R2] ;  /* 0x0000000002047984 */ /* 0x000e220000000c00 */
[----:B------:R-:W-:Y:S06]  /*257d0*/  BAR.SYNC.DEFER_BLOCKING 0x0 ;  /* 0x0000000000007b1d */ /* 0x000fec0000010000 */
[----:B------:R-:W4:Y:S04]  /*257e0*/  LDL.LU R22, [R1+0x488] ;  /* 0x0004880001167983 */ /* 0x000f280000300800 */
[----:B------:R-:W4:Y:S04]  /*257f0*/  LDL.LU R23, [R1+0x48c] ;  /* 0x00048c0001177983 */ /* 0x000f280000300800 */
[----:B------:R1:W-:Y:S04]  /*25800*/  STSM.16.M88.4 [R0], R16 ;  /* 0x0000001000007844 */ /* 0x0003e80000000200 */
[----:B0-----:R-:W-:Y:S04]  /*25810*/  STL.64 [R1+0x1c0], R4 ;  /* 0x0001c00401007387 */ /* 0x001fe80000100a00 */
[----:B------:R-:W-:Y:S01]  /*25820*/  STL.64 [R1+0x1c8], R6 ;  /* 0x0001c80601007387 */ /* 0x000fe20000100a00 */
[----:B------:R-:W-:Y:S06]  /*25830*/  BAR.SYNC.DEFER_BLOCKING 0x0 ;  /* 0x0000000000007b1d */ /* 0x000fec0000010000 */
[----:B-1----:R-:W2:Y:S04]  /*25840*/  LDL R16, [R1+0x1034] ;  /* 0x0010340001107983 */ /* 0x002ea80000100800 */
[----:B------:R-:W2:Y:S04]  /*25850*/  LDL R19, [R1+0x1030] ;  /* 0x0010300001137983 */ /* 0x000ea80000100800 */
[----:B------:R-:W0:Y:S04]  /*25860*/  LDS.128 R4, [R2] ;  /* 0x0000000002047984 */ /* 0x000e280000000c00 */
[----:B0-----:R-:W-:Y:S04]  /*25870*/  STL.64 [R1+0x1d0], R4 ;  /* 0x0001d00401007387 */ /* 0x001fe80000100a00 */
[----:B------:R0:W-:Y:S04]  /*25880*/  STL.64 [R1+0x1d8], R6 ;  /* 0x0001d80601007387 */ /* 0x0001e80000100a00 */
[----:B0-----:R-:W2:Y:S04]  /*25890*/  LDL.LU.64 R6, [R1+0x11b8] ;  /* 0x0011b80001067983 */ /* 0x001ea80000300a00 */
[----:B------:R-:W2:Y:S01]  /*258a0*/  LDL.LU.64 R4, [R1+0x11b0] ;  /* 0x0011b00001047983 */ /* 0x000ea20000300a00 */
[----:B------:R-:W-:Y:S06]  /*258b0*/  BAR.SYNC.DEFER_BLOCKING 0x0 ;  /* 0x0000000000007b1d */ /* 0x000fec0000010000 */
[----:B--2---:R-:W-:Y:S02]  /*258c0*/  STSM.16.M88.4 [R0], R4 ;  /* 0x0000000400007844 */ /* 0x004fe40000000200 */
[----:B------:R-:W-:Y:S06]  /*258d0*/  BAR.SYNC.DEFER_BLOCKING 0x0 ;  /* 0x0000000000007b1d */ /* 0x000fec0000010000 */
[----:B------:R-:W0:Y:S02]  /*258e0*/  LDS.128 R4, [R2] ;  /* 0x0000000002047984 */ /* 0x000e240000000c00 */
[----:B------:R-:W-:Y:S06]  /*258f0*/  BAR.SYNC.DEFER_BLOCKING 0x0 ;  /* 0x0000000000007b1d */ /* 0x000fec0000010000 */
[----:B------:R-:W-:Y:S04]  /*25900*/  STSM.16.M88.4 [R0], R8 ;  /* 0x0000000800007844 */ /* 0x000fe80000000200 */
[----:B0-----:R-:W-:Y:S04]  /*25910*/  STL.64 [R1+0x190], R4 ;  /* 0x0001900401007387 */ /* 0x001fe80000100a00 */
[----:B------:R-:W-:Y:S01]  /*25920*/  STL.64 [R1+0x198], R6 ;  /* 0x0001980601007387 */ /* 0x000fe20000100a00 */
[----:B------:R-:W-:Y:S06]  /*25930*/  BAR.SYNC.DEFER_BLOCKING 0x0 ;  /* 0x0000000000007b1d */ /* 0x000fec0000010000 */
[----:B------:R-:W2:Y:S04]  /*25940*/  LDL.LU R25, [R1+0x40] ;  /* 0x0000400001197983 */ /* 0x000ea80000300800 */
[----:B------:R-:W0:Y:S01]  /*25950*/  LDS.128 R4, [R2] ;  /* 0x0000000002047984 */ /* 0x000e220000000c00 */
[----:B------:R-:W-:Y:S06]  /*25960*/  BAR.SYNC.DEFER_BLOCKING 0x0 ;  /* 0x0000000000007b1d */ /* 0x000fec0000010000 */
[----:B------:R-:W-:Y:S04]  /*25970*/  STSM.16.M88.4 [R0], R12 ;  /* 0x0000000c00007844 */ /* 0x000fe80000000200 */
[----:B0-----:R-:W-:Y:S04]  /*25980*/  STL.64 [R1+0x180], R4 ;  /* 0x0001800401007387 */ /* 0x001fe80000100a00 */
[----:B------:R-:W-:Y:S01]  /*25990*/  STL.64 [R1+0x188], R6 ;  /* 0x0001880601007387 */ /* 0x000fe20000100a00 */
[----:B------:R-:W-:Y:S06]  /*259a0*/  BAR.SYNC.DEFER_BLOCKING 0x0 ;  /* 0x0000000000007b1d */ /* 0x000fec0000010000 */
[----:B------:R-:W3:Y:S04]  /*259b0*/  LDL R17, [R1+0x103c] ;  /* 0x00103c0001117983 */ /* 0x000ee80000100800 */
[----:B------:R-:W0:Y:S04]  /*259c0*/  LDS.128 R4, [R2] ;  /* 0x0000000002047984 */ /* 0x000e280000000c00 */
[----:B------:R-:W-:Y:S01]  /*259d0*/  STL [R1+0x10c0], R2 ;  /* 0x0010c00201007387 */ /* 0x000fe20000100800 */
[----:B------:R-:W-:Y:S06]  /*259e0*/  BAR.SYNC.DEFER_BLOCKING 0x0 ;  /* 0x0000000000007b1d */ /* 0x000fec0000010000 */
[----:B0-----:R-:W-:Y:S04]  /*259f0*/  STL.64 [R1+0x170], R4 ;  /* 0x0001700401007387 */ /* 0x001fe80000100a00 */
[----:B------:R-:W-:Y:S04]  /*25a00*/  STL.64 [R1+0x178], R6 ;  /* 0x0001780601007387 */ /* 0x000fe80000100a00 */
[----:B------:R-:W3:Y:S04]  /*25a10*/  LDL R13, [R1+0x1038] ;  /* 0x00103800010d7983 */ /* 0x000ee80000100800 */
[----:B------:R-:W3:Y:S04]  /*25a20*/  LDL.LU R27, [R1+0x20] ;  /* 0x00002000011b7983 */ /* 0x000ee80000300800 */
[----:B------:R-:W3:Y:S01]  /*25a30*/  LDL R29, [R1+0x1040] ;  /* 0x00104000011d7983 */ /* 0x000ee20000100800 */
[----:B------:R-:W-:-:S03]  /*25a40*/  IMAD R3, R19, R24, RZ ;  /* 0x0000001813037224 */ /* 0x000fc600078e02ff */
[----:B----4-:R0:W-:Y:S01]  /*25a50*/  STSM.16.M88.4 [R0], R20 ;  /* 0x0000001400007844 */ /* 0x0101e20000000200 */
[----:B------:R-:W-:Y:S01]  /*25a60*/  ISETP.GE.AND P3, PT, R19, UR26, PT ;  /* 0x0000001a13007c0c */ /* 0x000fe2000bf66270 */
[C---:B------:R-:W-:Y:S02]  /*25a70*/  IMAD R28, R16.reuse, UR72, RZ ;  /* 0x00000048101c7c24 */ /* 0x040fe4000f8e02ff */
[----:B------:R-:W4:Y:S01]  /*25a80*/  LDL R12, [R1+0x1050] ;  /* 0x00105000010c7983 */ /* 0x000f220000100800 */
[----:B------:R-:W-:Y:S01]  /*25a90*/  BAR.SYNC.DEFER_BLOCKING 0x0 ;  /* 0x0000000000007b1d */ /* 0x000fe20000010000 */
[C---:B------:R-:W-:Y:S02]  /*25aa0*/  ISETP.LT.AND P3, PT, R16.reuse, UR41, !P3 ;  /* 0x0000002910007c0c */ /* 0x040fe4000df61270 */
[----:B------:R-:W-:-:S03]  /*25ab0*/  ISETP.GE.AND P1, PT, R16, UR27, PT ;  /* 0x0000001b10007c0c */ /* 0x000fc6000bf26270 */
[----:B------:R-:W1:Y:S01]  /*25ac0*/  LDCU.64 UR26, c[0x0][0x398] ;  /* 0x00007300ff1a77ac */ /* 0x000e620008000a00 */
[C---:B0-----:R-:W-:Y:S01]  /*25ad0*/  IMAD R0, R24.reuse, 0x40, R3 ;  /* 0x0000004018007824 */ /* 0x041fe200078e0203 */
[C---:B------:R-:W-:Y:S01]  /*25ae0*/  LEA R22, P5, R3.reuse, UR24, 0x1 ;  /* 0x0000001803167c11 */ /* 0x040fe2000f8a08ff */
[----:B------:R-:W4:Y:S01]  /*25af0*/  LDL R18, [R1+0x1044] ;  /* 0x0010440001127983 */ /* 0x000f220000100800 */
[----:B------:R-:W0:Y:S01]  /*25b00*/  LDCU UR41, c[0x0][0x398] ;  /* 0x00007300ff2977ac */ /* 0x000e220008000800 */
[----:B------:R-:W-:Y:S01]  /*25b10*/  IMAD R7, R24, 0x40, R0 ;  /* 0x0000004018077824 */ /* 0x000fe200078e0200 */
[C---:B------:R-:W-:Y:S01]  /*25b20*/  LEA R4, P6, R0.reuse, UR24, 0x1 ;  /* 0x0000001800047c11 */ /* 0x040fe2000f8c08ff */
[----:B------:R-:W4:Y:S01]  /*25b30*/  LDL R2, [R1+0x1048] ;  /* 0x0010480001027983 */ /* 0x000f220000100800 */
[----:B------:R-:W-:Y:S02]  /*25b40*/  LEA.HI.X.SX32 R23, R3, UR25, 0x1, P5 ;  /* 0x0000001903177c11 */ /* 0x000fe4000a8f0eff */
[----:B------:R-:W-:Y:S01]  /*25b50*/  LEA.HI.X.SX32 R5, R0, UR25, 0x1, P6 ;  /* 0x0000001900057c11 */ /* 0x000fe2000b0f0eff */
[----:B------:R-:W-:-:S02]  /*25b60*/  IMAD R0, R24, 0x40, R7 ;  /* 0x0000004018007824 */ /* 0x000fc400078e0207 */
[----:B------:R-:W-:-:S03]  /*25b70*/  IMAD.WIDE R10, R28, 0x2, R22 ;  /* 0x000000021c0a7825 */ /* 0x000fc600078e0216 */
[----:B------:R-:W-:-:S04]  /*25b80*/  LEA R20, P6, R0, UR24, 0x1 ;  /* 0x0000001800147c11 */ /* 0x000fc8000f8c08ff */
[----:B------:R-:W-:Y:S02]  /*25b90*/  LEA.HI.X.SX32 R21, R0, UR25, 0x1, P6 ;  /* 0x0000001900157c11 */ /* 0x000fe4000b0f0eff */
[----:B--2---:R-:W-:Y:S01]  /*25ba0*/  PRMT R3, R25, 0x7632, R3 ;  /* 0x0000763219037816 */ /* 0x004fe20000000003 */
[----:B------:R2:W-:Y:S04]  /*25bb0*/  @P3 STG.E.U16 desc[UR38][R10.64], R25 ;  /* 0x000000190a003986 */ /* 0x0005e8000c101526 */
[----:B--2---:R-:W2:Y:S01]  /*25bc0*/  LDL R25, [R1+0x104c] ;  /* 0x00104c0001197983 */ /* 0x004ea20000100800 */
[----:B---3--:R-:W-:-:S03]  /*25bd0*/  ISETP.LT.AND P6, PT, R29, UR34, !P1 ;  /* 0x000000221d007c0c */ /* 0x008fc6000cfc1270 */
[----:B------:R3:W-:Y:S01]  /*25be0*/  STL [R1+0x11ac], R29 ;  /* 0x0011ac1d01007387 */ /* 0x0007e20000100800 */
[----:B------:R-:W-:Y:S01]  /*25bf0*/  ISETP.LT.AND P5, PT, R17, UR42, !P1 ;  /* 0x0000002a11007c0c */ /* 0x000fe2000cfa1270 */
[----:B------:R-:W-:Y:S01]  /*25c00*/  IMAD.WIDE R8, R28, 0x2, R4 ;  /* 0x000000021c087825 */ /* 0x000fe200078e0204 */
[----:B------:R-:W-:Y:S01]  /*25c10*/  ISETP.LT.AND P3, PT, R13, UR36, !P1 ;  /* 0x000000240d007c0c */ /* 0x000fe2000cf61270 */
[----:B------:R-:W0:Y:S01]  /*25c20*/  LDCU.64 UR42, c[0x0][0x398] ;  /* 0x00007300ff2a77ac */ /* 0x000e220008000a00 */
[----:B------:R-:W-:Y:S01]  /*25c30*/  PRMT R26, R27, 0x7632, R26 ;  /* 0x000076321b1a7816 */ /* 0x000fe2000000001a */
[----:B------:R-:W0:Y:S01]  /*25c40*/  LDCU UR34, c[0x0][0x398] ;  /* 0x00007300ff2277ac */ /* 0x000e220008000800 */
[----:B---3--:R-:W3:Y:S01]  /*25c50*/  LDL.LU R29, [R1+0x30] ;  /* 0x00003000011d7983 */ /* 0x008ee20000300800 */
[----:B------:R-:W0:Y:S06]  /*25c60*/  LDCU UR36, c[0x0][0x398] ;  /* 0x00007300ff2477ac */ /* 0x000e2c0008000800 */
[----:B------:R1:W-:Y:S01]  /*25c70*/  @P5 STG.E.U16 desc[UR38][R8.64], R3 ;  /* 0x0000000308005986 */ /* 0x0003e2000c101526 */
[----:B------:R-:W-:-:S04]  /*25c80*/  LEA R6, P5, R7, UR24, 0x1 ;  /* 0x0000001807067c11 */ /* 0x000fc8000f8a08ff */
[----:B------:R-:W-:Y:S01]  /*25c90*/  LEA.HI.X.SX32 R7, R7, UR25, 0x1, P5 ;  /* 0x0000001907077c11 */ /* 0x000fe2000a8f0eff */
[----:B-1----:R-:W-:-:S05]  /*25ca0*/  IMAD R3, R24, 0x40, R0 ;  /* 0x0000004018037824 */ /* 0x002fca00078e0200 */
[----:B------:R-:W-:-:S04]  /*25cb0*/  LEA R14, P5, R3, UR24, 0x1 ;  /* 0x00000018030e7c11 */ /* 0x000fc8000f8a08ff */
[----:B------:R-:W-:Y:S02]  /*25cc0*/  LEA.HI.X.SX32 R15, R3, UR25, 0x1, P5 ;  /* 0x00000019030f7c11 */ /* 0x000fe4000a8f0eff */
[----:B----4-:R-:W-:Y:S01]  /*25cd0*/  ISETP.LT.AND P5, PT, R12, UR48, !P1 ;  /* 0x000000300c007c0c */ /* 0x010fe2000cfa1270 */
[C---:B------:R-:W-:Y:S01]  /*25ce0*/  IMAD.WIDE R10, R28.reuse, 0x2, R6 ;  /* 0x000000021c0a7825 */ /* 0x040fe200078e0206 */
[----:B------:R-:W1:Y:S03]  /*25cf0*/  LDCU UR48, c[0x0][0x39c] ;  /* 0x00007380ff3077ac */ /* 0x000e660008000800 */
[----:B------:R-:W-:-:S04]  /*25d00*/  IMAD.WIDE R12, R28, 0x2, R20 ;  /* 0x000000021c0c7825 */ /* 0x000fc800078e0214 */
[----:B------:R-:W-:-:S04]  /*25d10*/  IMAD.WIDE R8, R28, 0x2, R14 ;  /* 0x000000021c087825 */ /* 0x000fc800078e020e */
[C---:B------:R-:W-:Y:S01]  /*25d20*/  IMAD R3, R24.reuse, 0x40, R3 ;  /* 0x0000004018037824 */ /* 0x040fe200078e0203 */
[----:B---3--:R-:W-:Y:S01]  /*25d30*/  PRMT R0, R29, 0x7632, R0 ;  /* 0x000076321d007816 */ /* 0x008fe20000000000 */
[----:B------:R3:W-:Y:S04]  /*25d40*/  @P3 STG.E.U16 desc[UR38][R10.64], R29 ;  /* 0x0000001d0a003986 */ /* 0x0007e8000c101526 */
[----:B------:R-:W-:Y:S04]  /*25d50*/  @P6 STG.E.U16 desc[UR38][R12.64], R0 ;  /* 0x000000000c006986 */ /* 0x000fe8000c101526 */
[----:B------:R4:W-:Y:S04]  /*25d60*/  @P5 STG.E.U16 desc[UR38][R8.64], R27 ;  /* 0x0000001b08005986 */ /* 0x0009e8000c101526 */
[----:B---3--:R-:W3:Y:S01]  /*25d70*/  LDL.LU R29, [R1+0xb0] ;  /* 0x0000b000011d7983 */ /* 0x008ee20000300800 */
[----:B----4-:R-:W-:-:S04]  /*25d80*/  IMAD R9, R24, 0x40, R3 ;  /* 0x0000004018097824 */ /* 0x010fc800078e0203 */
[----:B------:R-:W-:Y:S01]  /*25d90*/  IMAD R0, R24, 0x40, R9 ;  /* 0x0000004018007824 */ /* 0x000fe200078e0209 */
[----:B------:R-:W-:-:S04]  /*25da0*/  LEA R8, P6, R9, UR24, 0x1 ;  /* 0x0000001809087c11 */ /* 0x000fc8000f8c08ff */
[----:B------:R-:W-:Y:S02]  /*25db0*/  LEA.HI.X.SX32 R9, R9, UR25, 0x1, P6 ;  /* 0x0000001909097c11 */ /* 0x000fe4000b0f0eff */
[----:B------:R-:W-:-:S04]  /*25dc0*/  LEA R12, P6, R0, UR24, 0x1 ;  /* 0x00000018000c7c11 */ /* 0x000fc8000f8c08ff */
[----:B------:R-:W-:Y:S02]  /*25dd0*/  LEA.HI.X.SX32 R13, R0, UR25, 0x1, P6 ;  /* 0x00000019000d7c11 */ /* 0x000fe4000b0f0eff */
[----:B------:R-:W4:Y:S01]  /*25de0*/  LDL.LU R0, [R1+0x10] ;  /* 0x0000100001007983 */ /* 0x000f220000300800 */
[----:B------:R-:W-:Y:S02]  /*25df0*/  LEA R10, P3, R3, UR24, 0x1 ;  /* 0x00000018030a7c11 */ /* 0x000fe4000f8608ff */
[----:B--2---:R-:W-:Y:S01]  /*25e00*/  ISETP.LT.AND P5, PT, R25, UR46, !P1 ;  /* 0x0000002e19007c0c */ /* 0x004fe2000cfa1270 */
[----:B------:R-:W2:Y:S01]  /*25e10*/  LDCU UR46, c[0x0][0x398] ;  /* 0x00007300ff2e77ac */ /* 0x000ea20008000800 */
[----:B------:R-:W-:Y:S02]  /*25e20*/  LEA.HI.X.SX32 R11, R3, UR25, 0x1, P3 ;  /* 0x00000019030b7c11 */ /* 0x000fe400098f0eff */
[----:B------:R-:W-:Y:S01]  /*25e30*/  ISETP.LT.AND P3, PT, R2, UR44, !P1 ;  /* 0x0000002c02007c0c */ /* 0x000fe2000cf61270 */
[----:B------:R-:W0:Y:S01]  /*25e40*/  LDCU.64 UR24, c[0x0][0x398] ;  /* 0x00007300ff1877ac */ /* 0x000e220008000a00 */
[C---:B------:R-:W-:Y:S01]  /*25e50*/  IMAD.WIDE R24, R28.reuse, 0x2, R10 ;  /* 0x000000021c187825 */ /* 0x040fe200078e020a */
[----:B------:R-:W-:Y:S01]  /*25e60*/  ISETP.LT.AND P6, PT, R19, UR26, !P4 ;  /* 0x0000001a13007c0c */ /* 0x000fe2000e7c1270 */
[----:B------:R-:W0:Y:S05]  /*25e70*/  LDCU UR26, c[0x0][0x398] ;  /* 0x00007300ff1a77ac */ /* 0x000e2a0008000800 */
[----:B------:R1:W-:Y:S01]  /*25e80*/  @P5 STG.E.U16 desc[UR38][R24.64], R26 ;  /* 0x0000001a18005986 */ /* 0x0003e2000c101526 */
[----:B------:R-:W0:Y:S01]  /*25e90*/  LDCU UR44, c[0x0][0x398] ;  /* 0x00007300ff2c77ac */ /* 0x000e220008000800 */
[----:B-1----:R-:W-:-:S05]  /*25ea0*/  IMAD.WIDE R26, R28, 0x2, R8 ;  /* 0x000000021c1a7825 */ /* 0x002fca00078e0208 */
[----:B----4-:R1:W-:Y:S04]  /*25eb0*/  @P3 STG.E.U16 desc[UR38][R26.64], R0 ;  /* 0x000000001a003986 */ /* 0x0103e8000c101526 */
[----:B-1----:R-:W4:Y:S01]  /*25ec0*/  LDL R27, [R1+0x1038] ;  /* 0x00103800011b7983 */ /* 0x002f220000100800 */
[----:B0-----:R-:W-:Y:S01]  /*25ed0*/  ISETP.LT.AND P1, PT, R18, UR42, !P1 ;  /* 0x0000002a12007c0c */ /* 0x001fe2000cf21270 */
[----:B------:R-:W-:Y:S01]  /*25ee0*/  IMAD.WIDE R24, R28, 0x2, R12 ;  /* 0x000000021c187825 */ /* 0x000fe200078e020c */
[----:B------:R-:W-:Y:S01]  /*25ef0*/  PRMT R3, R0, 0x7632, R3 ;  /* 0x0000763200037816 */ /* 0x000fe20000000003 */
[----:B------:R-:W0:Y:S02]  /*25f00*/  LDCU UR42, c[0x0][0x398] ;  /* 0x00007300ff2a77ac */ /* 0x000e240008000800 */
[----:B------:R-:W-:Y:S01]  /*25f10*/  VIADD R0, R28, UR72 ;  /* 0x000000481c007c36 */ /* 0x000fe20008000000 */
[----:B------:R-:W-:Y:S01]  /*25f20*/  ISETP.LT.AND P3, PT, R17, UR50, !P4 ;  /* 0x0000003211007c0c */ /* 0x000fe2000e761270 */
[----:B------:R-:W1:Y:S06]  /*25f30*/  LDCU UR50, c[0x0][0x398] ;  /* 0x00007300ff3277ac */ /* 0x000e6c0008000800 */
[----:B------:R0:W-:Y:S01]  /*25f40*/  @P1 STG.E.U16 desc[UR38][R24.64], R3 ;  /* 0x0000000318001986 */ /* 0x0001e2000c101526 */
[----:B---3--:R-:W-:Y:S01]  /*25f50*/  PRMT R28, R29, 0x7632, R28 ;  /* 0x000076321d1c7816 */ /* 0x008fe2000000001c */
[----:B0-----:R-:W-:-:S05]  /*25f60*/  IMAD.WIDE R24, R0, 0x2, R22 ;  /* 0x0000000200187825 */ /* 0x001fca00078e0216 */
[----:B------:R0:W-:Y:S04]  /*25f70*/  @P6 STG.E.U16 desc[UR38][R24.64], R29 ;  /* 0x0000001d18006986 */ /* 0x0001e8000c101526 */
[----:B0-----:R-:W3:Y:S04]  /*25f80*/  LDL.LU R29, [R1+0x11ac] ;  /* 0x0011ac00011d7983 */ /* 0x001ee80000300800 */
[----:B------:R-:W2:Y:S01]  /*25f90*/  LDL R25, [R1+0x1050] ;  /* 0x0010500001197983 */ /* 0x000ea20000100800 */
[----:B----4-:R-:W-:Y:S01]  /*25fa0*/  ISETP.LT.AND P5, PT, R27, UR52, !P4 ;  /* 0x000000341b007c0c */ /* 0x010fe2000e7a1270 */
[----:B------:R-:W-:Y:S01]  /*25fb0*/  IMAD.WIDE R26, R0, 0x2, R4 ;  /* 0x00000002001a7825 */ /* 0x000fe200078e0204 */
[----:B------:R-:W0:Y:S04]  /*25fc0*/  LDCU UR52, c[0x0][0x398] ;  /* 0x00007300ff3477ac */ /* 0x000e280008000800 */
[----:B------:R4:W-:Y:S04]  /*25fd0*/  @P3 STG.E.U16 desc[UR38][R26.64], R28 ;  /* 0x0000001c1a003986 */ /* 0x0009e8000c101526 */
[----:B----4-:R-:W4:Y:S01]  /*25fe0*/  LDL.LU R28, [R1] ;  /* 0x00000000011c7983 */ /* 0x010f220000300800 */
[----:B------:R-:W-:-:S02]  /*25ff0*/  VIADD R3, R16, 0x3 ;  /* 0x0000000310037836 */ /* 0x000fc40000000000 */
[----:B------:R-:W-:-:S03]  /*26000*/  IMAD.WIDE R26, R0, 0x2, R20 ;  /* 0x00000002001a7825 */ /* 0x000fc600078e0214 */
[----:B------:R-:W-:Y:S01]  /*26010*/  ISETP.GE.AND P1, PT, R3, UR48, PT ;  /* 0x0000003003007c0c */ /* 0x000fe2000bf26270 */
[----:B------:R-:W0:Y:S01]  /*26020*/  LDCU UR48, c[0x0][0x39c] ;  /* 0x00007380ff3077ac */ /* 0x000e220008000800 */
[----:B---3--:R-:W-:Y:S01]  /*26030*/  ISETP.LT.AND P6, PT, R29, UR24, !P4 ;  /* 0x000000181d007c0c */ /* 0x008fe2000e7c1270 */
[----:B------:R-:W3:Y:S01]  /*26040*/  LDCU UR24, c[0x0][0x398] ;  /* 0x00007300ff1877ac */ /* 0x000ee20008000800 */
[----:B--2---:R-:W-:Y:S01]  /*26050*/  ISETP.LT.AND P3, PT, R25, UR40, !P4 ;  /* 0x0000002819007c0c */ /* 0x004fe2000e761270 */
[----:B------:R-:W-:Y:S01]  /*26060*/  IMAD.WIDE R24, R0, 0x2, R6 ;  /* 0x0000000200187825 */ /* 0x000fe200078e0206 */
[----:B------:R-:W2:Y:S04]  /*26070*/  LDCU UR40, c[0x0][0x398] ;  /* 0x00007300ff2877ac */ /* 0x000ea80008000800 */
[----:B----4-:R4:W-:Y:S01]  /*26080*/  @P5 STG.E.U16 desc[UR38][R24.64], R28 ;  /* 0x0000001c18005986 */ /* 0x0109e2000c101526 */
[----:B------:R-:W-:-:S05]  /*26090*/  PRMT R3, R28, 0x7632, R3 ;  /* 0x000076321c037816 */ /* 0x000fca0000000003 */
[----:B------:R0:W-:Y:S04]  /*260a0*/  @P6 STG.E.U16 desc[UR38][R26.64], R3 ;  /* 0x000000031a006986 */ /* 0x0001e8000c101526 */
[----:B----4-:R-:W4:Y:S04]  /*260b0*/  LDL R25, [R1+0x104c] ;  /* 0x00104c0001197983 */ /* 0x010f280000100800 */
[----:B------:R-:W2:Y:S04]  /*260c0*/  LDL R28, [R1+0x1038] ;  /* 0x00103800011c7983 */ /* 0x000ea80000100800 */
[----:B0-----:R-:W2:Y:S01]  /*260d0*/  LDL.LU R27, [R1+0xe0] ;  /* 0x0000e000011b7983 */ /* 0x001ea20000300800 */
[----:B------:R-:W-:-:S03]  /*260e0*/  VIADD R3, R16, 0x4 ;  /* 0x0000000410037836 */ /* 0x000fc60000000000 */
[----:B------:R0:W-:Y:S04]  /*260f0*/  STL [R1+0x11a4], R15 ;  /* 0x0011a40f01007387 */ /* 0x0001e80000100800 */
[----:B------:R-:W3:Y:S01]  /*26100*/  LDL.LU R16, [R1+0x11a8] ;  /* 0x0011a80001107983 */ /* 0x000ee20000300800 */
[----:B------:R-:W-:Y:S01]  /*26110*/  ISETP.LT.AND P6, PT, R2, UR6, !P4 ;  /* 0x0000000602007c0c */ /* 0x000fe2000e7c1270 */
[----:B------:R-:W0:Y:S01]  /*26120*/  LDCU UR6, c[0x0][0x398] ;  /* 0x00007300ff0677ac */ /* 0x000e220008000800 */
[----:B----4-:R-:W-:Y:S01]  /*26130*/  ISETP.LT.AND P5, PT, R25, UR7, !P4 ;  /* 0x0000000719007c0c */ /* 0x010fe2000e7a1270 */
[----:B------:R-:W-:Y:S01]  /*26140*/  IMAD.WIDE R24, R0, 0x2, R14 ;  /* 0x0000000200187825 */ /* 0x000fe200078e020e */
[----:B------:R-:W-:Y:S01]  /*26150*/  ISETP.LT.AND P4, PT, R18, UR9, !P4 ;  /* 0x0000000912007c0c */ /* 0x000fe2000e781270 */
[----:B0-----:R-:W4:Y:S01]  /*26160*/  LDL.LU R15, [R1+0x34] ;  /* 0x00003400010f7983 */ /* 0x001f220000300800 */
[----:B------:R-:W0:Y:S03]  /*26170*/  LDCU UR7, c[0x0][0x398] ;  /* 0x00007300ff0777ac */ /* 0x000e260008000800 */
[----:B--2---:R2:W-:Y:S01]  /*26180*/  @P3 STG.E.U16 desc[UR38][R24.64], R27 ;  /* 0x0000001b18003986 */ /* 0x0045e2000c101526 */
[----:B------:R-:W-:Y:S01]  /*26190*/  ISETP.GE.AND P3, PT, R3, UR48, PT ;  /* 0x0000003003007c0c */ /* 0x000fe2000bf66270 */
[----:B------:R-:W0:Y:S01]  /*261a0*/  LDCU UR48, c[0x0][0x398] ;  /* 0x00007300ff3077ac */ /* 0x000e220008000800 */
[----:B------:R-:W-:Y:S01]  /*261b0*/  PRMT R3, R27, 0x7632, R3 ;  /* 0x000076321b037816 */ /* 0x000fe20000000003 */
[----:B------:R-:W0:Y:S01]  /*261c0*/  LDCU UR9, c[0x0][0x398] ;  /* 0x00007300ff0977ac */ /* 0x000e220008000800 */
[----:B--2---:R-:W-:-:S04]  /*261d0*/  IMAD.WIDE R24, R0, 0x2, R10 ;  /* 0x0000000200187825 */ /* 0x004fc800078e020a */
[C---:B------:R-:W-:Y:S01]  /*261e0*/  IMAD.WIDE R26, R0.reuse, 0x2, R8 ;  /* 0x00000002001a7825 */ /* 0x040fe200078e0208 */
[----:B------:R2:W-:Y:S04]  /*261f0*/  @P5 STG.E.U16 desc[UR38][R24.64], R3 ;  /* 0x0000000318005986 */ /* 0x0005e8000c101526 */
[----:B---3--:R3:W-:Y:S01]  /*26200*/  @P6 STG.E.U16 desc[UR38][R26.64], R16 ;  /* 0x000000101a006986 */ /* 0x0087e2000c101526 */
[----:B------:R-:W-:Y:S01]  /*26210*/  ISETP.LT.AND P5, PT, R17, UR10, !P0 ;  /* 0x0000000a11007c0c */ /* 0x000fe2000c7a1270 */
[----:B------:R-:W0:Y:S02]  /*26220*/  LDCU UR10, c[0x0][0x398] ;  /* 0x00007300ff0a77ac */ /* 0x000e240008000800 */
[----:B------:R-:W4:Y:S01]  /*26230*/  LDL.LU R17, [R1+0x24] ;  /* 0x0000240001117983 */ /* 0x000f220000300800 */
[----:B--2---:R-:W-:Y:S01]  /*26240*/  IMAD.WIDE R24, R0, 0x2, R12 ;  /* 0x0000000200187825 */ /* 0x004fe200078e020c */
[----:B---3--:R-:W-:-:S03]  /*26250*/  PRMT R16, R16, 0x7632, R16 ;  /* 0x0000763210107816 */ /* 0x008fc60000000010 */
[----:B------:R-:W-:Y:S02]  /*26260*/  VIADD R0, R0, UR72 ;  /* 0x0000004800007c36 */ /* 0x000fe40008000000 */
[----:B------:R2:W-:Y:S04]  /*26270*/  @P4 STG.E.U16 desc[UR38][R24.64], R16 ;  /* 0x0000001018004986 */ /* 0x0005e8000c101526 */
[----:B------:R3:W-:Y:S01]  /*26280*/  STL [R1+0x1198], R16 ;  /* 0x0011981001007387 */ /* 0x0007e20000100800 */
[----:B--2---:R-:W-:-:S03]  /*26290*/  IMAD.WIDE R24, R0, 0x2, R22 ;  /* 0x0000000200187825 */ /* 0x004fc600078e0216 */
[----:B---3--:R-:W2:Y:S04]  /*262a0*/  LDL R16, [R1+0x1050] ;  /* 0x0010500001107983 */ /* 0x008ea80000100800 */
[----:B------:R3:W-:Y:S04]  /*262b0*/  STL [R1+0x11a0], R23 ;  /* 0x0011a01701007387 */ /* 0x0007e80000100800 */
[----:B---3--:R-:W3:Y:S01]  /*262c0*/  LDL.LU R23, [R1+0x44] ;  /* 0x0000440001177983 */ /* 0x008ee20000300800 */
[----:B------:R-:W-:Y:S01]  /*262d0*/  ISETP.LT.AND P6, PT, R19, UR4, !P0 ;  /* 0x0000000413007c0c */ /* 0x000fe2000c7c1270 */
[----:B------:R-:W-:Y:S01]  /*262e0*/  IMAD.WIDE R26, R0, 0x2, R4 ;  /* 0x00000002001a7825 */ /* 0x000fe200078e0204 */
[----:B------:R-:W-:Y:S01]  /*262f0*/  ISETP.LT.AND P4, PT, R28, UR18, !P0 ;  /* 0x000000121c007c0c */ /* 0x000fe2000c781270 */
[----:B------:R-:W0:Y:S01]  /*26300*/  LDCU UR4, c[0x0][0x398] ;  /* 0x00007300ff0477ac */ /* 0x000e220008000800 */
[----:B------:R-:W0:Y:S01]  /*26310*/  LDCU UR18, c[0x0][0x398] ;  /* 0x00007300ff1277ac */ /* 0x000e220008000800 */
[----:B---3--:R-:W-:-:S08]  /*26320*/  PRMT R3, R23, 0x7632, R3 ;  /* 0x0000763217037816 */ /* 0x008fd00000000003 */
[----:B------:R3:W-:Y:S04]  /*26330*/  @P6 STG.E.U16 desc[UR38][R24.64], R23 ;  /* 0x0000001718006986 */ /* 0x0007e8000c101526 */
[----:B------:R4:W-:Y:S01]  /*26340*/  @P5 STG.E.U16 desc[UR38][R26.64], R3 ;  /* 0x000000031a005986 */ /* 0x0009e2000c101526 */
[----:B--2---:R-:W-:Y:S01]  /*26350*/  ISETP.LT.AND P5, PT, R16, UR20, !P0 ;  /* 0x0000001410007c0c */ /* 0x004fe2000c7a1270 */
[----:B------:R-:W2:Y:S01]  /*26360*/  LDCU UR20, c[0x0][0x398] ;  /* 0x00007300ff1477ac */ /* 0x000ea20008000800 */
[----:B---3--:R-:W-:Y:S01]  /*26370*/  IMAD.WIDE R24, R0, 0x2, R6 ;  /* 0x0000000200187825 */ /* 0x008fe200078e0206 */
[----:B------:R-:W3:Y:S01]  /*26380*/  LDL.LU R23, [R1+0x14] ;  /* 0x0000140001177983 */ /* 0x000ee20000300800 */
[----:B----4-:R-:W-:-:S03]  /*26390*/  PRMT R3, R15, 0x7632, R3 ;  /* 0x000076320f037816 */ /* 0x010fc60000000003 */
[----:B------:R4:W-:Y:S04]  /*263a0*/  STL [R1+0x119c], R16 ;  /* 0x00119c1001007387 */ /* 0x0009e80000100800 */
[----:B------:R0:W-:Y:S04]  /*263b0*/  @P4 STG.E.U16 desc[UR38][R24.64], R15 ;  /* 0x0000000f18004986 */ /* 0x0001e8000c101526 */
[----:B----4-:R-:W4:Y:S04]  /*263c0*/  LDL.LU R16, [R1+0xb4] ;  /* 0x0000b40001107983 */ /* 0x010f280000300800 */
[----:B0-----:R-:W2:Y:S04]  /*263d0*/  LDL.LU R15, [R1+0x11a4] ;  /* 0x0011a400010f7983 */ /* 0x001ea80000300800 */
[----:B------:R-:W2:Y:S01]  /*263e0*/  LDL R25, [R1+0x104c] ;  /* 0x00104c0001197983 */ /* 0x000ea20000100800 */
[----:B------:R-:W-:Y:S01]  /*263f0*/  ISETP.LT.AND P6, PT, R29, UR19, !P0 ;  /* 0x000000131d007c0c */ /* 0x000fe2000c7c1270 */
[----:B------:R-:W-:Y:S01]  /*26400*/  IMAD.WIDE R26, R0, 0x2, R20 ;  /* 0x00000002001a7825 */ /* 0x000fe200078e0214 */
[----:B------:R-:W0:Y:S11]  /*26410*/  LDCU UR19, c[0x0][0x398] ;  /* 0x00007300ff1377ac */ /* 0x000e360008000800 */
[----:B------:R0:W-:Y:S01]  /*26420*/  @P6 STG.E.U16 desc[UR38][R26.64], R3 ;  /* 0x000000031a006986 */ /* 0x0001e2000c101526 */
[----:B------:R-:W-:Y:S01]  /*26430*/  ISETP.LT.AND P6, PT, R2, UR22, !P0 ;  /* 0x0000001602007c0c */ /* 0x000fe2000c7c1270 */
[----:B------:R-:W1:Y:S01]  /*26440*/  LDCU UR22, c[0x0][0x398] ;  /* 0x00007300ff1677ac */ /* 0x000e620008000800 */
[----:B0-----:R-:W-:Y:S01]  /*26450*/  IMAD.WIDE R26, R0, 0x2, R10 ;  /* 0x00000002001a7825 */ /* 0x001fe200078e020a */
[----:B------:R-:W-:-:S02]  /*26460*/  PRMT R3, R17, 0x7632, R3 ;  /* 0x0000763211037816 */ /* 0x000fc40000000003 */
[----:B--2---:R-:W-:Y:S01]  /*26470*/  ISETP.LT.AND P4, PT, R25, UR21, !P0 ;  /* 0x0000001519007c0c */ /* 0x004fe2000c781270 */
[C---:B------:R-:W-:Y:S01]  /*26480*/  IMAD.WIDE R24, R0.reuse, 0x2, R14 ;  /* 0x0000000200187825 */ /* 0x040fe200078e020e */
[----:B------:R-:W0:Y:S04]  /*26490*/  LDCU UR21, c[0x0][0x398] ;  /* 0x00007300ff1577ac */ /* 0x000e280008000800 */
[----:B------:R2:W-:Y:S07]  /*264a0*/  @P5 STG.E.U16 desc[UR38][R24.64], R17 ;  /* 0x0000001118005986 */ /* 0x0005ee000c101526 */
[----:B------:R0:W-:Y:S04]  /*264b0*/  @P4 STG.E.U16 desc[UR38][R26.64], R3 ;  /* 0x000000031a004986 */ /* 0x0001e8000c101526 */
[----:B--2---:R-:W2:Y:S04]  /*264c0*/  LDL R25, [R1+0x103c] ;  /* 0x00103c0001197983 */ /* 0x004ea80000100800 */
[----:B------:R-:W4:Y:S01]  /*264d0*/  LDL R17, [R1+0xe4] ;  /* 0x0000e40001117983 */ /* 0x000f220000100800 */
[----:B0-----:R-:W-:Y:S01]  /*264e0*/  IMAD.WIDE R26, R0, 0x2, R8 ;  /* 0x00000002001a7825 */ /* 0x001fe200078e0208 */
[----:B---3--:R-:W-:-:S04]  /*264f0*/  PRMT R3, R23, 0x7632, R3 ;  /* 0x0000763217037816 */ /* 0x008fc80000000003 */
[----:B------:R0:W-:Y:S04]  /*26500*/  @P6 STG.E.U16 desc[UR38][R26.64], R23 ;  /* 0x000000171a006986 */ /* 0x0001e8000c101526 */
[----:B0-----:R-:W3:Y:S01]  /*26510*/  LDL.LU R23, [R1+0x11a0] ;  /* 0x0011a00001177983 */ /* 0x001ee20000300800 */
[----:B------:R-:W-:Y:S01]  /*26520*/  ISETP.LT.AND P0, PT, R18, UR23, !P0 ;  /* 0x0000001712007c0c */ /* 0x000fe2000c701270 */
[----:B------:R-:W0:Y:S01]  /*26530*/  LDCU UR23, c[0x0][0x398] ;  /* 0x00007300ff1777ac */ /* 0x000e220008000800 */
[----:B------:R-:W-:Y:S02]  /*26540*/  ISETP.LT.AND P5, PT, R19, UR28, !P1 ;  /* 0x0000001c13007c0c */ /* 0x000fe4000cfa1270 */
[----:B------:R-:W-:Y:S01]  /*26550*/  ISETP.LT.AND P6, PT, R28, UR30, !P1 ;  /* 0x0000001e1c007c0c */ /* 0x000fe2000cfc1270 */
[----:B------:R-:W0:Y:S01]  /*26560*/  LDCU UR28, c[0x0][0x398] ;  /* 0x00007300ff1c77ac */ /* 0x000e220008000800 */
[----:B------:R-:W0:Y:S01]  /*26570*/  LDCU UR30, c[0x0][0x398] ;  /* 0x00007300ff1e77ac */ /* 0x000e220008000800 */
[----:B--2---:R-:W-:Y:S01]  /*26580*/  ISETP.LT.AND P4, PT, R25, UR29, !P1 ;  /* 0x0000001d19007c0c */ /* 0x004fe2000cf81270 */
[C---:B------:R-:W-:Y:S01]  /*26590*/  IMAD.WIDE R24, R0.reuse, 0x2, R12 ;  /* 0x0000000200187825 */ /* 0x040fe200078e020c */
[----:B------:R-:W2:Y:S03]  /*265a0*/  LDCU UR29, c[0x0][0x398] ;  /* 0x00007300ff1d77ac */ /* 0x000ea60008000800 */
[----:B------:R-:W-:Y:S01]  /*265b0*/  VIADD R0, R0, UR72 ;  /* 0x0000004800007c36 */ /* 0x000fe20008000000 */
[----:B------:R4:W-:Y:S01]  /*265c0*/  @P0 STG.E.U16 desc[UR38][R24.64], R3 ;  /* 0x0000000318000986 */ /* 0x0009e2000c101526 */
[----:B------:R-:W-:Y:S01]  /*265d0*/  ISETP.LT.AND P0, PT, R29, UR31, !P1 ;  /* 0x0000001f1d007c0c */ /* 0x000fe2000cf01270 */
[----:B------:R-:W0:Y:S01]  /*265e0*/  LDCU UR31, c[0x0][0x398] ;  /* 0x00007300ff1f77ac */ /* 0x000e220008000800 */
[----:B----4-:R-:W-:Y:S01]  /*265f0*/  PRMT R3, R16, 0x7632, R3 ;  /* 0x0000763210037816 */ /* 0x010fe20000000003 */
[----:B---3--:R-:W-:-:S05]  /*26600*/  IMAD.WIDE R28, R0, 0x2, R22 ;  /* 0x00000002001c7825 */ /* 0x008fca00078e0216 */
[----:B------:R3:W-:Y:S04]  /*26610*/  @P5 STG.E.U16 desc[UR38][R28.64], R16 ;  /* 0x000000101c005986 */ /* 0x0007e8000c101526 */
[----:B---3--:R-:W3:Y:S04]  /*26620*/  LDL.LU R16, [R1+0x119c] ;  /* 0x00119c0001107983 */ /* 0x008ee80000300800 */
[----:B------:R-:W4:Y:S04]  /*26630*/  LDL R28, [R1+0x104c] ;  /* 0x00104c00011c7983 */ /* 0x000f280000100800 */
[----:B------:R-:W2:Y:S01]  /*26640*/  LDL.LU R29, [R1+0x4] ;  /* 0x00000400011d7983 */ /* 0x000ea20000300800 */
[----:B---3--:R-:W-:Y:S01]  /*26650*/  ISETP.LT.AND P5, PT, R16, UR32, !P1 ;  /* 0x0000002010007c0c */ /* 0x008fe2000cfa1270 */
[----:B------:R-:W-:-:S02]  /*26660*/  IMAD.WIDE R24, R0, 0x2, R4 ;  /* 0x0000000200187825 */ /* 0x000fc400078e0204 */
[----:B------:R-:W3:Y:S01]  /*26670*/  LDL.LU R16, [R1+0x1198] ;  /* 0x0011980001107983 */ /* 0x000ee20000300800 */
[----:B------:R-:W0:Y:S01]  /*26680*/  LDCU UR32, c[0x0][0x398] ;  /* 0x00007300ff2077ac */ /* 0x000e220008000800 */
[----:B------:R-:W-:Y:S02]  /*26690*/  IMAD.WIDE R26, R0, 0x2, R6 ;  /* 0x00000002001a7825 */ /* 0x000fe400078e0206 */
[----:B------:R1:W-:Y:S01]  /*266a0*/  @P4 STG.E.U16 desc[UR38][R24.64], R3 ;  /* 0x0000000318004986 */ /* 0x0003e2000c101526 */
[----:B------:R-:W-:Y:S01]  /*266b0*/  ISETP.LT.AND P4, PT, R2, UR54, !P1 ;  /* 0x0000003602007c0c */ /* 0x000fe2000cf81270 */
[----:B------:R-:W0:Y:S02]  /*266c0*/  LDCU UR54, c[0x0][0x398] ;  /* 0x00007300ff3677ac */ /* 0x000e240008000800 */
[----:B------:R4:W-:Y:S04]  /*266d0*/  STL [R1+0x1190], R2 ;  /* 0x0011900201007387 */ /* 0x0009e80000100800 */
[----:B--2---:R-:W-:Y:S01]  /*266e0*/  @P6 STG.E.U16 desc[UR38][R26.64], R29 ;  /* 0x0000001d1a006986 */ /* 0x004fe2000c101526 */
[----:B-1----:R-:W-:Y:S01]  /*266f0*/  IMAD.WIDE R24, R0, 0x2, R20 ;  /* 0x0000000200187825 */ /* 0x002fe200078e0214 */
[----:B------:R-:W-:-:S02]  /*26700*/  PRMT R3, R17, 0x7632, R3 ;  /* 0x0000763211037816 */ /* 0x000fc40000000003 */
[----:B----4-:R-:W2:Y:S04]  /*26710*/  LDL.LU R2, [R1+0x48] ;  /* 0x0000480001027983 */ /* 0x010ea80000300800 */
[----:B------:R-:W4:Y:S01]  /*26720*/  LDL.LU R17, [R1+0x1194] ;  /* 0x0011940001117983 */ /* 0x000f220000300800 */
[----:B---3--:R-:W-:-:S05]  /*26730*/  PRMT R16, R29, 0x7632, R16 ;  /* 0x000076321d107816 */ /* 0x008fca0000000010 */
[----:B------:R1:W-:Y:S04]  /*26740*/  @P0 STG.E.U16 desc[UR38][R24.64], R16 ;  /* 0x0000001018000986 */ /* 0x0003e8000c101526 */
[----:B-1----:R-:W3:Y:S01]  /*26750*/  LDL.LU R24, [R1+0xe4] ;  /* 0x0000e40001187983 */ /* 0x002ee20000300800 */
[----:B------:R-:W-:Y:S01]  /*26760*/  ISETP.LT.AND P6, PT, R28, UR33, !P1 ;  /* 0x000000211c007c0c */ /* 0x000fe2000cfc1270 */
[C---:B------:R-:W-:Y:S02]  /*26770*/  IMAD.WIDE R26, R0.reuse, 0x2, R14 ;  /* 0x00000002001a7825 */ /* 0x040fe400078e020e */
[----:B------:R-:W2:Y:S01]  /*26780*/  LDL R25, [R1+0x103c] ;  /* 0x00103c0001197983 */ /* 0x000ea20000100800 */
[----:B------:R-:W-:Y:S01]  /*26790*/  ISETP.LT.AND P0, PT, R19, UR56, !P3 ;  /* 0x0000003813007c0c */ /* 0x000fe2000df01270 */
[----:B------:R-:W-:Y:S01]  /*267a0*/  IMAD.WIDE R28, R0, 0x2, R10 ;  /* 0x00000002001c7825 */ /* 0x000fe200078e020a */
[----:B------:R-:W-:Y:S01]  /*267b0*/  ISETP.LT.AND P1, PT, R18, UR55, !P1 ;  /* 0x0000003712007c0c */ /* 0x000fe2000cf21270 */
[----:B------:R1:W-:Y:S01]  /*267c0*/  STL [R1+0x118c], R18 ;  /* 0x00118c1201007387 */ /* 0x0003e20000100800 */
[----:B----4-:R-:W-:Y:S01]  /*267d0*/  PRMT R16, R17, 0x7632, R16 ;  /* 0x0000763211107816 */ /* 0x010fe20000000010 */
[----:B------:R-:W4:Y:S01]  /*267e0*/  LDCU UR33, c[0x0][0x398] ;  /* 0x00007300ff2177ac */ /* 0x000f220008000800 */
[----:B------:R-:W0:Y:S01]  /*267f0*/  LDCU UR55, c[0x0][0x398] ;  /* 0x00007300ff3777ac */ /* 0x000e220008000800 */
[----:B-1----:R-:W2:Y:S01]  /*26800*/  LDL R18, [R1+0x28] ;  /* 0x0000280001127983 */ /* 0x002ea20000100800 */
[----:B------:R-:W1:Y:S03]  /*26810*/  LDCU UR56, c[0x0][0x398] ;  /* 0x00007300ff3877ac */ /* 0x000e660008000800 */
[----:B---3--:R3:W-:Y:S04]  /*26820*/  @P5 STG.E.U16 desc[UR38][R26.64], R24 ;  /* 0x000000181a005986 */ /* 0x0087e8000c101526 */
[----:B------:R-:W-:Y:S01]  /*26830*/  @P6 STG.E.U16 desc[UR38][R28.64], R3 ;  /* 0x000000031c006986 */ /* 0x000fe2000c101526 */
[----:B---3--:R-:W-:-:S05]  /*26840*/  IMAD.WIDE R26, R0, 0x2, R8 ;  /* 0x00000002001a7825 */ /* 0x008fca00078e0208 */
[----:B------:R3:W-:Y:S04]  /*26850*/  @P4 STG.E.U16 desc[UR38][R26.64], R17 ;  /* 0x000000111a004986 */ /* 0x0007e8000c101526 */
[----:B---3--:R-:W3:Y:S04]  /*26860*/  LDL R26, [R1+0x1038] ;  /* 0x00103800011a7983 */ /* 0x008ee80000100800 */
[----:B------:R-:W4:Y:S01]  /*26870*/  LDL R27, [R1+0x1040] ;  /* 0x00104000011b7983 */ /* 0x000f220000100800 */
[----:B--2---:R-:W-:Y:S01]  /*26880*/  ISETP.LT.AND P5, PT, R25, UR57, !P3 ;  /* 0x0000003919007c0c */ /* 0x004fe2000dfa1270 */
[----:B------:R-:W-:-:S04]  /*26890*/  IMAD.WIDE R24, R0, 0x2, R12 ;  /* 0x0000000200187825 */ /* 0x000fc800078e020c */
[----:B------:R-:W-:Y:S01]  /*268a0*/  VIADD R3, R0, UR72 ;  /* 0x0000004800037c36 */ /* 0x000fe20008000000 */
[----:B------:R2:W-:Y:S01]  /*268b0*/  @P1 STG.E.U16 desc[UR38][R24.64], R16 ;  /* 0x0000001018001986 */ /* 0x0005e2000c101526 */
[----:B------:R-:W-:Y:S01]  /*268c0*/  PRMT R0, R2, 0x7632, R0 ;  /* 0x0000763202007816 */ /* 0x000fe20000000000 */
[----:B------:R-:W0:Y:S02]  /*268d0*/  LDCU UR57, c[0x0][0x398] ;  /* 0x00007300ff3977ac */ /* 0x000e240008000800 */
[----:B------:R0:W-:Y:S01]  /*268e0*/  STL [R1+0x1188], R7 ;  /* 0x0011880701007387 */ /* 0x0001e20000100800 */
[----:B--2---:R-:W-:-:S04]  /*268f0*/  IMAD.WIDE R16, R3, 0x2, R22 ;  /* 0x0000000203107825 */ /* 0x004fc800078e0216 */
[----:B------:R-:W-:Y:S01]  /*26900*/  IMAD.WIDE R24, R3, 0x2, R4 ;  /* 0x0000000203187825 */ /* 0x000fe200078e0204 */
[----:B------:R2:W-:Y:S04]  /*26910*/  @P0 STG.E.U16 desc[UR38][R16.64], R2 ;  /* 0x0000000210000986 */ /* 0x0005e8000c101526 */
[----:B------:R0:W-:Y:S01]  /*26920*/  @P5 STG.E.U16 desc[UR38][R24.64], R0 ;  /* 0x0000000018005986 */ /* 0x0001e2000c101526 */
[----:B---3--:R-:W-:Y:S01]  /*26930*/  ISETP.LT.AND P6, PT, R26, UR58, !P3 ;  /* 0x0000003a1a007c0c */ /* 0x008fe2000dfc1270 */
[----:B------:R-:W3:Y:S01]  /*26940*/  LDCU UR58, c[0x0][0x398] ;  /* 0x00007300ff3a77ac */ /* 0x000ee20008000800 */
[----:B----4-:R-:W-:Y:S01]  /*26950*/  ISETP.LT.AND P4, PT, R27, UR59, !P3 ;  /* 0x0000003b1b007c0c */ /* 0x010fe2000df81270 */
[----:B------:R-:W-:Y:S01]  /*26960*/  IMAD.WIDE R26, R3, 0x2, R6 ;  /* 0x00000002031a7825 */ /* 0x000fe200078e0206 */
[----:B------:R-:W-:Y:S01]  /*26970*/  PRMT R28, R18, 0x7632, R28 ;  /* 0x00007632121c7816 */ /* 0x000fe2000000001c */
[----:B0-----:R-:W4:Y:S01]  /*26980*/  LDL R7, [R1+0x1034] ;  /* 0x0010340001077983 */ /* 0x001f220000100800 */
[----:B------:R-:W0:Y:S03]  /*26990*/  LDCU UR59, c[0x0][0x398] ;  /* 0x00007300ff3b77ac */ /* 0x000e260008000800 */
[----:B--2---:R-:W2:Y:S04]  /*269a0*/  LDL.LU R2, [R1+0x1190] ;  /* 0x0011900001027983 */ /* 0x004ea80000300800 */
[----:B------:R-:W2:Y:S04]  /*269b0*/  LDL R16, [R1+0x104c] ;  /* 0x00104c0001107983 */ /* 0x000ea80000100800 */
[----:B------:R-:W2:Y:S04]  /*269c0*/  LDL.LU R17, [R1+0x38] ;  /* 0x0000380001117983 */ /* 0x000ea80000300800 */
[----:B------:R-:W2:Y:S01]  /*269d0*/  LDL R25, [R1+0x1050] ;  /* 0x0010500001197983 */ /* 0x000ea20000100800 */
[----:B----4-:R-:W-:-:S03]  /*269e0*/  VIADD R0, R7, 0x5 ;  /* 0x0000000507007836 */ /* 0x010fc60000000000 */
[----:B------:R-:W4:Y:S01]  /*269f0*/  LDL.LU R7, [R1+0xb8] ;  /* 0x0000b80001077983 */ /* 0x000f220000300800 */
[----:B--2---:R-:W-:Y:S01]  /*26a00*/  ISETP.LT.AND P0, PT, R25, UR60, !P3 ;  /* 0x0000003c19007c0c */ /* 0x004fe2000df01270 */
[----:B------:R-:W2:Y:S02]  /*26a10*/  LDCU UR60, c[0x0][0x39c] ;  /* 0x00007380ff3c77ac */ /* 0x000ea40008000800 */
[----:B------:R0:W-:Y:S01]  /*26a20*/  @P6 STG.E.U16 desc[UR38][R26.64], R17 ;  /* 0x000000111a006986 */ /* 0x0001e2000c101526 */
[----:B------:R-:W-:Y:S02]  /*26a30*/  ISETP.LT.AND P6, PT, R16, UR61, !P3 ;  /* 0x0000003d10007c0c */ /* 0x000fe4000dfc1270 */
[----:B------:R-:W-:Y:S01]  /*26a40*/  PRMT R29, R17, 0x7632, R29 ;  /* 0x00007632111d7816 */ /* 0x000fe2000000001d */
[----:B------:R-:W-:Y:S01]  /*26a50*/  STL [R1+0x1180], R2 ;  /* 0x0011800201007387 */ /* 0x000fe20000100800 */
[C---:B------:R-:W-:Y:S01]  /*26a60*/  IMAD.WIDE R24, R3.reuse, 0x2, R14 ;  /* 0x0000000203187825 */ /* 0x040fe200078e020e */
[----:B------:R-:W-:Y:S01]  /*26a70*/  ISETP.LT.AND P5, PT, R2, UR62, !P3 ;  /* 0x0000003e02007c0c */ /* 0x000fe2000dfa1270 */
[----:B------:R-:W1:Y:S01]  /*26a80*/  LDCU UR62, c[0x0][0x398] ;  /* 0x00007300ff3e77ac */ /* 0x000e620008000800 */
[----:B------:R-:W3:Y:S01]  /*26a90*/  LDL.LU R18, [R1+0x118c] ;  /* 0x00118c0001127983 */ /* 0x000ee20000300800 */
[----:B------:R-:W1:Y:S01]  /*26aa0*/  LDCU UR61, c[0x0][0x398] ;  /* 0x00007300ff3d77ac */ /* 0x000e620008000800 */
[----:B0-----:R-:W-:Y:S01]  /*26ab0*/  IMAD.WIDE R16, R3, 0x2, R20 ;  /* 0x0000000203107825 */ /* 0x001fe200078e0214 */
[----:B--2---:R-:W-:-:S04]  /*26ac0*/  ISETP.GE.AND P1, PT, R0, UR60, PT ;  /* 0x0000003c00007c0c */ /* 0x004fc8000bf26270 */
[----:B------:R0:W-:Y:S01]  /*26ad0*/  @P4 STG.E.U16 desc[UR38][R16.64], R29 ;  /* 0x0000001d10004986 */ /* 0x0001e2000c101526 */
[C---:B------:R-:W-:Y:S01]  /*26ae0*/  IMAD.WIDE R26, R3.reuse, 0x2, R10 ;  /* 0x00000002031a7825 */ /* 0x040fe200078e020a */
[----:B------:R-:W2:Y:S02]  /*26af0*/  LDCU UR60, c[0x0][0x398] ;  /* 0x00007300ff3c77ac */ /* 0x000ea40008000800 */
[----:B------:R-:W2:Y:S04]  /*26b00*/  LDL R0, [R1+0x103c] ;  /* 0x00103c0001007983 */ /* 0x000ea80000100800 */
[----:B0-----:R-:W2:Y:S04]  /*26b10*/  LDL.LU R17, [R1+0x28] ;  /* 0x0000280001117983 */ /* 0x001ea80000300800 */
[----:B--2---:R0:W-:Y:S04]  /*26b20*/  @P0 STG.E.U16 desc[UR38][R24.64], R17 ;  /* 0x0000001118000986 */ /* 0x0041e8000c101526 */
[----:B0-----:R-:W2:Y:S01]  /*26b30*/  LDL.LU R25, [R1+0x18] ;  /* 0x0000180001197983 */ /* 0x001ea20000300800 */
[----:B---3--:R-:W-:Y:S01]  /*26b40*/  ISETP.LT.AND P3, PT, R18, UR63, !P3 ;  /* 0x0000003f12007c0c */ /* 0x008fe2000df61270 */
[----:B------:R-:W-:Y:S01]  /*26b50*/  IMAD.WIDE R16, R3, 0x2, R8 ;  /* 0x0000000203107825 */ /* 0x000fe200078e0208 */
[----:B------:R-:W-:-:S02]  /*26b60*/  ISETP.LT.AND P0, PT, R19, UR64, !P1 ;  /* 0x0000004013007c0c */ /* 0x000fc4000cf01270 */
[----:B------:R-:W-:Y:S01]  /*26b70*/  ISETP.LT.AND P4, PT, R0, UR65, !P1 ;  /* 0x0000004100007c0c */ /* 0x000fe2000cf81270 */
[----:B------:R-:W-:Y:S01]  /*26b80*/  VIADD R0, R3, UR72 ;  /* 0x0000004803007c36 */ /* 0x000fe20008000000 */
[----:B------:R-:W-:Y:S01]  /*26b90*/  @P6 STG.E.U16 desc[UR38][R26.64], R28 ;  /* 0x0000001c1a006986 */ /* 0x000fe2000c101526 */
[----:B------:R-:W0:Y:S03]  /*26ba0*/  LDCU UR64, c[0x0][0x398] ;  /* 0x00007300ff4077ac */ /* 0x000e260008000800 */
[----:B------:R-:W3:Y:S01]  /*26bb0*/  LDL R29, [R1+0x104c] ;  /* 0x00104c00011d7983 */ /* 0x000ee20000100800 */
[----:B------:R-:W0:Y:S03]  /*26bc0*/  LDCU UR63, c[0x0][0x398] ;  /* 0x00007300ff3f77ac */ /* 0x000e260008000800 */
[----:B------:R1:W-:Y:S01]  /*26bd0*/  STL [R1+0x1184], R18 ;  /* 0x0011841201007387 */ /* 0x0003e20000100800 */
[----:B------:R-:W0:Y:S03]  /*26be0*/  LDCU UR65, c[0x0][0x398] ;  /* 0x00007300ff4177ac */ /* 0x000e260008000800 */
[----:B-1----:R-:W3:Y:S04]  /*26bf0*/  LDL.LU R18, [R1+0x8] ;  /* 0x0000080001127983 */ /* 0x002ee80000300800 */
[----:B------:R1:W-:Y:S04]  /*26c00*/  STL [R1+0x117c], R9 ;  /* 0x00117c0901007387 */ /* 0x0003e80000100800 */
[----:B-1----:R-:W3:Y:S04]  /*26c10*/  LDL.LU R9, [R1+0xe8] ;  /* 0x0000e80001097983 */ /* 0x002ee80000300800 */
[----:B--2---:R1:W-:Y:S01]  /*26c20*/  @P5 STG.E.U16 desc[UR38][R16.64], R25 ;  /* 0x0000001910005986 */ /* 0x0043e2000c101526 */
[----:B------:R-:W-:Y:S01]  /*26c30*/  PRMT R28, R25, 0x7632, R28 ;  /* 0x00007632191c7816 */ /* 0x000fe2000000001c */
[----:B-1----:R-:W-:-:S04]  /*26c40*/  IMAD.WIDE R16, R3, 0x2, R12 ;  /* 0x0000000203107825 */ /* 0x002fc800078e020c */
[----:B------:R-:W-:Y:S01]  /*26c50*/  IMAD.WIDE R24, R0, 0x2, R22 ;  /* 0x0000000200187825 */ /* 0x000fe200078e0216 */
[----:B------:R1:W-:Y:S01]  /*26c60*/  @P3 STG.E.U16 desc[UR38][R16.64], R28 ;  /* 0x0000001c10003986 */ /* 0x0003e2000c101526 */
[----:B----4-:R-:W-:-:S03]  /*26c70*/  PRMT R3, R7, 0x7632, R3 ;  /* 0x0000763207037816 */ /* 0x010fc60000000003 */
[----:B------:R2:W-:Y:S04]  /*26c80*/  @P0 STG.E.U16 desc[UR38][R24.64], R7 ;  /* 0x0000000718000986 */ /* 0x0005e8000c101526 */
[----:B-1----:R-:W4:Y:S04]  /*26c90*/  LDL R28, [R1+0x1034] ;  /* 0x00103400011c7983 */ /* 0x002f280000100800 */
[----:B------:R-:W4:Y:S04]  /*26ca0*/  LDL R16, [R1+0x1040] ;  /* 0x0010400001107983 */ /* 0x000f280000100800 */
[----:B------:R-:W4:Y:S04]  /*26cb0*/  LDL R17, [R1+0x1050] ;  /* 0x0010500001117983 */ /* 0x000f280000100800 */
[----:B--2---:R-:W2:Y:S04]  /*26cc0*/  LDL.LU R7, [R1+0x1188] ;  /* 0x0011880001077983 */ /* 0x004ea80000300800 */
[----:B------:R-:W2:Y:S01]  /*26cd0*/  LDL R25, [R1+0x1038] ;  /* 0x0010380001197983 */ /* 0x000ea20000100800 */
[----:B------:R-:W-:-:S05]  /*26ce0*/  IMAD.WIDE R26, R0, 0x2, R4 ;  /* 0x00000002001a7825 */ /* 0x000fca00078e0204 */
[----:B------:R1:W-:Y:S01]  /*26cf0*/  @P4 STG.E.U16 desc[UR38][R26.64], R3 ;  /* 0x000000031a004986 */ /* 0x0003e2000c101526 */
[----:B---3--:R-:W-:Y:S02]  /*26d00*/  PRMT R2, R18, 0x7632, R2 ;  /* 0x0000763212027816 */ /* 0x008fe40000000002 */
[----:B----4-:R-:W-:Y:S01]  /*26d10*/  ISETP.LT.AND P4, PT, R16, UR67, !P1 ;  /* 0x0000004310007c0c */ /* 0x010fe2000cf81270 */
[----:B------:R-:W3:Y:S01]  /*26d20*/  LDCU UR67, c[0x0][0x39c] ;  /* 0x00007380ff4377ac */ /* 0x000ee20008000800 */
[----:B------:R-:W-:Y:S02]  /*26d30*/  ISETP.LT.AND P5, PT, R17, UR68, !P1 ;  /* 0x0000004411007c0c */ /* 0x000fe4000cfa1270 */
[----:B--2---:R-:W-:Y:S01]  /*26d40*/  ISETP.LT.AND P3, PT, R25, UR66, !P1 ;  /* 0x0000004219007c0c */ /* 0x004fe2000cf61270 */
[C---:B------:R-:W-:Y:S01]  /*26d50*/  IMAD.WIDE R16, R0.reuse, 0x2, R6 ;  /* 0x0000000200107825 */ /* 0x040fe200078e0206 */
[----:B------:R-:W-:Y:S01]  /*26d60*/  STL [R1+0x1174], R7 ;  /* 0x0011740701007387 */ /* 0x000fe20000100800 */
[----:B------:R-:W-:Y:S01]  /*26d70*/  ISETP.LT.AND P6, PT, R29, UR69, !P1 ;  /* 0x000000451d007c0c */ /* 0x000fe2000cfc1270 */
[----:B------:R-:W2:Y:S01]  /*26d80*/  LDCU UR66, c[0x0][0x398] ;  /* 0x00007300ff4277ac */ /* 0x000ea20008000800 */
[----:B------:R-:W-:Y:S01]  /*26d90*/  IMAD.WIDE R24, R0, 0x2, R20 ;  /* 0x0000000200187825 */ /* 0x000fe200078e0214 */
[----:B------:R4:W-:Y:S01]  /*26da0*/  STL [R1+0x1170], R21 ;  /* 0x0011701501007387 */ /* 0x0009e20000100800 */
[----:B------:R-:W0:Y:S02]  /*26db0*/  LDCU UR68, c[0x0][0x398] ;  /* 0x00007300ff4477ac */ /* 0x000e240008000800 */
[----:B-1----:R-:W-:-:S02]  /*26dc0*/  VIADD R3, R28, 0x6 ;  /* 0x000000061c037836 */ /* 0x002fc40000000000 */
[C---:B------:R-:W-:Y:S01]  /*26dd0*/  IMAD.WIDE R26, R0.reuse, 0x2, R14 ;  /* 0x00000002001a7825 */ /* 0x040fe200078e020e */
[----:B------:R-:W1:Y:S01]  /*26de0*/  LDCU UR69, c[0x0][0x398] ;  /* 0x00007300ff4577ac */ /* 0x000e620008000800 */
[----:B------:R0:W-:Y:S04]  /*26df0*/  @P3 STG.E.U16 desc[UR38][R16.64], R18 ;  /* 0x0000001210003986 */ /* 0x0001e8000c101526 */
[----:B----4-:R-:W4:Y:S04]  /*26e00*/  LDL.LU R21, [R1+0x4c] ;  /* 0x00004c0001157983 */ /* 0x010f280000300800 */
[----:B------:R1:W-:Y:S04]  /*26e10*/  @P4 STG.E.U16 desc[UR38][R24.64], R2 ;  /* 0x0000000218004986 */ /* 0x0003e8000c101526 */
[----:B0-----:R-:W2:Y:S04]  /*26e20*/  LDL.LU R18, [R1+0x1184] ;  /* 0x0011840001127983 */ /* 0x001ea80000300800 */
[----:B------:R-:W2:Y:S04]  /*26e30*/  LDL R16, [R1+0x103c] ;  /* 0x00103c0001107983 */ /* 0x000ea80000100800 */
[----:B------:R-:W2:Y:S04]  /*26e40*/  LDL R17, [R1+0x1038] ;  /* 0x0010380001117983 */ /* 0x000ea80000100800 */
[----:B-1----:R-:W2:Y:S01]  /*26e50*/  LDL.LU R2, [R1+0x1180] ;  /* 0x0011800001027983 */ /* 0x002ea20000300800 */
[----:B---3--:R-:W-:Y:S01]  /*26e60*/  ISETP.GE.AND P0, PT, R3, UR67, PT ;  /* 0x0000004303007c0c */ /* 0x008fe2000bf06270 */
[----:B------:R-:W-:Y:S01]  /*26e70*/  IMAD.WIDE R28, R0, 0x2, R10 ;  /* 0x00000002001c7825 */ /* 0x000fe200078e020a */
[----:B------:R-:W-:Y:S01]  /*26e80*/  PRMT R3, R9, 0x7632, R3 ;  /* 0x0000763209037816 */ /* 0x000fe20000000003 */
[----:B------:R0:W-:Y:S01]  /*26e90*/  @P5 STG.E.U16 desc[UR38][R26.64], R9 ;  /* 0x000000091a005986 */ /* 0x0001e2000c101526 */
[----:B------:R-:W1:Y:S03]  /*26ea0*/  LDCU UR67, c[0x0][0x398] ;  /* 0x00007300ff4377ac */ /* 0x000e660008000800 */
[----:B0-----:R-:W3:Y:S01]  /*26eb0*/  LDL.LU R9, [R1+0x117c] ;  /* 0x00117c0001097983 */ /* 0x001ee20000300800 */
[----:B--2---:R-:W-:-:S02]  /*26ec0*/  ISETP.LT.AND P3, PT, R2, UR70, !P1 ;  /* 0x0000004602007c0c */ /* 0x004fc4000cf61270 */
[----:B------:R-:W-:Y:S02]  /*26ed0*/  ISETP.LT.AND P1, PT, R18, UR71, !P1 ;  /* 0x0000004712007c0c */ /* 0x000fe4000cf21270 */
[----:B------:R-:W2:Y:S01]  /*26ee0*/  LDL.LU R18, [R1+0x1178] ;  /* 0x0011780001127983 */ /* 0x000ea20000300800 */
[----:B------:R-:W-:Y:S02]  /*26ef0*/  ISETP.LT.AND P5, PT, R19, UR41, !P0 ;  /* 0x0000002913007c0c */ /* 0x000fe4000c7a1270 */
[----:B------:R-:W-:Y:S01]  /*26f00*/  ISETP.LT.AND P4, PT, R17, UR36, !P0 ;  /* 0x0000002411007c0c */ /* 0x000fe2000c781270 */
[----:B------:R0:W-:Y:S01]  /*26f10*/  @P6 STG.E.U16 desc[UR38][R28.64], R3 ;  /* 0x000000031c006986 */ /* 0x0001e2000c101526 */
[----:B------:R-:W-:Y:S01]  /*26f20*/  ISETP.LT.AND P6, PT, R16, UR34, !P0 ;  /* 0x0000002210007c0c */ /* 0x000fe2000c7c1270 */
[C---:B------:R-:W-:Y:S01]  /*26f30*/  IMAD.WIDE R26, R0.reuse, 0x2, R12 ;  /* 0x00000002001a7825 */ /* 0x040fe200078e020c */
[----:B------:R-:W1:Y:S01]  /*26f40*/  LDCU UR34, c[0x0][0x398] ;  /* 0x00007300ff2277ac */ /* 0x000e620008000800 */
[----:B------:R4:W-:Y:S01]  /*26f50*/  STL [R1+0x116c], R23 ;  /* 0x00116c1701007387 */ /* 0x0009e20000100800 */
[----:B------:R-:W1:Y:S01]  /*26f60*/  LDCU UR41, c[0x0][0x398] ;  /* 0x00007300ff2977ac */ /* 0x000e620008000800 */
[C---:B---3--:R-:W-:Y:S01]  /*26f70*/  IMAD.WIDE R16, R0.reuse, 0x2, R8 ;  /* 0x0000000200107825 */ /* 0x048fe200078e0208 */
[----:B------:R-:W3:Y:S03]  /*26f80*/  LDCU UR36, c[0x0][0x398] ;  /* 0x00007300ff2477ac */ /* 0x000ee60008000800 */
[----:B0-----:R-:W-:Y:S01]  /*26f90*/  VIADD R3, R0, UR72 ;  /* 0x0000004800037c36 */ /* 0x001fe20008000000 */
[----:B----4-:R-:W-:-:S03]  /*26fa0*/  PRMT R0, R21, 0x7632, R0 ;  /* 0x0000763215007816 */ /* 0x010fc60000000000 */
[C---:B------:R-:W-:Y:S02]  /*26fb0*/  IMAD.WIDE R24, R3.reuse, 0x2, R22 ;  /* 0x0000000203187825 */ /* 0x040fe400078e0216 */
[----:B------:R-:W4:Y:S02]  /*26fc0*/  LDL.LU R23, [R1+0x2c] ;  /* 0x00002c0001177983 */ /* 0x000f240000300800 */
[----:B------:R-:W-:Y:S01]  /*26fd0*/  IMAD.WIDE R28, R3, 0x2, R4 ;  /* 0x00000002031c7825 */ /* 0x000fe200078e0204 */
[----:B--2---:R-:W-:Y:S01]  /*26fe0*/  PRMT R7, R18, 0x7632, R7 ;  /* 0x0000763212077816 */ /* 0x004fe20000000007 */
[----:B------:R-:W-:Y:S04]  /*26ff0*/  @P3 STG.E.U16 desc[UR38][R16.64], R18 ;  /* 0x0000001210003986 */ /* 0x000fe8000c101526 */
[----:B------:R0:W-:Y:S04]  /*27000*/  @P1 STG.E.U16 desc[UR38][R26.64], R7 ;  /* 0x000000071a001986 */ /* 0x0001e8000c101526 */
[----:B------:R2:W-:Y:S04]  /*27010*/  @P5 STG.E.U16 desc[UR38][R24.64], R21 ;  /* 0x0000001518005986 */ /* 0x0005e8000c101526 */
[----:B------:R1:W-:Y:S04]  /*27020*/  @P6 STG.E.U16 desc[UR38][R28.64], R0 ;  /* 0x000000001c006986 */ /* 0x0003e8000c101526 */
[----:B0-----:R-:W3:Y:S04]  /*27030*/  LDL.LU R7, [R1+0x1174] ;  /* 0x0011740001077983 */ /* 0x001ee80000300800 */
[----:B------:R-:W3:Y:S04]  /*27040*/  LDL.LU R26, [R1+0x3c] ;  /* 0x00003c00011a7983 */ /* 0x000ee80000300800 */
[----:B------:R-:W3:Y:S04]  /*27050*/  LDL R27, [R1+0x1034] ;  /* 0x00103400011b7983 */ /* 0x000ee80000100800 */
[----:B--2---:R-:W2:Y:S04]  /*27060*/  LDL.LU R21, [R1+0x1170] ;  /* 0x0011700001157983 */ /* 0x004ea80000300800 */
[----:B-1----:R-:W2:Y:S04]  /*27070*/  LDL R0, [R1+0x1040] ;  /* 0x0010400001007983 */ /* 0x002ea80000100800 */
[----:B------:R-:W2:Y:S04]  /*27080*/  LDL R24, [R1+0x1050] ;  /* 0x0010500001187983 */ /* 0x000ea80000100800 */
[----:B------:R-:W2:Y:S01]  /*27090*/  LDL R25, [R1+0x104c] ;  /* 0x00104c0001197983 */ /* 0x000ea20000100800 */
[----:B----4-:R-:W-:-:S03]  /*270a0*/  PRMT R18, R23, 0x7632, R18 ;  /* 0x0000763217127816 */ /* 0x010fc60000000012 */
[----:B------:R-:W4:Y:S01]  /*270b0*/  LDL R29, [R1+0x1044] ;  /* 0x00104400011d7983 */ /* 0x000f220000100800 */
[----:B---3--:R-:W-:Y:S01]  /*270c0*/  IMAD.WIDE R16, R3, 0x2, R6 ;  /* 0x0000000203107825 */ /* 0x008fe200078e0206 */
[----:B------:R-:W-:-:S04]  /*270d0*/  PRMT R28, R26, 0x7632, R28 ;  /* 0x000076321a1c7816 */ /* 0x000fc8000000001c */
[----:B------:R0:W-:Y:S01]  /*270e0*/  @P4 STG.E.U16 desc[UR38][R16.64], R26 ;  /* 0x0000001a10004986 */ /* 0x0001e2000c101526 */
[----:B--2---:R-:W-:Y:S02]  /*270f0*/  ISETP.LT.AND P3, PT, R0, UR26, !P0 ;  /* 0x0000001a00007c0c */ /* 0x004fe4000c761270 */
[----:B------:R-:W-:Y:S02]  /*27100*/  ISETP.LT.AND P5, PT, R24, UR42, !P0 ;  /* 0x0000002a18007c0c */ /* 0x000fe4000c7a1270 */
[----:B------:R-:W-:Y:S01]  /*27110*/  ISETP.LT.AND P6, PT, R25, UR44, !P0 ;  /* 0x0000002c19007c0c */ /* 0x000fe2000c7c1270 */
[----:B------:R-:W-:Y:S02]  /*27120*/  VIADD R0, R27, 0x7 ;  /* 0x000000071b007836 */ /* 0x000fe40000000000 */
[C---:B0-----:R-:W-:Y:S01]  /*27130*/  IMAD.WIDE R16, R3.reuse, 0x2, R20 ;  /* 0x0000000203107825 */ /* 0x041fe200078e0214 */
[----:B------:R0:W-:Y:S01]  /*27140*/  STL [R1+0x1168], R7 ;  /* 0x0011680701007387 */ /* 0x0001e20000100800 */
[----:B------:R-:W-:Y:S01]  /*27150*/  ISETP.LT.AND P4, PT, R2, UR24, !P0 ;  /* 0x0000001802007c0c */ /* 0x000fe2000c781270 */
[----:B------:R-:W1:Y:S01]  /*27160*/  LDCU UR26, c[0x0][0x398] ;  /* 0x00007300ff1a77ac */ /* 0x000e620008000800 */
[C---:B------:R-:W-:Y:S01]  /*27170*/  IMAD.WIDE R24, R3.reuse, 0x2, R14 ;  /* 0x0000000203187825 */ /* 0x040fe200078e020e */
[----:B------:R-:W-:Y:S01]  /*27180*/  ISETP.GE.AND P1, PT, R0, UR77, PT ;  /* 0x0000004d00007c0c */ /* 0x000fe2000bf26270 */
[----:B------:R-:W-:Y:S01]  /*27190*/  @P3 STG.E.U16 desc[UR38][R16.64], R28 ;  /* 0x0000001c10003986 */ /* 0x000fe2000c101526 */
[----:B------:R-:W2:Y:S01]  /*271a0*/  LDCU UR24, c[0x0][0x398] ;  /* 0x00007300ff1877ac */ /* 0x000ea20008000800 */
[----:B------:R-:W-:-:S02]  /*271b0*/  IMAD.WIDE R26, R3, 0x2, R10 ;  /* 0x00000002031a7825 */ /* 0x000fc400078e020a */
[----:B------:R-:W3:Y:S01]  /*271c0*/  LDL R0, [R1+0x103c] ;  /* 0x00103c0001007983 */ /* 0x000ee20000100800 */
[----:B------:R-:W1:Y:S03]  /*271d0*/  LDCU UR42, c[0x0][0x398] ;  /* 0x00007300ff2a77ac */ /* 0x000e660008000800 */
[----:B0-----:R-:W2:Y:S01]  /*271e0*/  LDL R7, [R1+0xbc] ;  /* 0x0000bc0001077983 */ /* 0x001ea20000100800 */
[----:B------:R-:W0:Y:S03]  /*271f0*/  LDCU UR44, c[0x0][0x398] ;  /* 0x00007300ff2c77ac */ /* 0x000e260008000800 */
[----:B------:R1:W-:Y:S04]  /*27200*/  @P5 STG.E.U16 desc[UR38][R24.64], R23 ;  /* 0x0000001718005986 */ /* 0x0003e8000c101526 */
[----:B------:R0:W-:Y:S04]  /*27210*/  @P6 STG.E.U16 desc[UR38][R26.64], R18 ;  /* 0x000000121a006986 */ /* 0x0001e8000c101526 */
[----:B-1----:R-:W2:Y:S04]  /*27220*/  LDL.LU R23, [R1+0x116c] ;  /* 0x00116c0001177983 */ /* 0x002ea80000300800 */
[----:B------:R-:W2:Y:S04]  /*27230*/  LDL R24, [R1+0x1034] ;  /* 0x0010340001187983 */ /* 0x000ea80000100800 */
[----:B------:R-:W2:Y:S04]  /*27240*/  LDL R25, [R1+0x1038] ;  /* 0x0010380001197983 */ /* 0x000ea80000100800 */
[----:B0-----:R-:W2:Y:S01]  /*27250*/  LDL.LU R27, [R1+0x1c] ;  /* 0x00001c00011b7983 */ /* 0x001ea20000300800 */
[----:B----4-:R-:W-:Y:S01]  /*27260*/  ISETP.LT.AND P3, PT, R29, UR46, !P0 ;  /* 0x0000002e1d007c0c */ /* 0x010fe2000c761270 */
[----:B------:R-:W-:Y:S01]  /*27270*/  IMAD.WIDE R16, R3, 0x2, R8 ;  /* 0x0000000203107825 */ /* 0x000fe200078e0208 */
[----:B------:R-:W-:Y:S01]  /*27280*/  ISETP.LT.AND P5, PT, R19, UR40, !P1 ;  /* 0x0000002813007c0c */ /* 0x000fe2000cfa1270 */
[----:B------:R-:W0:Y:S01]  /*27290*/  LDCU UR40, c[0x0][0x398] ;  /* 0x00007300ff2877ac */ /* 0x000e220008000800 */
[----:B------:R-:W4:Y:S01]  /*272a0*/  LDL.LU R19, [R1+0xec] ;  /* 0x0000ec0001137983 */ /* 0x000f220000300800 */
[----:B------:R-:W1:Y:S01]  /*272b0*/  LDCU UR46, c[0x0][0x398] ;  /* 0x00007300ff2e77ac */ /* 0x000e620008000800 */
[----:B---3--:R-:W-:Y:S01]  /*272c0*/  ISETP.LT.AND P6, PT, R0, UR7, !P1 ;  /* 0x0000000700007c0c */ /* 0x008fe2000cfc1270 */
[----:B------:R-:W-:Y:S01]  /*272d0*/  VIADD R0, R3, UR72 ;  /* 0x0000004803007c36 */ /* 0x000fe20008000000 */
[----:B------:R-:W3:Y:S01]  /*272e0*/  LDCU UR7, c[0x0][0x398] ;  /* 0x00007300ff0777ac */ /* 0x000ee20008000800 */
[----:B--2---:R2:W-:Y:S01]  /*272f0*/  @P4 STG.E.U16 desc[UR38][R16.64], R27 ;  /* 0x0000001b10004986 */ /* 0x0045e2000c101526 */
[----:B------:R-:W-:Y:S01]  /*27300*/  PRMT R28, R27, 0x7632, R28 ;  /* 0x000076321b1c7816 */ /* 0x000fe2000000001c */
[----:B--2---:R-:W-:Y:S01]  /*27310*/  IMAD.WIDE R16, R3, 0x2, R12 ;  /* 0x0000000203107825 */ /* 0x004fe200078e020c */
[----:B------:R-:W-:-:S02]  /*27320*/  PRMT R3, R7, 0x7632, R3 ;  /* 0x0000763207037816 */ /* 0x000fc40000000003 */
[----:B------:R-:W2:Y:S04]  /*27330*/  LDL.LU R7, [R1+0x1168] ;  /* 0x0011680001077983 */ /* 0x000ea80000300800 */
[----:B------:R0:W-:Y:S04]  /*27340*/  @P3 STG.E.U16 desc[UR38][R16.64], R28 ;  /* 0x0000001c10003986 */ /* 0x0001e8000c101526 */
[----:B0-----:R-:W2:Y:S01]  /*27350*/  LDL.LU R16, [R1+0xbc] ;  /* 0x0000bc0001107983 */ /* 0x001ea20000300800 */
[----:B------:R-:W-:Y:S01]  /*27360*/  VIADD R18, R24, 0x8 ;  /* 0x0000000818127836 */ /* 0x000fe20000000000 */
[----:B------:R-:W-:Y:S01]  /*27370*/  ISETP.LT.AND P4, PT, R25, UR48, !P1 ;  /* 0x0000003019007c0c */ /* 0x000fe2000cf81270 */
[C---:B------:R-:W-:Y:S01]  /*27380*/  IMAD.WIDE R24, R0.reuse, 0x2, R22 ;  /* 0x0000000200187825 */ /* 0x040fe200078e0216 */
[----:B------:R-:W3:Y:S01]  /*27390*/  LDL R17, [R1+0x1040] ;  /* 0x0010400001117983 */ /* 0x000ee20000100800 */
[----:B------:R-:W0:Y:S02]  /*273a0*/  LDCU UR48, c[0x0][0x398] ;  /* 0x00007300ff3077ac */ /* 0x000e240008000800 */
[C---:B------:R-:W-:Y:S01]  /*273b0*/  IMAD.WIDE R26, R0.reuse, 0x2, R4 ;  /* 0x00000002001a7825 */ /* 0x040fe200078e0204 */
[----:B------:R-:W-:Y:S04]  /*273c0*/  STL [R1+0x1160], R28 ;  /* 0x0011601c01007387 */ /* 0x000fe80000100800 */
[----:B--2---:R2:W-:Y:S04]  /*273d0*/  @P5 STG.E.U16 desc[UR38][R24.64], R16 ;  /* 0x0000001018005986 */ /* 0x0045e8000c101526 */
[----:B------:R0:W-:Y:S04]  /*273e0*/  @P6 STG.E.U16 desc[UR38][R26.64], R3 ;  /* 0x000000031a006986 */ /* 0x0001e8000c101526 */
[----:B--2---:R-:W2:Y:S04]  /*273f0*/  LDL R24, [R1+0x104c] ;  /* 0x00104c0001187983 */ /* 0x004ea80000100800 */
[----:B------:R-:W2:Y:S04]  /*27400*/  LDL.LU R25, [R1+0xc] ;  /* 0x00000c0001197983 */ /* 0x000ea80000300800 */
[----:B0-----:R-:W2:Y:S01]  /*27410*/  LDL R27, [R1+0x1050] ;  /* 0x00105000011b7983 */ /* 0x001ea20000100800 */
[----:B---3--:R-:W-:Y:S01]  /*27420*/  ISETP.LT.AND P6, PT, R17, UR6, !P1 ;  /* 0x0000000611007c0c */ /* 0x008fe2000cfc1270 */
[----:B------:R-:W-:Y:S01]  /*27430*/  IMAD.WIDE R16, R0, 0x2, R6 ;  /* 0x0000000200107825 */ /* 0x000fe200078e0206 */
[----:B------:R-:W-:Y:S01]  /*27440*/  ISETP.GE.AND P0, PT, R18, UR76, PT ;  /* 0x0000004c12007c0c */ /* 0x000fe2000bf06270 */
[----:B------:R-:W3:Y:S01]  /*27450*/  LDL R28, [R1+0xa0] ;  /* 0x0000a000011c7983 */ /* 0x000ee20000100800 */
[----:B----4-:R-:W-:Y:S01]  /*27460*/  PRMT R3, R19, 0x7632, R3 ;  /* 0x0000763213037816 */ /* 0x010fe20000000003 */
[----:B------:R-:W0:Y:S01]  /*27470*/  LDCU UR6, c[0x0][0x398] ;  /* 0x00007300ff0677ac */ /* 0x000e220008000800 */
[----:B--2---:R-:W-:Y:S01]  /*27480*/  ISETP.LT.AND P3, PT, R24, UR4, !P1 ;  /* 0x0000000418007c0c */ /* 0x004fe2000cf61270 */
[----:B------:R-:W2:Y:S01]  /*27490*/  LDCU UR4, c[0x0][0x398] ;  /* 0x00007300ff0477ac */ /* 0x000ea20008000800 */
[----:B------:R-:W-:Y:S01]  /*274a0*/  ISETP.LT.AND P5, PT, R27, UR9, !P1 ;  /* 0x000000091b007c0c */ /* 0x000fe2000cfa1270 */
[----:B------:R4:W-:Y:S01]  /*274b0*/  @P4 STG.E.U16 desc[UR38][R16.64], R25 ;  /* 0x0000001910004986 */ /* 0x0009e2000c101526 */
[----:B------:R-:W-:Y:S01]  /*274c0*/  PRMT R18, R25, 0x7632, R18 ;  /* 0x0000763219127816 */ /* 0x000fe20000000012 */
[C---:B------:R-:W-:Y:S01]  /*274d0*/  IMAD.WIDE R26, R0.reuse, 0x2, R20 ;  /* 0x00000002001a7825 */ /* 0x040fe200078e0214 */
[----:B------:R-:W0:Y:S04]  /*274e0*/  LDCU UR9, c[0x0][0x398] ;  /* 0x00007300ff0977ac */ /* 0x000e280008000800 */
[----:B------:R1:W-:Y:S01]  /*274f0*/  @P6 STG.E.U16 desc[UR38][R26.64], R18 ;  /* 0x000000121a006986 */ /* 0x0003e2000c101526 */
[----:B----4-:R-:W-:-:S04]  /*27500*/  IMAD.WIDE R24, R0, 0x2, R14 ;  /* 0x0000000200187825 */ /* 0x010fc800078e020e */
[----:B------:R-:W-:Y:S01]  /*27510*/  IMAD.WIDE R16, R0, 0x2, R10 ;  /* 0x0000000200107825 */ /* 0x000fe200078e020a */
[----:B------:R4:W-:Y:S04]  /*27520*/  @P5 STG.E.U16 desc[UR38][R24.64], R19 ;  /* 0x0000001318005986 */ /* 0x0009e8000c101526 */
[----:B-1----:R-:W2:Y:S04]  /*27530*/  LDL R18, [R1+0x1038] ;  /* 0x0010380001127983 */ /* 0x002ea80000100800 */
[----:B------:R1:W-:Y:S04]  /*27540*/  @P3 STG.E.U16 desc[UR38][R16.64], R3 ;  /* 0x0000000310003986 */ /* 0x0003e8000c101526 */
[----:B----4-:R-:W4:Y:S04]  /*27550*/  LDL.LU R19, [R1+0x1164] ;  /* 0x0011640001137983 */ /* 0x010f280000300800 */
[----:B------:R-:W3:Y:S04]  /*27560*/  LDL R25, [R1+0x1034] ;  /* 0x0010340001197983 */ /* 0x000ee80000100800 */
[----:B-1----:R-:W3:Y:S01]  /*27570*/  LDL R16, [R1+0x1030] ;  /* 0x0010300001107983 */ /* 0x002ee20000100800 */
[----:B------:R-:W-:Y:S01]  /*27580*/  ISETP.LT.AND P4, PT, R2, UR10, !P1 ;  /* 0x0000000a02007c0c */ /* 0x000fe2000cf81270 */
[C---:B------:R-:W-:Y:S01]  /*27590*/  IMAD.WIDE R26, R0.reuse, 0x2, R8 ;  /* 0x00000002001a7825 */ /* 0x040fe200078e0208 */
[----:B------:R-:W-:Y:S01]  /*275a0*/  ISETP.LT.AND P3, PT, R29, UR18, !P1 ;  /* 0x000000121d007c0c */ /* 0x000fe2000cf61270 */
[----:B------:R-:W3:Y:S01]  /*275b0*/  LDL R24, [R1+0x103c] ;  /* 0x00103c0001187983 */ /* 0x000ee20000100800 */
[----:B------:R-:W1:Y:S01]  /*275c0*/  LDCU UR10, c[0x0][0x398] ;  /* 0x00007300ff0a77ac */ /* 0x000e620008000800 */
[----:B------:R-:W-:-:S02]  /*275d0*/  VIADD R3, R0, UR72 ;  /* 0x0000004800037c36 */ /* 0x000fc40008000000 */
[----:B------:R-:W3:Y:S01]  /*275e0*/  LDL.LU R29, [R1+0x80] ;  /* 0x00008000011d7983 */ /* 0x000ee20000300800 */
[----:B------:R-:W0:Y:S05]  /*275f0*/  LDCU UR18, c[0x0][0x398] ;  /* 0x00007300ff1277ac */ /* 0x000e2a0008000800 */
[----:B----4-:R4:W-:Y:S01]  /*27600*/  @P4 STG.E.U16 desc[UR38][R26.64], R19 ;  /* 0x000000131a004986 */ /* 0x0109e2000c101526 */
[----:B------:R-:W-:Y:S02]  /*27610*/  PRMT R17, R19, 0x7632, R17 ;  /* 0x0000763213117816 */ /* 0x000fe40000000011 */
[----:B--2---:R-:W-:Y:S01]  /*27620*/  ISETP.LT.AND P4, PT, R18, UR21, !P0 ;  /* 0x0000001512007c0c */ /* 0x004fe2000c781270 */
[----:B------:R-:W2:Y:S01]  /*27630*/  LDCU UR21, c[0x0][0x398] ;  /* 0x00007300ff1577ac */ /* 0x000ea20008000800 */
[----:B---3--:R-:W-:Y:S01]  /*27640*/  ISETP.LT.AND P5, PT, R16, UR19, !P0 ;  /* 0x0000001310007c0c */ /* 0x008fe2000c7a1270 */
[----:B------:R-:W-:Y:S01]  /*27650*/  VIADD R16, R25, 0x9 ;  /* 0x0000000919107836 */ /* 0x000fe20000000000 */
[----:B------:R-:W3:Y:S01]  /*27660*/  LDCU UR19, c[0x0][0x398] ;  /* 0x00007300ff1377ac */ /* 0x000ee20008000800 */
[----:B----4-:R-:W-:Y:S01]  /*27670*/  IMAD.WIDE R18, R0, 0x2, R12 ;  /* 0x0000000200127825 */ /* 0x010fe200078e020c */
[----:B------:R-:W-:-:S02]  /*27680*/  PRMT R0, R28, 0x7632, R0 ;  /* 0x000076321c007816 */ /* 0x000fc40000000000 */
[----:B------:R-:W4:Y:S01]  /*27690*/  LDL.LU R28, [R1+0x1160] ;  /* 0x00116000011c7983 */ /* 0x000f220000300800 */
[----:B------:R-:W-:-:S03]  /*276a0*/  ISETP.GE.AND P1, PT, R16, UR75, PT ;  /* 0x0000004b10007c0c */ /* 0x000fc6000bf26270 */
[----:B------:R-:W2:Y:S01]  /*276b0*/  LDL.LU R16, [R1+0xa0] ;  /* 0x0000a00001107983 */ /* 0x000ea20000300800 */
[----:B------:R-:W-:Y:S01]  /*276c0*/  ISETP.LT.AND P6, PT, R24, UR20, !P0 ;  /* 0x0000001418007c0c */ /* 0x000fe2000c7c1270 */
[C---:B------:R-:W-:Y:S01]  /*276d0*/  IMAD.WIDE R24, R3.reuse, 0x2, R22 ;  /* 0x0000000203187825 */ /* 0x040fe200078e0216 */
[----:B------:R-:W0:Y:S01]  /*276e0*/  LDCU UR20, c[0x0][0x398] ;  /* 0x00007300ff1477ac */ /* 0x000e220008000800 */
[----:B------:R1:W-:Y:S04]  /*276f0*/  @P3 STG.E.U16 desc[UR38][R18.64], R17 ;  /* 0x0000001112003986 */ /* 0x0003e8000c101526 */
[----:B-1----:R-:W3:Y:S04]  /*27700*/  LDL R18, [R1+0x104c] ;  /* 0x00104c0001127983 */ /* 0x002ee80000100800 */
[----:B------:R-:W4:Y:S04]  /*27710*/  LDL.LU R19, [R1+0x90] ;  /* 0x0000900001137983 */ /* 0x000f280000300800 */
[----:B--2---:R1:W-:Y:S04]  /*27720*/  @P5 STG.E.U16 desc[UR38][R24.64], R16 ;  /* 0x0000001018005986 */ /* 0x0043e8000c101526 */
[----:B-1----:R-:W2:Y:S04]  /*27730*/  LDL R24, [R1+0x1040] ;  /* 0x0010400001187983 */ /* 0x002ea80000100800 */
[----:B------:R-:W2:Y:S01]  /*27740*/  LDL R25, [R1+0x1050] ;  /* 0x0010500001197983 */ /* 0x000ea20000100800 */
[C---:B------:R-:W-:Y:S01]  /*27750*/  IMAD.WIDE R26, R3.reuse, 0x2, R4 ;  /* 0x00000002031a7825 */ /* 0x040fe200078e0204 */
[----:B---3--:R-:W-:Y:S01]  /*27760*/  ISETP.LT.AND P3, PT, R18, UR28, !P0 ;  /* 0x0000001c12007c0c */ /* 0x008fe2000c761270 */
[----:B------:R-:W1:Y:S03]  /*27770*/  LDCU UR28, c[0x0][0x398] ;  /* 0x00007300ff1c77ac */ /* 0x000e660008000800 */
[----:B------:R3:W-:Y:S01]  /*27780*/  @P6 STG.E.U16 desc[UR38][R26.64], R0 ;  /* 0x000000001a006986 */ /* 0x0007e2000c101526 */
[----:B------:R-:W-:Y:S01]  /*27790*/  IMAD.WIDE R16, R3, 0x2, R6 ;  /* 0x0000000203107825 */ /* 0x000fe200078e0206 */
[----:B----4-:R-:W-:-:S04]  /*277a0*/  PRMT R28, R19, 0x7632, R28 ;  /* 0x00007632131c7816 */ /* 0x010fc8000000001c */
[----:B------:R4:W-:Y:S01]  /*277b0*/  @P4 STG.E.U16 desc[UR38][R16.64], R19 ;  /* 0x0000001310004986 */ /* 0x0009e2000c101526 */
[----:B---3--:R-:W-:Y:S01]  /*277c0*/  PRMT R0, R29, 0x7632, R0 ;  /* 0x000076321d007816 */ /* 0x008fe20000000000 */
[----:B----4-:R-:W-:-:S04]  /*277d0*/  IMAD.WIDE R16, R3, 0x2, R20 ;  /* 0x0000000203107825 */ /* 0x010fc800078e0214 */
[----:B------:R-:W-:Y:S01]  /*277e0*/  IMAD.WIDE R18, R3, 0x2, R14 ;  /* 0x0000000203127825 */ /* 0x000fe200078e020e */
[----:B------:R3:W-:Y:S04]  /*277f0*/  STL [R1+0x115c], R7 ;  /* 0x00115c0701007387 */ /* 0x0007e80000100800 */
[----:B---3--:R-:W3:Y:S01]  /*27800*/  LDL R7, [R1+0x60] ;  /* 0x0000600001077983 */ /* 0x008ee20000100800 */
[----:B--2---:R-:W-:Y:S02]  /*27810*/  ISETP.LT.AND P6, PT, R24, UR22, !P0 ;  /* 0x0000001618007c0c */ /* 0x004fe4000c7c1270 */
[----:B------:R-:W-:Y:S01]  /*27820*/  ISETP.LT.AND P5, PT, R25, UR23, !P0 ;  /* 0x0000001719007c0c */ /* 0x000fe2000c7a1270 */
[C---:B------:R-:W-:Y:S01]  /*27830*/  IMAD.WIDE R24, R3.reuse, 0x2, R10 ;  /* 0x0000000203187825 */ /* 0x040fe200078e020a */
[----:B------:R-:W-:Y:S01]  /*27840*/  ISETP.LT.AND P4, PT, R2, UR29, !P0 ;  /* 0x0000001d02007c0c */ /* 0x000fe2000c781270 */
[----:B------:R-:W2:Y:S02]  /*27850*/  LDCU UR23, c[0x0][0x398] ;  /* 0x00007300ff1777ac */ /* 0x000ea40008000800 */
[C---:B------:R-:W-:Y:S01]  /*27860*/  IMAD.WIDE R26, R3.reuse, 0x2, R8 ;  /* 0x00000002031a7825 */ /* 0x040fe200078e0208 */
[----:B------:R-:W4:Y:S05]  /*27870*/  LDCU UR22, c[0x0][0x398] ;  /* 0x00007300ff1677ac */ /* 0x000f2a0008000800 */
[----:B------:R0:W-:Y:S01]  /*27880*/  @P6 STG.E.U16 desc[UR38][R16.64], R28 ;  /* 0x0000001c10006986 */ /* 0x0001e2000c101526 */
[----:B------:R-:W1:Y:S03]  /*27890*/  LDCU UR29, c[0x0][0x398] ;  /* 0x00007300ff1d77ac */ /* 0x000e660008000800 */
[----:B------:R2:W-:Y:S04]  /*278a0*/  @P5 STG.E.U16 desc[UR38][R18.64], R29 ;  /* 0x0000001d12005986 */ /* 0x0005e8000c101526 */
[----:B------:R1:W-:Y:S04]  /*278b0*/  @P3 STG.E.U16 desc[UR38][R24.64], R0 ;  /* 0x0000000018003986 */ /* 0x0003e8000c101526 */
[----:B0-----:R-:W3:Y:S04]  /*278c0*/  LDL R16, [R1+0x103c] ;  /* 0x00103c0001107983 */ /* 0x001ee80000100800 */
[----:B--2---:R-:W2:Y:S04]  /*278d0*/  LDL R18, [R1+0x1034] ;  /* 0x0010340001127983 */ /* 0x004ea80000100800 */
[----:B------:R-:W2:Y:S04]  /*278e0*/  LDL R19, [R1+0x1038] ;  /* 0x0010380001137983 */ /* 0x000ea80000100800 */
[----:B------:R-:W2:Y:S04]  /*278f0*/  LDL R28, [R1+0x104c] ;  /* 0x00104c00011c7983 */ /* 0x000ea80000100800 */
[----:B------:R-:W2:Y:S04]  /*27900*/  LDL.LU R29, [R1+0x110] ;  /* 0x00011000011d7983 */ /* 0x000ea80000300800 */
[----:B-1----:R-:W2:Y:S04]  /*27910*/  LDL.LU R0, [R1+0x70] ;  /* 0x0000700001007983 */ /* 0x002ea80000300800 */
[----:B------:R-:W2:Y:S04]  /*27920*/  LDL R24, [R1+0x1044] ;  /* 0x0010440001187983 */ /* 0x000ea80000100800 */
[----:B------:R-:W4:Y:S04]  /*27930*/  LDL R25, [R1+0x1030] ;  /* 0x0010300001197983 */ /* 0x000f280000100800 */
[----:B------:R-:W-:Y:S01]  /*27940*/  STL [R1+0x1158], R13 ;  /* 0x0011580d01007387 */ /* 0x000fe20000100800 */
[----:B---3--:R-:W-:Y:S01]  /*27950*/  ISETP.LT.AND P6, PT, R16, UR32, !P1 ;  /* 0x0000002010007c0c */ /* 0x008fe2000cfc1270 */
[----:B------:R-:W-:Y:S01]  /*27960*/  VIADD R16, R3, UR72 ;  /* 0x0000004803107c36 */ /* 0x000fe20008000000 */
[----:B------:R-:W0:Y:S01]  /*27970*/  LDCU UR32, c[0x0][0x398] ;  /* 0x00007300ff2077ac */ /* 0x000e220008000800 */
[----:B--2---:R-:W-:Y:S01]  /*27980*/  ISETP.LT.AND P3, PT, R24, UR30, !P0 ;  /* 0x0000001e18007c0c */ /* 0x004fe2000c761270 */
[----:B------:R1:W-:Y:S01]  /*27990*/  @P4 STG.E.U16 desc[UR38][R26.64], R0 ;  /* 0x000000001a004986 */ /* 0x0003e2000c101526 */
[----:B------:R-:W-:Y:S01]  /*279a0*/  PRMT R17, R0, 0x7632, R17 ;  /* 0x0000763200117816 */ /* 0x000fe20000000011 */
[----:B------:R-:W2:Y:S01]  /*279b0*/  LDCU UR30, c[0x0][0x398] ;  /* 0x00007300ff1e77ac */ /* 0x000ea20008000800 */
[----:B------:R-:W-:-:S02]  /*279c0*/  ISETP.LT.AND P4, PT, R19, UR33, !P1 ;  /* 0x0000002113007c0c */ /* 0x000fc4000cf81270 */
[----:B----4-:R-:W-:Y:S01]  /*279d0*/  ISETP.LT.AND P5, PT, R25, UR31, !P1 ;  /* 0x0000001f19007c0c */ /* 0x010fe2000cfa1270 */
[----:B-1----:R-:W-:Y:S01]  /*279e0*/  VIADD R0, R18, 0xa ;  /* 0x0000000a12007836 */ /* 0x002fe20000000000 */
[----:B------:R-:W1:Y:S01]  /*279f0*/  LDCU UR31, c[0x0][0x398] ;  /* 0x00007300ff1f77ac */ /* 0x000e620008000800 */
[----:B------:R-:W-:Y:S01]  /*27a00*/  IMAD.WIDE R18, R3, 0x2, R12 ;  /* 0x0000000203127825 */ /* 0x000fe200078e020c */
[----:B------:R-:W-:Y:S01]  /*27a10*/  PRMT R3, R7, 0x7632, R3 ;  /* 0x0000763207037816 */ /* 0x000fe20000000003 */
[----:B------:R-:W3:Y:S01]  /*27a20*/  LDL.LU R13, [R1+0xf0] ;  /* 0x0000f000010d7983 */ /* 0x000ee20000300800 */
[----:B------:R-:W4:Y:S03]  /*27a30*/  LDCU UR33, c[0x0][0x398] ;  /* 0x00007300ff2177ac */ /* 0x000f260008000800 */
[----:B------:R-:W2:Y:S04]  /*27a40*/  LDL.LU R7, [R1+0x115c] ;  /* 0x00115c0001077983 */ /* 0x000ea80000300800 */
[----:B------:R0:W-:Y:S04]  /*27a50*/  @P3 STG.E.U16 desc[UR38][R18.64], R17 ;  /* 0x0000001112003986 */ /* 0x0001e8000c101526 */
[----:B0-----:R-:W2:Y:S01]  /*27a60*/  LDL.LU R19, [R1+0x60] ;  /* 0x0000600001137983 */ /* 0x001ea20000300800 */
[----:B------:R-:W-:-:S04]  /*27a70*/  IMAD.WIDE R24, R16, 0x2, R22 ;  /* 0x0000000210187825 */ /* 0x000fc800078e0216 */
[C---:B------:R-:W-:Y:S01]  /*27a80*/  IMAD.WIDE R26, R16.reuse, 0x2, R4 ;  /* 0x00000002101a7825 */ /* 0x040fe200078e0204 */
[----:B------:R-:W3:Y:S04]  /*27a90*/  LDL R17, [R1+0x1038] ;  /* 0x0010380001117983 */ /* 0x000ee80000100800 */
[----:B--2---:R0:W-:Y:S04]  /*27aa0*/  @P5 STG.E.U16 desc[UR38][R24.64], R19 ;  /* 0x0000001318005986 */ /* 0x0041e8000c101526 */
[----:B0-----:R-:W2:Y:S04]  /*27ab0*/  LDL R24, [R1+0x1040] ;  /* 0x0010400001187983 */ /* 0x001ea80000100800 */
[----:B------:R-:W4:Y:S01]  /*27ac0*/  LDL R25, [R1+0x1050] ;  /* 0x0010500001197983 */ /* 0x000f220000100800 */
[----:B------:R-:W-:-:S03]  /*27ad0*/  IMAD.WIDE R18, R16, 0x2, R6 ;  /* 0x0000000210127825 */ /* 0x000fc600078e0206 */
[----:B------:R0:W-:Y:S04]  /*27ae0*/  @P6 STG.E.U16 desc[UR38][R26.64], R3 ;  /* 0x000000031a006986 */ /* 0x0001e8000c101526 */
[----:B------:R1:W-:Y:S01]  /*27af0*/  @P4 STG.E.U16 desc[UR38][R18.64], R29 ;  /* 0x0000001d12004986 */ /* 0x0003e2000c101526 */
[----:B------:R-:W-:Y:S02]  /*27b00*/  ISETP.GE.AND P0, PT, R0, UR74, PT ;  /* 0x0000004a00007c0c */ /* 0x000fe4000bf06270 */
[----:B0-----:R-:W-:Y:S01]  /*27b10*/  PRMT R3, R29, 0x7632, R3 ;  /* 0x000076321d037816 */ /* 0x001fe20000000003 */
[----:B-1----:R-:W-:Y:S01]  /*27b20*/  IMAD.WIDE R18, R16, 0x2, R20 ;  /* 0x0000000210127825 */ /* 0x002fe200078e0214 */
[----:B------:R0:W-:Y:S01]  /*27b30*/  STL [R1+0x1154], R7 ;  /* 0x0011540701007387 */ /* 0x0001e20000100800 */
[----:B---3--:R-:W-:-:S03]  /*27b40*/  PRMT R0, R13, 0x7632, R0 ;  /* 0x000076320d007816 */ /* 0x008fc60000000000 */
[----:B0-----:R-:W3:Y:S01]  /*27b50*/  LDL R7, [R1+0xa4] ;  /* 0x0000a40001077983 */ /* 0x001ee20000100800 */
[----:B--2---:R-:W-:Y:S02]  /*27b60*/  ISETP.LT.AND P6, PT, R24, UR50, !P1 ;  /* 0x0000003218007c0c */ /* 0x004fe4000cfc1270 */
[----:B----4-:R-:W-:Y:S01]  /*27b70*/  ISETP.LT.AND P5, PT, R25, UR52, !P1 ;  /* 0x0000003419007c0c */ /* 0x010fe2000cfa1270 */
[----:B------:R-:W-:Y:S01]  /*27b80*/  IMAD.WIDE R24, R16, 0x2, R14 ;  /* 0x0000000210187825 */ /* 0x000fe200078e020e */
[----:B------:R-:W-:Y:S01]  /*27b90*/  ISETP.LT.AND P3, PT, R28, UR54, !P1 ;  /* 0x000000361c007c0c */ /* 0x000fe2000cf61270 */
[----:B------:R-:W0:Y:S08]  /*27ba0*/  LDCU UR50, c[0x0][0x398] ;  /* 0x00007300ff3277ac */ /* 0x000e300008000800 */
[----:B------:R1:W-:Y:S01]  /*27bb0*/  @P6 STG.E.U16 desc[UR38][R18.64], R3 ;  /* 0x0000000312006986 */ /* 0x0003e2000c101526 */
[----:B------:R-:W-:Y:S01]  /*27bc0*/  IMAD.WIDE R26, R16, 0x2, R10 ;  /* 0x00000002101a7825 */ /* 0x000fe200078e020a */
[----:B------:R-:W-:Y:S01]  /*27bd0*/  ISETP.LT.AND P4, PT, R2, UR55, !P1 ;  /* 0x0000003702007c0c */ /* 0x000fe2000cf81270 */
[----:B------:R-:W2:Y:S01]  /*27be0*/  LDCU UR52, c[0x0][0x398] ;  /* 0x00007300ff3477ac */ /* 0x000ea20008000800 */
[----:B------:R4:W-:Y:S01]  /*27bf0*/  @P5 STG.E.U16 desc[UR38][R24.64], R13 ;  /* 0x0000000d18005986 */ /* 0x0009e2000c101526 */
[C---:B------:R-:W-:Y:S01]  /*27c00*/  IMAD.WIDE R28, R16.reuse, 0x2, R8 ;  /* 0x00000002101c7825 */ /* 0x040fe200078e0208 */
[----:B------:R-:W0:Y:S02]  /*27c10*/  LDCU UR54, c[0x0][0x398] ;  /* 0x00007300ff3677ac */ /* 0x000e240008000800 */
[----:B-1----:R-:W2:Y:S04]  /*27c20*/  LDL R3, [R1+0x1030] ;  /* 0x0010300001037983 */ /* 0x002ea80000100800 */
[----:B------:R-:W2:Y:S04]  /*27c30*/  LDL R18, [R1+0x103c] ;  /* 0x00103c0001127983 */ /* 0x000ea80000100800 */
[----:B------:R-:W2:Y:S01]  /*27c40*/  LDL R19, [R1+0x1034] ;  /* 0x0010340001137983 */ /* 0x000ea20000100800 */
[----:B------:R-:W-:Y:S01]  /*27c50*/  ISETP.LT.AND P6, PT, R17, UR59, !P0 ;  /* 0x0000003b11007c0c */ /* 0x000fe2000c7c1270 */
[----:B------:R-:W1:Y:S02]  /*27c60*/  LDCU UR55, c[0x0][0x398] ;  /* 0x00007300ff3777ac */ /* 0x000e640008000800 */
[----:B----4-:R-:W4:Y:S01]  /*27c70*/  LDL.LU R13, [R1+0x1158] ;  /* 0x00115800010d7983 */ /* 0x010f220000300800 */
[----:B------:R-:W0:Y:S03]  /*27c80*/  LDCU UR59, c[0x0][0x398] ;  /* 0x00007300ff3b77ac */ /* 0x000e260008000800 */
[----:B------:R-:W4:Y:S04]  /*27c90*/  LDL.LU R24, [R1+0x50] ;  /* 0x0000500001187983 */ /* 0x000f280000300800 */
[----:B------:R-:W4:Y:S04]  /*27ca0*/  LDL R25, [R1+0x1044] ;  /* 0x0010440001197983 */ /* 0x000f280000100800 */
[----:B------:R0:W-:Y:S02]  /*27cb0*/  @P3 STG.E.U16 desc[UR38][R26.64], R0 ;  /* 0x000000001a003986 */ /* 0x0001e4000c101526 */
[----:B0-----:R-:W-:Y:S01]  /*27cc0*/  VIADD R0, R16, UR72 ;  /* 0x0000004810007c36 */ /* 0x001fe20008000000 */
[----:B---3--:R-:W-:-:S02]  /*27cd0*/  PRMT R26, R7, 0x7632, R26 ;  /* 0x00007632071a7816 */ /* 0x008fc4000000001a */
[----:B--2---:R-:W-:Y:S01]  /*27ce0*/  ISETP.LT.AND P5, PT, R18, UR58, !P0 ;  /* 0x0000003a12007c0c */ /* 0x004fe2000c7a1270 */
[----:B------:R-:W0:Y:S01]  /*27cf0*/  LDCU UR58, c[0x0][0x398] ;  /* 0x00007300ff3a77ac */ /* 0x000e220008000800 */
[----:B----4-:R-:W-:Y:S01]  /*27d00*/  IMAD.WIDE R16, R16, 0x2, R12 ;  /* 0x0000000210107825 */ /* 0x010fe200078e020c */
[----:B------:R-:W-:Y:S01]  /*27d10*/  ISETP.LT.AND P3, PT, R25, UR56, !P1 ;  /* 0x0000003819007c0c */ /* 0x000fe2000cf61270 */
[----:B------:R2:W-:Y:S01]  /*27d20*/  @P4 STG.E.U16 desc[UR38][R28.64], R24 ;  /* 0x000000181c004986 */ /* 0x0005e2000c101526 */
[----:B------:R-:W-:Y:S01]  /*27d30*/  PRMT R27, R24, 0x7632, R27 ;  /* 0x00007632181b7816 */ /* 0x000fe2000000001b */
[----:B------:R-:W3:Y:S01]  /*27d40*/  LDCU UR56, c[0x0][0x398] ;  /* 0x00007300ff3877ac */ /* 0x000ee20008000800 */
[----:B------:R-:W-:Y:S01]  /*27d50*/  ISETP.LT.AND P4, PT, R3, UR57, !P0 ;  /* 0x0000003903007c0c */ /* 0x000fe2000c781270 */
[----:B------:R-:W-:Y:S02]  /*27d60*/  VIADD R3, R19, 0xb ;  /* 0x0000000b13037836 */ /* 0x000fe40000000000 */
[C---:B------:R-:W-:Y:S01]  /*27d70*/  IMAD.WIDE R18, R0.reuse, 0x2, R22 ;  /* 0x0000000200127825 */ /* 0x040fe200078e0216 */
[----:B------:R-:W4:Y:S01]  /*27d80*/  LDCU UR57, c[0x0][0x398] ;  /* 0x00007300ff3977ac */ /* 0x000f220008000800 */
[----:B--2---:R-:W2:Y:S04]  /*27d90*/  LDL R29, [R1+0x104c] ;  /* 0x00104c00011d7983 */ /* 0x004ea80000100800 */
[----:B------:R0:W-:Y:S04]  /*27da0*/  STL [R1+0x1150], R23 ;  /* 0x0011501701007387 */ /* 0x0001e80000100800 */
[----:B------:R1:W-:Y:S04]  /*27db0*/  @P3 STG.E.U16 desc[UR38][R16.64], R27 ;  /* 0x0000001b10003986 */ /* 0x0003e8000c101526 */
[----:B0-----:R-:W2:Y:S04]  /*27dc0*/  LDL R23, [R1+0x1050] ;  /* 0x0010500001177983 */ /* 0x001ea80000100800 */
[----:B------:R-:W2:Y:S04]  /*27dd0*/  LDL.LU R7, [R1+0x1154] ;  /* 0x0011540001077983 */ /* 0x000ea80000300800 */
[----:B-1----:R-:W2:Y:S04]  /*27de0*/  LDL.LU R17, [R1+0xa4] ;  /* 0x0000a40001117983 */ /* 0x002ea80000300800 */
[----:B------:R-:W3:Y:S01]  /*27df0*/  LDL R27, [R1+0x1044] ;  /* 0x00104400011b7983 */ /* 0x000ee20000100800 */
[----:B------:R-:W-:-:S03]  /*27e00*/  IMAD.WIDE R24, R0, 0x2, R4 ;  /* 0x0000000200187825 */ /* 0x000fc600078e0204 */
[----:B--2---:R0:W-:Y:S01]  /*27e10*/  @P4 STG.E.U16 desc[UR38][R18.64], R17 ;  /* 0x0000001112004986 */ /* 0x0041e2000c101526 */
[----:B------:R-:W-:Y:S01]  /*27e20*/  ISETP.LT.AND P4, PT, R23, UR60, !P0 ;  /* 0x0000003c17007c0c */ /* 0x000fe2000c781270 */
[----:B------:R-:W1:Y:S02]  /*27e30*/  LDCU UR60, c[0x0][0x398] ;  /* 0x00007300ff3c77ac */ /* 0x000e640008000800 */
[----:B0-----:R-:W2:Y:S01]  /*27e40*/  LDL.LU R19, [R1+0x94] ;  /* 0x0000940001137983 */ /* 0x001ea20000300800 */
[----:B------:R-:W-:-:S03]  /*27e50*/  IMAD.WIDE R16, R0, 0x2, R6 ;  /* 0x0000000200107825 */ /* 0x000fc600078e0206 */
[----:B------:R0:W-:Y:S04]  /*27e60*/  STL [R1+0x114c], R7 ;  /* 0x00114c0701007387 */ /* 0x0001e80000100800 */
[----:B------:R-:W-:Y:S04]  /*27e70*/  @P5 STG.E.U16 desc[UR38][R24.64], R26 ;  /* 0x0000001a18005986 */ /* 0x000fe8000c101526 */
[----:B------:R-:W3:Y:S04]  /*27e80*/  LDL R23, [R1+0x1030] ;  /* 0x0010300001177983 */ /* 0x000ee80000100800 */
[----:B0-----:R-:W3:Y:S01]  /*27e90*/  LDL R7, [R1+0x1040] ;  /* 0x0010400001077983 */ /* 0x001ee20000100800 */
[----:B------:R-:W-:-:S03]  /*27ea0*/  ISETP.LT.AND P5, PT, R29, UR62, !P0 ;  /* 0x0000003e1d007c0c */ /* 0x000fc6000c7a1270 */
[----:B------:R0:W-:Y:S04]  /*27eb0*/  STL [R1+0x1148], R29 ;  /* 0x0011481d01007387 */ /* 0x0001e80000100800 */
[----:B0-----:R-:W4:Y:S01]  /*27ec0*/  LDL.LU R29, [R1+0x84] ;  /* 0x00008400011d7983 */ /* 0x001f220000300800 */
[----:B------:R-:W-:Y:S01]  /*27ed0*/  ISETP.GE.AND P1, PT, R3, UR73, PT ;  /* 0x0000004903007c0c */ /* 0x000fe2000bf26270 */
[C---:B------:R-:W-:Y:S02]  /*27ee0*/  IMAD.WIDE R24, R0.reuse, 0x2, R10 ;  /* 0x0000000200187825 */ /* 0x040fe400078e020a */
[----:B--2---:R0:W-:Y:S01]  /*27ef0*/  @P6 STG.E.U16 desc[UR38][R16.64], R19 ;  /* 0x0000001310006986 */ /* 0x0041e2000c101526 */
[----:B------:R-:W-:Y:S02]  /*27f00*/  PRMT R3, R19, 0x7632, R3 ;  /* 0x0000763213037816 */ /* 0x000fe40000000003 */
[----:B---3--:R-:W-:Y:S01]  /*27f10*/  ISETP.LT.AND P3, PT, R7, UR61, !P0 ;  /* 0x0000003d07007c0c */ /* 0x008fe2000c761270 */
[----:B0-----:R-:W-:-:S04]  /*27f20*/  IMAD.WIDE R16, R0, 0x2, R20 ;  /* 0x0000000200107825 */ /* 0x001fc800078e0214 */
[----:B------:R-:W-:Y:S01]  /*27f30*/  IMAD.WIDE R18, R0, 0x2, R14 ;  /* 0x0000000200127825 */ /* 0x000fe200078e020e */
[----:B----4-:R-:W-:-:S07]  /*27f40*/  PRMT R28, R29, 0x7632, R28 ;  /* 0x000076321d1c7816 */ /* 0x010fce000000001c */
[----:B------:R0:W-:Y:S04]  /*27f50*/  @P3 STG.E.U16 desc[UR38][R16.64], R3 ;  /* 0x0000000310003986 */ /* 0x0001e8000c101526 */
[----:B------:R2:W-:Y:S04]  /*27f60*/  @P4 STG.E.U16 desc[UR38][R18.64], R29 ;  /* 0x0000001d12004986 */ /* 0x0005e8000c101526 */
[----:B------:R3:W-:Y:S04]  /*27f70*/  @P5 STG.E.U16 desc[UR38][R24.64], R28 ;  /* 0x0000001c18005986 */ /* 0x0007e8000c101526 */
[----:B0-----:R-:W4:Y:S04]  /*27f80*/  LDL.LU R17, [R1+0x74] ;  /* 0x0000740001117983 */ /* 0x001f280000300800 */
[----:B------:R-:W4:Y:S04]  /*27f90*/  LDL R3, [R1+0x103c] ;  /* 0x00103c0001037983 */ /* 0x000f280000100800 */
[----:B--2---:R-:W2:Y:S04]  /*27fa0*/  LDL R19, [R1+0x1038] ;  /* 0x0010380001137983 */ /* 0x004ea80000100800 */
[----:B------:R-:W2:Y:S04]  /*27fb0*/  LDL R29, [R1+0x1050] ;  /* 0x00105000011d7983 */ /* 0x000ea80000100800 */
[----:B---3--:R-:W3:Y:S04]  /*27fc0*/  LDL R25, [R1+0x1034] ;  /* 0x0010340001197983 */ /* 0x008ee80000100800 */
[----:B------:R0:W-:Y:S04]  /*27fd0*/  STL [R1+0x10e0], R28 ;  /* 0x0010e01c01007387 */ /* 0x0001e80000100800 */
[----:B0-----:R-:W2:Y:S01]  /*27fe0*/  LDL R28, [R1+0x1044] ;  /* 0x00104400011c7983 */ /* 0x001ea20000100800 */
[----:B------:R-:W-:-:S02]  /*27ff0*/  ISETP.LT.AND P6, PT, R2, UR64, !P0 ;  /* 0x0000004002007c0c */ /* 0x000fc4000c7c1270 */
[----:B------:R-:W-:Y:S01]  /*28000*/  ISETP.LT.AND P0, PT, R27, UR63, !P0 ;  /* 0x0000003f1b007c0c */ /* 0x000fe2000c701270 */
[----:B------:R-:W-:Y:S01]  /*28010*/  IMAD.WIDE R26, R0, 0x2, R8 ;  /* 0x00000002001a7825 */ /* 0x000fe200078e0208 */
[----:B------:R-:W-:-:S09]  /*28020*/  ISETP.LT.AND P4, PT, R23, UR65, !P1 ;  /* 0x0000004117007c0c */ /* 0x000fd2000cf81270 */
[----:B----4-:R-:W-:Y:S04]  /*28030*/  @P6 STG.E.U16 desc[UR38][R26.64], R17 ;  /* 0x000000111a006986 */ /* 0x010fe8000c101526 */
[----:B--2---:R-:W-:Y:S04]  /*28040*/  STL [R1+0x1144], R28 ;  /* 0x0011441c01007387 */ /* 0x004fe80000100800 */
[----:B------:R0:W-:Y:S04]  /*28050*/  STL [R1+0x1140], R27 ;  /* 0x0011401b01007387 */ /* 0x0001e80000100800 */
[----:B0-----:R-:W2:Y:S04]  /*28060*/  LDL.LU R27, [R1+0x64] ;  /* 0x00006400011b7983 */ /* 0x001ea80000300800 */
[----:B------:R-:W4:Y:S04]  /*28070*/  LDL.LU R28, [R1+0xf4] ;  /* 0x0000f400011c7983 */ /* 0x000f280000300800 */
[----:B------:R-:W3:Y:S01]  /*28080*/  LDL.LU R23, [R1+0x1150] ;  /* 0x0011500001177983 */ /* 0x000ee20000300800 */
[----:B------:R-:W-:Y:S01]  /*28090*/  PRMT R18, R17, 0x7632, R18 ;  /* 0x0000763211127816 */ /* 0x000fe20000000012 */
[----:B------:R-:W-:Y:S01]  /*280a0*/  IMAD.WIDE R16, R0, 0x2, R12 ;  /* 0x0000000200107825 */ /* 0x000fe200078e020c */
[----:B------:R-:W-:-:S03]  /*280b0*/  ISETP.LT.AND P3, PT, R3, UR66, !P1 ;  /* 0x0000004203007c0c */ /* 0x000fc6000cf61270 */
[----:B------:R-:W-:Y:S01]  /*280c0*/  VIADD R3, R0, UR72 ;  /* 0x0000004800037c36 */ /* 0x000fe20008000000 */
[----:B------:R0:W-:Y:S01]  /*280d0*/  @P0 STG.E.U16 desc[UR38][R16.64], R18 ;  /* 0x0000001210000986 */ /* 0x0001e2000c101526 */
[----:B------:R-:W-:Y:S02]  /*280e0*/  ISETP.LT.AND P6, PT, R19, UR68, !P1 ;  /* 0x0000004413007c0c */ /* 0x000fe4000cfc1270 */
[----:B------:R-:W-:Y:S02]  /*280f0*/  ISETP.LT.AND P5, PT, R7, UR69, !P1 ;  /* 0x0000004507007c0c */ /* 0x000fe4000cfa1270 */
[----:B------:R-:W4:Y:S01]  /*28100*/  LDL.LU R7, [R1+0x114c] ;  /* 0x00114c0001077983 */ /* 0x000f220000300800 */
[----:B0-----:R-:W-:Y:S01]  /*28110*/  IMAD.WIDE R18, R3, 0x2, R4 ;  /* 0x0000000203127825 */ /* 0x001fe200078e0204 */
[----:B--2---:R-:W-:-:S03]  /*28120*/  PRMT R24, R27, 0x7632, R24 ;  /* 0x000076321b187816 */ /* 0x004fc60000000018 */
[----:B---3--:R-:W-:-:S05]  /*28130*/  IMAD.WIDE R16, R3, 0x2, R22 ;  /* 0x0000000203107825 */ /* 0x008fca00078e0216 */
[----:B------:R0:W-:Y:S04]  /*28140*/  @P4 STG.E.U16 desc[UR38][R16.64], R27 ;  /* 0x0000001b10004986 */ /* 0x0001e8000c101526 */
[----:B------:R2:W-:Y:S04]  /*28150*/  @P3 STG.E.U16 desc[UR38][R18.64], R24 ;  /* 0x0000001812003986 */ /* 0x0005e8000c101526 */
[----:B0-----:R-:W3:Y:S04]  /*28160*/  LDL.LU R27, [R1+0xa8] ;  /* 0x0000a800011b7983 */ /* 0x001ee80000300800 */
[----:B--2---:R-:W2:Y:S01]  /*28170*/  LDL.LU R24, [R1+0x114] ;  /* 0x0001140001187983 */ /* 0x004ea20000300800 */
[----:B------:R-:W-:-:S03]  /*28180*/  ISETP.LT.AND P4, PT, R29, UR67, !P1 ;  /* 0x000000431d007c0c */ /* 0x000fc6000cf81270 */
[----:B------:R-:W3:Y:S01]  /*28190*/  LDL.LU R29, [R1+0x1148] ;  /* 0x00114800011d7983 */ /* 0x000ee20000300800 */
[----:B------:R-:W-:Y:S02]  /*281a0*/  VIADD R0, R25, 0x16 ;  /* 0x0000001619007836 */ /* 0x000fe40000000000 */
[----:B----4-:R-:W-:-:S03]  /*281b0*/  IMAD.WIDE R16, R3, 0x2, R6 ;  /* 0x0000000203107825 */ /* 0x010fc600078e0206 */
[----:B------:R-:W-:Y:S01]  /*281c0*/  ISETP.GE.AND P0, PT, R0, UR37, PT ;  /* 0x0000002500007c0c */ /* 0x000fe2000bf06270 */
[C---:B------:R-:W-:Y:S01]  /*281d0*/  IMAD.WIDE R18, R3.reuse, 0x2, R20 ;  /* 0x0000000203127825 */ /* 0x040fe200078e0214 */
[----:B------:R-:W0:Y:S01]  /*281e0*/  LDCU UR37, c[0x0][0x398] ;  /* 0x00007300ff2577ac */ /* 0x000e220008000800 */
[----:B--2---:R-:W-:Y:S01]  /*281f0*/  PRMT R0, R24, 0x7632, R0 ;  /* 0x0000763218007816 */ /* 0x004fe20000000000 */
[----:B------:R2:W-:Y:S04]  /*28200*/  @P6 STG.E.U16 desc[UR38][R16.64], R24 ;  /* 0x0000001810006986 */ /* 0x0005e8000c101526 */
[----:B------:R4:W-:Y:S01]  /*28210*/  @P5 STG.E.U16 desc[UR38][R18.64], R0 ;  /* 0x0000000012005986 */ /* 0x0009e2000c101526 */
[----:B--2---:R-:W-:Y:S01]  /*28220*/  IMAD.WIDE R16, R3, 0x2, R14 ;  /* 0x0000000203107825 */ /* 0x004fe200078e020e */
[----:B----4-:R-:W-:-:S04]  /*28230*/  PRMT R0, R28, 0x7632, R0 ;  /* 0x000076321c007816 */ /* 0x010fc80000000000 */
[----:B------:R2:W-:Y:S04]  /*28240*/  @P4 STG.E.U16 desc[UR38][R16.64], R28 ;  /* 0x0000001c10004986 */ /* 0x0005e8000c101526 */
[----:B--2---:R-:W2:Y:S04]  /*28250*/  LDL.LU R28, [R1+0x1144] ;  /* 0x00114400011c7983 */ /* 0x004ea80000300800 */
[----:B------:R-:W4:Y:S04]  /*28260*/  LDL R16, [R1+0x1038] ;  /* 0x0010380001107983 */ /* 0x000f280000100800 */
[----:B------:R-:W4:Y:S01]  /*28270*/  LDL.LU R17, [R1+0x54] ;  /* 0x0000540001117983 */ /* 0x000f220000300800 */
[----:B---3--:R-:W-:Y:S01]  /*28280*/  ISETP.LT.AND P3, PT, R29, UR34, !P1 ;  /* 0x000000221d007c0c */ /* 0x008fe2000cf61270 */
[----:B------:R-:W-:Y:S01]  /*28290*/  IMAD.WIDE R18, R3, 0x2, R10 ;  /* 0x0000000203127825 */ /* 0x000fe200078e020a */
[----:B------:R-:W-:Y:S01]  /*282a0*/  ISETP.LT.AND P6, PT, R2, UR41, !P1 ;  /* 0x0000002902007c0c */ /* 0x000fe2000cfc1270 */
[----:B------:R-:W3:Y:S02]  /*282b0*/  LDCU UR41, c[0x0][0x398] ;  /* 0x00007300ff2977ac */ /* 0x000ee40008000800 */
[----:B------:R-:W-:Y:S01]  /*282c0*/  VIADD R24, R25, 0xc ;  /* 0x0000000c19187836 */ /* 0x000fe20000000000 */
[----:B------:R-:W0:Y:S07]  /*282d0*/  LDCU UR34, c[0x0][0x398] ;  /* 0x00007300ff2277ac */ /* 0x000e2e0008000800 */
[----:B------:R0:W-:Y:S01]  /*282e0*/  @P3 STG.E.U16 desc[UR38][R18.64], R0 ;  /* 0x0000000012003986 */ /* 0x0001e2000c101526 */
[----:B------:R-:W-:Y:S01]  /*282f0*/  ISETP.GE.AND P5, PT, R24, UR8, PT ;  /* 0x0000000818007c0c */ /* 0x000fe2000bfa6270 */
[C---:B------:R-:W-:Y:S01]  /*28300*/  IMAD.WIDE R24, R3.reuse, 0x2, R8 ;  /* 0x0000000203187825 */ /* 0x040fe200078e0208 */
[----:B------:R-:W1:Y:S01]  /*28310*/  LDCU UR8, c[0x0][0x398] ;  /* 0x00007300ff0877ac */ /* 0x000e620008000800 */
[----:B0-----:R-:W3:Y:S04]  /*28320*/  LDL R18, [R1+0x1030] ;  /* 0x0010300001127983 */ /* 0x001ee80000100800 */
[----:B------:R-:W3:Y:S01]  /*28330*/  LDL R19, [R1+0x103c] ;  /* 0x00103c0001137983 */ /* 0x000ee20000100800 */
[----:B------:R-:W-:Y:S01]  /*28340*/  VIADD R0, R3, UR72 ;  /* 0x0000004803007c36 */ /* 0x000fe20008000000 */
[----:B--2---:R-:W-:Y:S01]  /*28350*/  ISETP.LT.AND P1, PT, R28, UR36, !P1 ;  /* 0x000000241c007c0c */ /* 0x004fe2000cf21270 */
[----:B------:R-:W0:Y:S01]  /*28360*/  LDCU UR36, c[0x0][0x398] ;  /* 0x00007300ff2477ac */ /* 0x000e220008000800 */
[----:B----4-:R2:W-:Y:S01]  /*28370*/  @P6 STG.E.U16 desc[UR38][R24.64], R17 ;  /* 0x0000001118006986 */ /* 0x0105e2000c101526 */
[----:B------:R-:W-:Y:S01]  /*28380*/  PRMT R26, R17, 0x7632, R26 ;  /* 0x00007632111a7816 */ /* 0x000fe2000000001a */
[----:B--2---:R-:W-:-:S09]  /*28390*/  IMAD.WIDE R24, R3, 0x2, R12 ;  /* 0x0000000203187825 */ /* 0x004fd200078e020c */
[----:B------:R2:W-:Y:S04]  /*283a0*/  @P1 STG.E.U16 desc[UR38][R24.64], R26 ;  /* 0x0000001a18001986 */ /* 0x0005e8000c101526 */
[----:B--2---:R-:W2:Y:S01]  /*283b0*/  LDL R26, [R1+0x1034] ;  /* 0x00103400011a7983 */ /* 0x004ea20000100800 */
[----:B------:R-:W-:-:S03]  /*283c0*/  IMAD.WIDE R24, R0, 0x2, R6 ;  /* 0x0000000200187825 */ /* 0x000fc600078e0206 */
[----:B------:R4:W-:Y:S04]  /*283d0*/  STL [R1+0x113c], R6 ;  /* 0x00113c0601007387 */ /* 0x0009e80000100800 */
[----:B----4-:R-:W4:Y:S04]  /*283e0*/  LDL.LU R6, [R1+0x98] ;  /* 0x0000980001067983 */ /* 0x010f280000300800 */
[----:B------:R0:W-:Y:S04]  /*283f0*/  STL [R1+0x1138], R7 ;  /* 0x0011380701007387 */ /* 0x0001e80000100800 */
[----:B0-----:R-:W2:Y:S01]  /*28400*/  LDL R7, [R1+0x1050] ;  /* 0x0010500001077983 */ /* 0x001ea20000100800 */
[----:B---3--:R-:W-:Y:S01]  /*28410*/  ISETP.LT.AND P4, PT, R18, UR26, !P5 ;  /* 0x0000001a12007c0c */ /* 0x008fe2000ef81270 */
[----:B------:R-:W0:Y:S01]  /*28420*/  LDCU UR26, c[0x0][0x398] ;  /* 0x00007300ff1a77ac */ /* 0x000e220008000800 */
[----:B------:R-:W-:Y:S01]  /*28430*/  ISETP.LT.AND P6, PT, R19, UR24, !P5 ;  /* 0x0000001813007c0c */ /* 0x000fe2000efc1270 */
[----:B------:R-:W-:Y:S01]  /*28440*/  IMAD.WIDE R18, R0, 0x2, R22 ;  /* 0x0000000200127825 */ /* 0x000fe200078e0216 */
[----:B------:R-:W-:Y:S01]  /*28450*/  PRMT R3, R27, 0x7632, R3 ;  /* 0x000076321b037816 */ /* 0x000fe20000000003 */
[----:B------:R-:W3:Y:S08]  /*28460*/  LDCU UR24, c[0x0][0x398] ;  /* 0x00007300ff1877ac */ /* 0x000ef00008000800 */
[----:B------:R0:W-:Y:S01]  /*28470*/  @P4 STG.E.U16 desc[UR38][R18.64], R27 ;  /* 0x0000001b12004986 */ /* 0x0001e2000c101526 */
[----:B------:R-:W-:Y:S01]  /*28480*/  ISETP.LT.AND P3, PT, R16, UR42, !P5 ;  /* 0x0000002a10007c0c */ /* 0x000fe2000ef61270 */
[C---:B------:R-:W-:Y:S01]  /*28490*/  IMAD.WIDE R16, R0.reuse, 0x2, R4 ;  /* 0x0000000200107825 */ /* 0x040fe200078e0204 */
[----:B------:R-:W1:Y:S01]  /*284a0*/  LDCU UR42, c[0x0][0x398] ;  /* 0x00007300ff2a77ac */ /* 0x000e620008000800 */
[----:B0-----:R-:W3:Y:S04]  /*284b0*/  LDL.LU R27, [R1+0x1140] ;  /* 0x00114000011b7983 */ /* 0x001ee80000300800 */
[----:B------:R-:W3:Y:S04]  /*284c0*/  LDL R19, [R1+0x1040] ;  /* 0x0010400001137983 */ /* 0x000ee80000100800 */
[----:B------:R0:W-:Y:S01]  /*284d0*/  @P6 STG.E.U16 desc[UR38][R16.64], R3 ;  /* 0x0000000310006986 */ /* 0x0001e2000c101526 */
[----:B------:R-:W-:Y:S01]  /*284e0*/  ISETP.LT.AND P6, PT, R29, UR6, !P5 ;  /* 0x000000061d007c0c */ /* 0x000fe2000efc1270 */
[----:B------:R-:W0:Y:S01]  /*284f0*/  LDCU UR6, c[0x0][0x398] ;  /* 0x00007300ff0677ac */ /* 0x000e220008000800 */
[----:B--2---:R-:W-:Y:S01]  /*28500*/  ISETP.LT.AND P4, PT, R7, UR40, !P5 ;  /* 0x0000002807007c0c */ /* 0x004fe2000ef81270 */
[----:B0-----:R-:W-:Y:S01]  /*28510*/  IMAD.WIDE R16, R0, 0x2, R20 ;  /* 0x0000000200107825 */ /* 0x001fe200078e0214 */
[----:B------:R-:W2:Y:S01]  /*28520*/  LDL.LU R7, [R1+0x68] ;  /* 0x0000680001077983 */ /* 0x000ea20000300800 */
[----:B----4-:R-:W-:Y:S01]  /*28530*/  PRMT R3, R6, 0x7632, R3 ;  /* 0x0000763206037816 */ /* 0x010fe20000000003 */
[----:B------:R-:W0:Y:S02]  /*28540*/  LDCU UR40, c[0x0][0x398] ;  /* 0x00007300ff2877ac */ /* 0x000e240008000800 */
[----:B------:R4:W-:Y:S04]  /*28550*/  STL [R1+0x1134], R29 ;  /* 0x0011341d01007387 */ /* 0x0009e80000100800 */
[----:B----4-:R-:W4:Y:S01]  /*28560*/  LDL.LU R29, [R1+0x88] ;  /* 0x00008800011d7983 */ /* 0x010f220000300800 */
[----:B---3--:R-:W-:Y:S01]  /*28570*/  ISETP.LT.AND P1, PT, R19, UR7, !P5 ;  /* 0x0000000713007c0c */ /* 0x008fe2000ef21270 */
[----:B------:R-:W-:-:S02]  /*28580*/  IMAD.WIDE R18, R0, 0x2, R14 ;  /* 0x0000000200127825 */ /* 0x000fc400078e020e */
[----:B------:R3:W-:Y:S01]  /*28590*/  @P3 STG.E.U16 desc[UR38][R24.64], R6 ;  /* 0x0000000618003986 */ /* 0x0007e2000c101526 */
[----:B------:R-:W0:Y:S09]  /*285a0*/  LDCU UR7, c[0x0][0x398] ;  /* 0x00007300ff0777ac */ /* 0x000e320008000800 */
[----:B------:R0:W-:Y:S04]  /*285b0*/  @P1 STG.E.U16 desc[UR38][R16.64], R3 ;  /* 0x0000000310001986 */ /* 0x0001e8000c101526 */
[----:B---3--:R-:W3:Y:S04]  /*285c0*/  LDL R6, [R1+0x1038] ;  /* 0x0010380001067983 */ /* 0x008ee80000100800 */
[----:B0-----:R-:W2:Y:S04]  /*285d0*/  LDL R3, [R1+0x103c] ;  /* 0x00103c0001037983 */ /* 0x001ea80000100800 */
[----:B----4-:R0:W-:Y:S04]  /*285e0*/  @P4 STG.E.U16 desc[UR38][R18.64], R29 ;  /* 0x0000001d12004986 */ /* 0x0101e8000c101526 */
[----:B0-----:R-:W4:Y:S04]  /*285f0*/  LDL R18, [R1+0x1030] ;  /* 0x0010300001127983 */ /* 0x001f280000100800 */
[----:B------:R-:W3:Y:S01]  /*28600*/  LDL.LU R19, [R1+0x78] ;  /* 0x0000780001137983 */ /* 0x000ee20000300800 */
[----:B------:R-:W-:Y:S01]  /*28610*/  VIADD R26, R26, 0xd ;  /* 0x0000000d1a1a7836 */ /* 0x000fe20000000000 */
[----:B------:R-:W-:Y:S01]  /*28620*/  ISETP.LT.AND P3, PT, R2, UR9, !P5 ;  /* 0x0000000902007c0c */ /* 0x000fe2000ef61270 */
[----:B------:R-:W-:Y:S01]  /*28630*/  IMAD.WIDE R24, R0, 0x2, R10 ;  /* 0x0000000200187825 */ /* 0x000fe200078e020a */
[----:B------:R-:W-:Y:S01]  /*28640*/  PRMT R27, R29, 0x7632, R27 ;  /* 0x000076321d1b7816 */ /* 0x000fe2000000001b */
[----:B------:R-:W0:Y:S01]  /*28650*/  LDCU UR9, c[0x0][0x398] ;  /* 0x00007300ff0977ac */ /* 0x000e220008000800 */
[----:B------:R-:W-:Y:S01]  /*28660*/  ISETP.GE.AND P1, PT, R26, UR5, PT ;  /* 0x000000051a007c0c */ /* 0x000fe2000bf26270 */
[----:B------:R-:W-:Y:S01]  /*28670*/  IMAD.WIDE R16, R0, 0x2, R8 ;  /* 0x0000000200107825 */ /* 0x000fe200078e0208 */
[----:B------:R-:W-:Y:S01]  /*28680*/  ISETP.LT.AND P4, PT, R28, UR4, !P5 ;  /* 0x000000041c007c0c */ /* 0x000fe2000ef81270 */
[----:B------:R-:W-:Y:S01]  /*28690*/  @P6 STG.E.U16 desc[UR38][R24.64], R27 ;  /* 0x0000001b18006986 */ /* 0x000fe2000c101526 */
[----:B------:R-:W0:Y:S03]  /*286a0*/  LDCU UR5, c[0x0][0x398] ;  /* 0x00007300ff0577ac */ /* 0x000e260008000800 */
[----:B------:R-:W3:Y:S01]  /*286b0*/  LDL.LU R29, [R1+0x118] ;  /* 0x00011800011d7983 */ /* 0x000ee20000300800 */
[----:B------:R-:W0:Y:S01]  /*286c0*/  LDCU UR4, c[0x0][0x398] ;  /* 0x00007300ff0477ac */ /* 0x000e220008000800 */
[----:B--2---:R-:W-:Y:S01]  /*286d0*/  ISETP.LT.AND P6, PT, R3, UR18, !P1 ;  /* 0x0000001203007c0c */ /* 0x004fe2000cfc1270 */
[----:B------:R-:W-:Y:S01]  /*286e0*/  VIADD R3, R0, UR72 ;  /* 0x0000004800037c36 */ /* 0x000fe20008000000 */
[----:B------:R2:W-:Y:S01]  /*286f0*/  STL [R1+0x1130], R27 ;  /* 0x0011301b01007387 */ /* 0x0005e20000100800 */
[----:B------:R-:W0:Y:S03]  /*28700*/  LDCU UR18, c[0x0][0x398] ;  /* 0x00007300ff1277ac */ /* 0x000e260008000800 */
[----:B--2---:R-:W2:Y:S01]  /*28710*/  LDL R27, [R1+0x58] ;  /* 0x00005800011b7983 */ /* 0x004ea20000100800 */
[----:B----4-:R-:W-:-:S03]  /*28720*/  ISETP.LT.AND P5, PT, R18, UR10, !P1 ;  /* 0x0000000a12007c0c */ /* 0x010fc6000cfa1270 */
[----:B---3--:R3:W-:Y:S01]  /*28730*/  @P3 STG.E.U16 desc[UR38][R16.64], R19 ;  /* 0x0000001310003986 */ /* 0x0087e2000c101526 */
[----:B------:R-:W-:Y:S01]  /*28740*/  PRMT R26, R19, 0x7632, R26 ;  /* 0x00007632131a7816 */ /* 0x000fe2000000001a */
[----:B------:R-:W-:Y:S01]  /*28750*/  IMAD.WIDE R24, R3, 0x2, R4 ;  /* 0x0000000203187825 */ /* 0x000fe200078e0204 */
[----:B------:R-:W4:Y:S03]  /*28760*/  LDCU UR10, c[0x0][0x398] ;  /* 0x00007300ff0a77ac */ /* 0x000f260008000800 */
[----:B---3--:R-:W-:-:S04]  /*28770*/  IMAD.WIDE R16, R0, 0x2, R12 ;  /* 0x0000000200107825 */ /* 0x008fc800078e020c */
[----:B------:R-:W-:Y:S01]  /*28780*/  IMAD.WIDE R18, R3, 0x2, R22 ;  /* 0x0000000203127825 */ /* 0x000fe200078e0216 */
[----:B------:R3:W-:Y:S01]  /*28790*/  @P4 STG.E.U16 desc[UR38][R16.64], R26 ;  /* 0x0000001a10004986 */ /* 0x0007e2000c101526 */
[----:B------:R-:W-:Y:S01]  /*287a0*/  ISETP.LT.AND P4, PT, R6, UR19, !P1 ;  /* 0x0000001306007c0c */ /* 0x000fe2000cf81270 */
[----:B------:R-:W0:Y:S01]  /*287b0*/  LDCU UR19, c[0x0][0x398] ;  /* 0x00007300ff1377ac */ /* 0x000e220008000800 */
[----:B------:R-:W-:Y:S01]  /*287c0*/  PRMT R0, R7, 0x7632, R0 ;  /* 0x0000763207007816 */ /* 0x000fe20000000000 */
[----:B------:R0:W-:Y:S04]  /*287d0*/  @P5 STG.E.U16 desc[UR38][R18.64], R7 ;  /* 0x0000000712005986 */ /* 0x0001e8000c101526 */
[----:B---3--:R-:W3:Y:S04]  /*287e0*/  LDL R16, [R1+0x1034] ;  /* 0x0010340001107983 */ /* 0x008ee80000100800 */
[----:B------:R-:W2:Y:S04]  /*287f0*/  LDL R17, [R1+0x1050] ;  /* 0x0010500001117983 */ /* 0x000ea80000100800 */
[----:B------:R-:W2:Y:S04]  /*28800*/  LDL.LU R6, [R1+0x113c] ;  /* 0x00113c0001067983 */ /* 0x000ea80000300800 */
[----:B0-----:R-:W2:Y:S04]  /*28810*/  LDL.LU R7, [R1+0x1138] ;  /* 0x0011380001077983 */ /* 0x001ea80000300800 */
[----:B------:R-:W2:Y:S04]  /*28820*/  LDL R19, [R1+0x1040] ;  /* 0x0010400001137983 */ /* 0x000ea80000100800 */
[----:B------:R0:W-:Y:S04]  /*28830*/  @P6 STG.E.U16 desc[UR38][R24.64], R0 ;  /* 0x0000000018006986 */ /* 0x0001e8000c101526 */
[----:B0-----:R-:W4:Y:S04]  /*28840*/  LDL.LU R24, [R1+0xf8] ;  /* 0x0000f80001187983 */ /* 0x001f280000300800 */
[----:B------:R-:W4:Y:S01]  /*28850*/  LDL R25, [R1+0x1030] ;  /* 0x0010300001197983 */ /* 0x000f220000100800 */
[----:B---3--:R-:W-:-:S05]  /*28860*/  VIADD R0, R16, 0xe ;  /* 0x0000000e10007836 */ /* 0x008fca0000000000 */
[----:B------:R-:W-:Y:S01]  /*28870*/  ISETP.GE.AND P3, PT, R0, UR17, PT ;  /* 0x0000001100007c0c */ /* 0x000fe2000bf66270 */
[----:B------:R-:W0:Y:S01]  /*28880*/  LDCU UR17, c[0x0][0x398] ;  /* 0x00007300ff1177ac */ /* 0x000e220008000800 */
[----:B------:R-:W-:Y:S02]  /*28890*/  PRMT R0, R29, 0x7632, R0 ;  /* 0x000076321d007816 */ /* 0x000fe40000000000 */
[----:B--2---:R-:W-:Y:S01]  /*288a0*/  ISETP.LT.AND P5, PT, R19, UR20, !P1 ;  /* 0x0000001413007c0c */ /* 0x004fe2000cfa1270 */
[----:B------:R-:W-:Y:S01]  /*288b0*/  IMAD.WIDE R18, R3, 0x2, R6 ;  /* 0x0000000203127825 */ /* 0x000fe200078e0206 */
[----:B------:R-:W-:Y:S01]  /*288c0*/  ISETP.LT.AND P6, PT, R17, UR21, !P1 ;  /* 0x0000001511007c0c */ /* 0x000fe2000cfc1270 */
[----:B------:R-:W2:Y:S03]  /*288d0*/  LDCU UR20, c[0x0][0x398] ;  /* 0x00007300ff1477ac */ /* 0x000ea60008000800 */
[----:B------:R3:W-:Y:S01]  /*288e0*/  @P4 STG.E.U16 desc[UR38][R18.64], R29 ;  /* 0x0000001d12004986 */ /* 0x0007e2000c101526 */
[C---:B------:R-:W-:Y:S01]  /*288f0*/  IMAD.WIDE R16, R3.reuse, 0x2, R20 ;  /* 0x0000000203107825 */ /* 0x040fe200078e0214 */
[----:B------:R-:W0:Y:S02]  /*28900*/  LDCU UR21, c[0x0][0x398] ;  /* 0x00007300ff1577ac */ /* 0x000e240008000800 */
[----:B---3--:R-:W3:Y:S01]  /*28910*/  LDL.LU R29, [R1+0x1134] ;  /* 0x00113400011d7983 */ /* 0x008ee20000300800 */
[----:B------:R-:W-:Y:S01]  /*28920*/  IMAD.WIDE R18, R3, 0x2, R14 ;  /* 0x0000000203127825 */ /* 0x000fe200078e020e */
[----:B----4-:R-:W-:-:S02]  /*28930*/  PRMT R26, R24, 0x7632, R26 ;  /* 0x00007632181a7816 */ /* 0x010fc4000000001a */
[----:B------:R4:W-:Y:S04]  /*28940*/  @P5 STG.E.U16 desc[UR38][R16.64], R0 ;  /* 0x0000000010005986 */ /* 0x0009e8000c101526 */
[----:B------:R0:W-:Y:S01]  /*28950*/  @P6 STG.E.U16 desc[UR38][R18.64], R24 ;  /* 0x0000001812006986 */ /* 0x0001e2000c101526 */
[----:B----4-:R-:W-:Y:S01]  /*28960*/  IMAD.WIDE R16, R3, 0x2, R10 ;  /* 0x0000000203107825 */ /* 0x010fe200078e020a */
[----:B------:R-:W-:Y:S02]  /*28970*/  PRMT R0, R27, 0x7632, R0 ;  /* 0x000076321b007816 */ /* 0x000fe40000000000 */
[----:B---3--:R-:W-:Y:S01]  /*28980*/  ISETP.LT.AND P4, PT, R29, UR23, !P1 ;  /* 0x000000171d007c0c */ /* 0x008fe2000cf81270 */
[----:B------:R3:W-:Y:S01]  /*28990*/  STL [R1+0x112c], R29 ;  /* 0x00112c1d01007387 */ /* 0x0007e20000100800 */
[----:B------:R-:W-:Y:S01]  /*289a0*/  ISETP.LT.AND P5, PT, R2, UR28, !P1 ;  /* 0x0000001c02007c0c */ /* 0x000fe2000cfa1270 */
[----:B0-----:R-:W-:Y:S01]  /*289b0*/  IMAD.WIDE R18, R3, 0x2, R8 ;  /* 0x0000000203127825 */ /* 0x001fe200078e0208 */
[----:B------:R-:W-:Y:S01]  /*289c0*/  ISETP.LT.AND P6, PT, R25, UR29, !P3 ;  /* 0x0000001d19007c0c */ /* 0x000fe2000dfc1270 */
[----:B------:R-:W0:Y:S01]  /*289d0*/  LDCU UR23, c[0x0][0x398] ;  /* 0x00007300ff1777ac */ /* 0x000e220008000800 */
[----:B---3--:R-:W3:Y:S07]  /*289e0*/  LDL R29, [R1+0x9c] ;  /* 0x00009c00011d7983 */ /* 0x008eee0000100800 */
[----:B------:R4:W-:Y:S01]  /*289f0*/  @P4 STG.E.U16 desc[UR38][R16.64], R26 ;  /* 0x0000001a10004986 */ /* 0x0009e2000c101526 */
[----:B------:R-:W-:Y:S01]  /*28a00*/  ISETP.LT.AND P1, PT, R28, UR22, !P1 ;  /* 0x000000161c007c0c */ /* 0x000fe2000cf21270 */
[C---:B------:R-:W-:Y:S01]  /*28a10*/  IMAD.WIDE R24, R3.reuse, 0x2, R12 ;  /* 0x0000000203187825 */ /* 0x040fe200078e020c */
[----:B------:R-:W0:Y:S01]  /*28a20*/  LDCU UR22, c[0x0][0x398] ;  /* 0x00007300ff1677ac */ /* 0x000e220008000800 */
[----:B------:R-:W3:Y:S01]  /*28a30*/  LDL.LU R27, [R1+0x1130] ;  /* 0x00113000011b7983 */ /* 0x000ee20000300800 */
[----:B------:R-:W0:Y:S01]  /*28a40*/  LDCU UR28, c[0x0][0x398] ;  /* 0x00007300ff1c77ac */ /* 0x000e220008000800 */
[----:B------:R-:W0:Y:S02]  /*28a50*/  LDCU UR29, c[0x0][0x398] ;  /* 0x00007300ff1d77ac */ /* 0x000e240008000800 */
[----:B----4-:R-:W4:Y:S04]  /*28a60*/  LDL.LU R16, [R1+0x58] ;  /* 0x0000580001107983 */ /* 0x010f280000300800 */
[----:B------:R-:W2:Y:S04]  /*28a70*/  LDL R17, [R1+0x103c] ;  /* 0x00103c0001117983 */ /* 0x000ea80000100800 */
[----:B------:R-:W2:Y:S04]  /*28a80*/  LDL R26, [R1+0x1034] ;  /* 0x00103400011a7983 */ /* 0x000ea80000100800 */
[----:B----4-:R4:W-:Y:S04]  /*28a90*/  @P5 STG.E.U16 desc[UR38][R18.64], R16 ;  /* 0x0000001012005986 */ /* 0x0109e8000c101526 */
[----:B----4-:R-:W4:Y:S01]  /*28aa0*/  LDL.LU R18, [R1+0xac] ;  /* 0x0000ac0001127983 */ /* 0x010f220000300800 */
[----:B------:R-:W-:-:S03]  /*28ab0*/  VIADD R3, R3, UR72 ;  /* 0x0000004803037c36 */ /* 0x000fc60008000000 */
[----:B------:R0:W-:Y:S01]  /*28ac0*/  @P1 STG.E.U16 desc[UR38][R24.64], R0 ;  /* 0x0000000018001986 */ /* 0x0001e2000c101526 */
[----:B--2---:R-:W-:Y:S01]  /*28ad0*/  ISETP.LT.AND P1, PT, R17, UR30, !P3 ;  /* 0x0000001e11007c0c */ /* 0x004fe2000df21270 */
[----:B------:R-:W-:Y:S01]  /*28ae0*/  IMAD.WIDE R16, R3, 0x2, R22 ;  /* 0x0000000203107825 */ /* 0x000fe200078e0216 */
[----:B---3--:R-:W-:Y:S01]  /*28af0*/  PRMT R27, R29, 0x7632, R27 ;  /* 0x000076321d1b7816 */ /* 0x008fe2000000001b */
[----:B------:R-:W2:Y:S01]  /*28b00*/  LDL R19, [R1+0x1050] ;  /* 0x0010500001137983 */ /* 0x000ea20000100800 */
[----:B------:R-:W3:Y:S03]  /*28b10*/  LDCU UR30, c[0x0][0x398] ;  /* 0x00007300ff1e77ac */ /* 0x000ee60008000800 */
[----:B0-----:R-:W2:Y:S04]  /*28b20*/  LDL R24, [R1+0x1038] ;  /* 0x0010380001187983 */ /* 0x001ea80000100800 */
[----:B------:R-:W2:Y:S04]  /*28b30*/  LDL R25, [R1+0x1040] ;  /* 0x0010400001197983 */ /* 0x000ea80000100800 */
[----:B------:R-:W2:Y:S04]  /*28b40*/  LDL.LU R29, [R1+0x112c] ;  /* 0x00112c00011d7983 */ /* 0x000ea80000300800 */
[----:B----4-:R0:W-:Y:S01]  /*28b50*/  @P6 STG.E.U16 desc[UR38][R16.64], R18 ;  /* 0x0000001210006986 */ /* 0x0101e2000c101526 */
[----:B------:R-:W-:Y:S01]  /*28b60*/  PRMT R0, R18, 0x7632, R0 ;  /* 0x0000763212007816 */ /* 0x000fe20000000000 */
[----:B0-----:R-:W-:-:S05]  /*28b70*/  IMAD.WIDE R16, R3, 0x2, R4 ;  /* 0x0000000203107825 */ /* 0x001fca00078e0204 */
[----:B------:R0:W-:Y:S04]  /*28b80*/  @P1 STG.E.U16 desc[UR38][R16.64], R0 ;  /* 0x0000000010001986 */ /* 0x0001e8000c101526 */
[----:B0-----:R-:W4:Y:S01]  /*28b90*/  LDL.LU R17, [R1+0x9c] ;  /* 0x00009c0001117983 */ /* 0x001f220000300800 */
[----:B--2---:R-:W-:Y:S01]  /*28ba0*/  ISETP.LT.AND P4, PT, R24, UR31, !P3 ;  /* 0x0000001f18007c0c */ /* 0x004fe2000df81270 */
[----:B------:R-:W-:Y:S01]  /*28bb0*/  VIADD R26, R26, 0xf ;  /* 0x0000000f1a1a7836 */ /* 0x000fe20000000000 */
[----:B------:R-:W-:Y:S02]  /*28bc0*/  ISETP.LT.AND P5, PT, R25, UR32, !P3 ;  /* 0x0000002019007c0c */ /* 0x000fe4000dfa1270 */
[----:B------:R-:W-:Y:S01]  /*28bd0*/  ISETP.LT.AND P6, PT, R19, UR44, !P3 ;  /* 0x0000002c13007c0c */ /* 0x000fe2000dfc1270 */
[C---:B------:R-:W-:Y:S01]  /*28be0*/  IMAD.WIDE R18, R3.reuse, 0x2, R6 ;  /* 0x0000000203127825 */ /* 0x040fe200078e0206 */
[----:B------:R-:W-:Y:S01]  /*28bf0*/  ISETP.GE.AND P1, PT, R26, UR12, PT ;  /* 0x0000000c1a007c0c */ /* 0x000fe2000bf26270 */
[----:B------:R-:W0:Y:S02]  /*28c00*/  LDCU UR12, c[0x0][0x398] ;  /* 0x00007300ff0c77ac */ /* 0x000e240008000800 */
[----:B------:R-:W-:Y:S01]  /*28c10*/  IMAD.WIDE R24, R3, 0x2, R20 ;  /* 0x0000000203187825 */ /* 0x000fe200078e0214 */
[----:B------:R-:W2:Y:S01]  /*28c20*/  LDCU UR31, c[0x0][0x398] ;  /* 0x00007300ff1f77ac */ /* 0x000ea20008000800 */
[----:B------:R-:W0:Y:S01]  /*28c30*/  LDCU UR32, c[0x0][0x398] ;  /* 0x00007300ff2077ac */ /* 0x000e220008000800 */
[----:B------:R-:W0:Y:S01]  /*28c40*/  LDCU UR44, c[0x0][0x398] ;  /* 0x00007300ff2c77ac */ /* 0x000e220008000800 */
[----:B----4-:R4:W-:Y:S01]  /*28c50*/  @P4 STG.E.U16 desc[UR38][R18.64], R17 ;  /* 0x0000001112004986 */ /* 0x0109e2000c101526 */
[----:B------:R-:W-:Y:S01]  /*28c60*/  ISETP.LT.AND P4, PT, R29, UR33, !P3 ;  /* 0x000000211d007c0c */ /* 0x000fe2000df81270 */
[----:B------:R-:W0:Y:S02]  /*28c70*/  LDCU UR33, c[0x0][0x398] ;  /* 0x00007300ff2177ac */ /* 0x000e240008000800 */
[----:B------:R0:W-:Y:S01]  /*28c80*/  @P5 STG.E.U16 desc[UR38][R24.64], R27 ;  /* 0x0000001b18005986 */ /* 0x0001e2000c101526 */
[----:B------:R-:W-:Y:S01]  /*28c90*/  ISETP.LT.AND P5, PT, R2, UR46, !P3 ;  /* 0x0000002e02007c0c */ /* 0x000fe2000dfa1270 */
[----:B------:R-:W1:Y:S02]  /*28ca0*/  LDCU UR46, c[0x0][0x398] ;  /* 0x00007300ff2e77ac */ /* 0x000e640008000800 */
[----:B----4-:R-:W4:Y:S04]  /*28cb0*/  LDL.LU R18, [R1+0x8c] ;  /* 0x00008c0001127983 */ /* 0x010f280000300800 */
[----:B------:R-:W2:Y:S01]  /*28cc0*/  LDL R19, [R1+0x1030] ;  /* 0x0010300001137983 */ /* 0x000ea20000100800 */
[----:B------:R-:W-:Y:S01]  /*28cd0*/  ISETP.LT.AND P3, PT, R28, UR48, !P3 ;  /* 0x000000301c007c0c */ /* 0x000fe2000df61270 */
[----:B------:R-:W-:Y:S01]  /*28ce0*/  IMAD.WIDE R16, R3, 0x2, R14 ;  /* 0x0000000203107825 */ /* 0x000fe200078e020e */
[----:B------:R-:W1:Y:S01]  /*28cf0*/  LDCU UR48, c[0x0][0x398] ;  /* 0x00007300ff3077ac */ /* 0x000e620008000800 */
[----:B0-----:R-:W3:Y:S04]  /*28d00*/  LDL R27, [R1+0x103c] ;  /* 0x00103c00011b7983 */ /* 0x001ee80000100800 */
[----:B------:R0:W-:Y:S04]  /*28d10*/  STL [R1+0x1128], R29 ;  /* 0x0011281d01007387 */ /* 0x0001e80000100800 */
[----:B0-----:R-:W3:Y:S04]  /*28d20*/  LDL R29, [R1+0x11c] ;  /* 0x00011c00011d7983 */ /* 0x001ee80000100800 */
[----:B------:R0:W-:Y:S04]  /*28d30*/  STL [R1+0x1124], R28 ;  /* 0x0011241c01007387 */ /* 0x0001e80000100800 */
[----:B0-----:R-:W3:Y:S04]  /*28d40*/  LDL.LU R28, [R1+0x7c] ;  /* 0x00007c00011c7983 */ /* 0x001ee80000300800 */
[----:B----4-:R0:W-:Y:S01]  /*28d50*/  @P6 STG.E.U16 desc[UR38][R16.64], R18 ;  /* 0x0000001210006986 */ /* 0x0101e2000c101526 */
[----:B------:R-:W-:-:S02]  /*28d60*/  PRMT R0, R18, 0x7632, R0 ;  /* 0x0000763212007816 */ /* 0x000fc40000000000 */
[----:B--2---:R-:W-:Y:S01]  /*28d70*/  ISETP.LT.AND P6, PT, R19, UR50, !P1 ;  /* 0x0000003213007c0c */ /* 0x004fe2000cfc1270 */
[C---:B------:R-:W-:Y:S01]  /*28d80*/  IMAD.WIDE R24, R3.reuse, 0x2, R12 ;  /* 0x0000000203187825 */ /* 0x040fe200078e020c */
[----:B------:R-:W2:Y:S03]  /*28d90*/  LDCU UR50, c[0x0][0x398] ;  /* 0x00007300ff3277ac */ /* 0x000ea60008000800 */
[----:B0-----:R-:W-:-:S04]  /*28da0*/  IMAD.WIDE R16, R3, 0x2, R10 ;  /* 0x0000000203107825 */ /* 0x001fc800078e020a */
[C---:B------:R-:W-:Y:S01]  /*28db0*/  IMAD.WIDE R18, R3.reuse, 0x2, R8 ;  /* 0x0000000203127825 */ /* 0x040fe200078e0208 */
[----:B------:R-:W-:Y:S04]  /*28dc0*/  @P4 STG.E.U16 desc[UR38][R16.64], R0 ;  /* 0x0000000010004986 */ /* 0x000fe8000c101526 */
[----:B---3--:R0:W-:Y:S04]  /*28dd0*/  @P5 STG.E.U16 desc[UR38][R18.64], R28 ;  /* 0x0000001c12005986 */ /* 0x0081e8000c101526 */
[----:B0-----:R-:W3:Y:S01]  /*28de0*/  LDL.LU R18, [R1+0x6c] ;  /* 0x00006c0001127983 */ /* 0x001ee20000300800 */
[----:B------:R-:W-:Y:S01]  /*28df0*/  PRMT R26, R28, 0x7632, R26 ;  /* 0x000076321c1a7816 */ /* 0x000fe2000000001a */
[----:B------:R-:W-:Y:S01]  /*28e00*/  VIADD R3, R3, UR72 ;  /* 0x0000004803037c36 */ /* 0x000fe20008000000 */
[----:B------:R-:W-:Y:S01]  /*28e10*/  ISETP.LT.AND P5, PT, R27, UR52, !P1 ;  /* 0x000000341b007c0c */ /* 0x000fe2000cfa1270 */
[----:B------:R-:W4:Y:S02]  /*28e20*/  LDL R19, [R1+0x1050] ;  /* 0x0010500001137983 */ /* 0x000f240000100800 */
[----:B------:R-:W-:-:S02]  /*28e30*/  IMAD.WIDE R16, R3, 0x2, R22 ;  /* 0x0000000203107825 */ /* 0x000fc400078e0216 */
[----:B------:R-:W2:Y:S04]  /*28e40*/  LDL.LU R28, [R1+0xfc] ;  /* 0x0000fc00011c7983 */ /* 0x000ea80000300800 */
[----:B------:R0:W-:Y:S04]  /*28e50*/  @P3 STG.E.U16 desc[UR38][R24.64], R26 ;  /* 0x0000001a18003986 */ /* 0x0001e8000c101526 */
[----:B0-----:R-:W2:Y:S04]  /*28e60*/  LDL R24, [R1+0x1038] ;  /* 0x0010380001187983 */ /* 0x001ea80000100800 */
[----:B------:R-:W2:Y:S01]  /*28e70*/  LDL R25, [R1+0x1040] ;  /* 0x0010400001197983 */ /* 0x000ea20000100800 */
[----:B------:R-:W-:-:S03]  /*28e80*/  PRMT R26, R29, 0x7632, R26 ;  /* 0x000076321d1a7816 */ /* 0x000fc6000000001a */
[----:B------:R0:W-:Y:S04]  /*28e90*/  STL [R1+0x1120], R27 ;  /* 0x0011201b01007387 */ /* 0x0001e80000100800 */
[----:B0-----:R-:W4:Y:S04]  /*28ea0*/  LDL.LU R27, [R1+0x5c] ;  /* 0x00005c00011b7983 */ /* 0x001f280000300800 */
[----:B------:R-:W4:Y:S04]  /*28eb0*/  LDL.LU R29, [R1+0x1128] ;  /* 0x00112800011d7983 */ /* 0x000f280000300800 */
[----:B---3--:R0:W-:Y:S01]  /*28ec0*/  @P6 STG.E.U16 desc[UR38][R16.64], R18 ;  /* 0x0000001210006986 */ /* 0x0081e2000c101526 */
[----:B------:R-:W-:Y:S01]  /*28ed0*/  PRMT R0, R18, 0x7632, R0 ;  /* 0x0000763212007816 */ /* 0x000fe20000000000 */
[----:B0-----:R-:W-:-:S05]  /*28ee0*/  IMAD.WIDE R16, R3, 0x2, R4 ;  /* 0x0000000203107825 */ /* 0x001fca00078e0204 */
[----:B------:R0:W-:Y:S04]  /*28ef0*/  @P5 STG.E.U16 desc[UR38][R16.64], R0 ;  /* 0x0000000010005986 */ /* 0x0001e8000c101526 */
[----:B0-----:R-:W3:Y:S04]  /*28f00*/  LDL.LU R16, [R1+0x11c] ;  /* 0x00011c0001107983 */ /* 0x001ee80000300800 */
[----:B------:R-:W3:Y:S01]  /*28f10*/  LDL R17, [R1+0x1034] ;  /* 0x0010340001117983 */ /* 0x000ee20000100800 */
[----:B--2---:R-:W-:Y:S02]  /*28f20*/  ISETP.LT.AND P3, PT, R24, UR54, !P1 ;  /* 0x0000003618007c0c */ /* 0x004fe4000cf61270 */
[----:B------:R-:W-:-:S02]  /*28f30*/  ISETP.LT.AND P4, PT, R25, UR55, !P1 ;  /* 0x0000003719007c0c */ /* 0x000fc4000cf81270 */
[----:B----4-:R-:W-:Y:S01]  /*28f40*/  ISETP.LT.AND P6, PT, R19, UR56, !P1 ;  /* 0x0000003813007c0c */ /* 0x010fe2000cfc1270 */
[----:B------:R-:W-:-:S04]  /*28f50*/  IMAD.WIDE R18, R3, 0x2, R6 ;  /* 0x0000000203127825 */ /* 0x000fc800078e0206 */
[----:B------:R-:W-:Y:S01]  /*28f60*/  IMAD.WIDE R24, R3, 0x2, R20 ;  /* 0x0000000203187825 */ /* 0x000fe200078e0214 */
[----:B------:R-:W-:Y:S01]  /*28f70*/  STL [R1+0x111c], R29 ;  /* 0x00111c1d01007387 */ /* 0x000fe20000100800 */
[----:B------:R-:W-:-:S03]  /*28f80*/  ISETP.LT.AND P5, PT, R29, UR57, !P1 ;  /* 0x000000391d007c0c */ /* 0x000fc6000cfa1270 */
[----:B---3--:R0:W-:Y:S01]  /*28f90*/  @P3 STG.E.U16 desc[UR38][R18.64], R16 ;  /* 0x0000001012003986 */ /* 0x0081e2000c101526 */
[----:B------:R-:W-:-:S03]  /*28fa0*/  VIADD R0, R17, 0x10 ;  /* 0x0000001011007836 */ /* 0x000fc60000000000 */
[----:B------:R2:W-:Y:S01]  /*28fb0*/  @P4 STG.E.U16 desc[UR38][R24.64], R26 ;  /* 0x0000001a18004986 */ /* 0x0005e2000c101526 */
[----:B0-----:R-:W-:Y:S01]  /*28fc0*/  IMAD.WIDE R16, R3, 0x2, R14 ;  /* 0x0000000203107825 */ /* 0x001fe200078e020e */
[----:B------:R-:W-:Y:S01]  /*28fd0*/  ISETP.GE.AND P3, PT, R0, UR16, PT ;  /* 0x0000001000007c0c */ /* 0x000fe2000bf66270 */
[----:B------:R-:W0:Y:S01]  /*28fe0*/  LDCU UR16, c[0x0][0x398] ;  /* 0x00007300ff1077ac */ /* 0x000e220008000800 */
[----:B--2---:R-:W2:Y:S01]  /*28ff0*/  LDL.LU R25, [R1+0x120] ;  /* 0x0001200001197983 */ /* 0x004ea20000300800 */
[----:B------:R-:W-:-:S03]  /*29000*/  PRMT R24, R28, 0x7632, R24 ;  /* 0x000076321c187816 */ /* 0x000fc60000000018 */
[----:B------:R-:W3:Y:S04]  /*29010*/  LDL R29, [R1+0x130] ;  /* 0x00013000011d7983 */ /* 0x000ee80000100800 */
[----:B------:R-:W1:Y:S04]  /*29020*/  LDL R0, [R1+0x1030] ;  /* 0x0010300001007983 */ /* 0x000e680000100800 */
[----:B------:R4:W-:Y:S04]  /*29030*/  @P6 STG.E.U16 desc[UR38][R16.64], R28 ;  /* 0x0000001c10006986 */ /* 0x0009e8000c101526 */
[----:B----4-:R-:W4:Y:S01]  /*29040*/  LDL.LU R28, [R1+0x1124] ;  /* 0x00112400011c7983 */ /* 0x010f220000300800 */
[----:B------:R-:W-:Y:S01]  /*29050*/  ISETP.LT.AND P4, PT, R2, UR58, !P1 ;  /* 0x0000003a02007c0c */ /* 0x000fe2000cf81270 */
[----:B------:R-:W-:-:S04]  /*29060*/  IMAD.WIDE R18, R3, 0x2, R10 ;  /* 0x0000000203127825 */ /* 0x000fc800078e020a */
[C---:B------:R-:W-:Y:S01]  /*29070*/  IMAD.WIDE R16, R3.reuse, 0x2, R8 ;  /* 0x0000000203107825 */ /* 0x040fe200078e0208 */
[----:B------:R0:W-:Y:S07]  /*29080*/  @P5 STG.E.U16 desc[UR38][R18.64], R24 ;  /* 0x0000001812005986 */ /* 0x0001ee000c101526 */
[----:B------:R-:W-:Y:S01]  /*29090*/  @P4 STG.E.U16 desc[UR38][R16.64], R27 ;  /* 0x0000001b10004986 */ /* 0x000fe2000c101526 */
[----:B0-----:R-:W-:Y:S01]  /*290a0*/  IMAD.WIDE R18, R3, 0x2, R12 ;  /* 0x0000000203127825 */ /* 0x001fe200078e020c */
[----:B-1----:R-:W-:-:S03]  /*290b0*/  ISETP.LT.AND P6, PT, R0, UR60, !P3 ;  /* 0x0000003c00007c0c */ /* 0x002fc6000dfc1270 */
[----:B------:R-:W-:Y:S01]  /*290c0*/  VIADD R0, R3, UR72 ;  /* 0x0000004803007c36 */ /* 0x000fe20008000000 */
[----:B------:R-:W-:Y:S01]  /*290d0*/  PRMT R3, R27, 0x7632, R3 ;  /* 0x000076321b037816 */ /* 0x000fe20000000003 */
[----:B----4-:R0:W-:Y:S01]  /*290e0*/  STL [R1+0x1118], R28 ;  /* 0x0011181c01007387 */ /* 0x0101e20000100800 */
[----:B------:R-:W-:-:S03]  /*290f0*/  ISETP.LT.AND P1, PT, R28, UR59, !P1 ;  /* 0x0000003b1c007c0c */ /* 0x000fc6000cf21270 */
[----:B------:R-:W4:Y:S04]  /*29100*/  LDL R24, [R1+0x1040] ;  /* 0x0010400001187983 */ /* 0x000f280000100800 */
[----:B0-----:R-:W4:Y:S04]  /*29110*/  LDL.LU R28, [R1+0xd0] ;  /* 0x0000d000011c7983 */ /* 0x001f280000300800 */
[----:B------:R-:W4:Y:S01]  /*29120*/  LDL.LU R27, [R1+0x1120] ;  /* 0x00112000011b7983 */ /* 0x000f220000300800 */
[----:B------:R-:W-:-:S03]  /*29130*/  IMAD.WIDE R16, R0, 0x2, R22 ;  /* 0x0000000200107825 */ /* 0x000fc600078e0216 */
[----:B------:R0:W-:Y:S04]  /*29140*/  @P1 STG.E.U16 desc[UR38][R18.64], R3 ;  /* 0x0000000312001986 */ /* 0x0001e8000c101526 */
[----:B--2---:R1:W-:Y:S04]  /*29150*/  @P6 STG.E.U16 desc[UR38][R16.64], R25 ;  /* 0x0000001910006986 */ /* 0x0043e8000c101526 */
[----:B0-----:R-:W2:Y:S01]  /*29160*/  LDL R18, [R1+0x1038] ;  /* 0x0010380001127983 */ /* 0x001ea20000100800 */
[----:B------:R-:W-:-:S03]  /*29170*/  PRMT R3, R25, 0x7632, R3 ;  /* 0x0000763219037816 */ /* 0x000fc60000000003 */
[----:B------:R-:W2:Y:S01]  /*29180*/  LDL R19, [R1+0x1050] ;  /* 0x0010500001137983 */ /* 0x000ea20000100800 */
[----:B---3--:R-:W-:-:S03]  /*29190*/  PRMT R26, R29, 0x7632, R26 ;  /* 0x000076321d1a7816 */ /* 0x008fc6000000001a */
[----:B------:R-:W3:Y:S01]  /*291a0*/  LDL.LU R29, [R1+0x111c] ;  /* 0x00111c00011d7983 */ /* 0x000ee20000300800 */
[----:B----4-:R-:W-:Y:S01]  /*291b0*/  ISETP.LT.AND P5, PT, R24, UR41, !P3 ;  /* 0x0000002918007c0c */ /* 0x010fe2000dfa1270 */
[----:B-1----:R-:W-:Y:S01]  /*291c0*/  IMAD.WIDE R24, R0, 0x2, R4 ;  /* 0x0000000200187825 */ /* 0x002fe200078e0204 */
[----:B------:R-:W-:-:S03]  /*291d0*/  ISETP.LT.AND P4, PT, R27, UR37, !P3 ;  /* 0x000000251b007c0c */ /* 0x000fc6000df81270 */
[----:B------:R-:W-:Y:S01]  /*291e0*/  IMAD.WIDE R16, R0, 0x2, R20 ;  /* 0x0000000200107825 */ /* 0x000fe200078e0214 */
[----:B------:R-:W0:Y:S09]  /*291f0*/  LDCU UR37, c[0x0][0x398] ;  /* 0x00007300ff2577ac */ /* 0x000e320008000800 */
[----:B------:R1:W-:Y:S04]  /*29200*/  @P4 STG.E.U16 desc[UR38][R24.64], R3 ;  /* 0x0000000318004986 */ /* 0x0003e8000c101526 */
[----:B-1----:R-:W4:Y:S04]  /*29210*/  LDL.LU R3, [R1+0x130] ;  /* 0x0001300001037983 */ /* 0x002f280000300800 */
[----:B------:R-:W4:Y:S01]  /*29220*/  LDL R25, [R1+0x1034] ;  /* 0x0010340001197983 */ /* 0x000f220000100800 */
[----:B--2---:R-:W-:Y:S01]  /*29230*/  ISETP.LT.AND P1, PT, R18, UR34, !P3 ;  /* 0x0000002212007c0c */ /* 0x004fe2000df21270 */
[----:B------:R-:W1:Y:S01]  /*29240*/  LDCU UR34, c[0x0][0x398] ;  /* 0x00007300ff2277ac */ /* 0x000e620008000800 */
[----:B------:R-:W-:Y:S01]  /*29250*/  ISETP.LT.AND P6, PT, R19, UR8, !P3 ;  /* 0x0000000813007c0c */ /* 0x000fe2000dfc1270 */
[----:B------:R-:W-:Y:S01]  /*29260*/  IMAD.WIDE R18, R0, 0x2, R6 ;  /* 0x0000000200127825 */ /* 0x000fe200078e0206 */
[----:B---3--:R-:W-:Y:S01]  /*29270*/  ISETP.LT.AND P4, PT, R29, UR26, !P3 ;  /* 0x0000001a1d007c0c */ /* 0x008fe2000df81270 */
[----:B------:R2:W-:Y:S01]  /*29280*/  STL [R1+0x1114], R29 ;  /* 0x0011141d01007387 */ /* 0x0005e20000100800 */
[----:B------:R-:W-:Y:S01]  /*29290*/  PRMT R24, R28, 0x7632, R24 ;  /* 0x000076321c187816 */ /* 0x000fe20000000018 */
[----:B------:R-:W3:Y:S01]  /*292a0*/  LDCU UR8, c[0x0][0x398] ;  /* 0x00007300ff0877ac */ /* 0x000ee20008000800 */
[----:B------:R-:W0:Y:S01]  /*292b0*/  LDCU UR26, c[0x0][0x398] ;  /* 0x00007300ff1a77ac */ /* 0x000e220008000800 */
[----:B--2---:R-:W2:Y:S04]  /*292c0*/  LDL R29, [R1+0x160] ;  /* 0x00016000011d7983 */ /* 0x004ea80000100800 */
[----:B----4-:R4:W-:Y:S04]  /*292d0*/  @P1 STG.E.U16 desc[UR38][R18.64], R3 ;  /* 0x0000000312001986 */ /* 0x0109e8000c101526 */
[----:B------:R0:W-:Y:S01]  /*292e0*/  @P5 STG.E.U16 desc[UR38][R16.64], R26 ;  /* 0x0000001a10005986 */ /* 0x0001e2000c101526 */
[----:B----4-:R-:W-:-:S03]  /*292f0*/  VIADD R3, R25, 0x11 ;  /* 0x0000001119037836 */ /* 0x010fc60000000000 */
[----:B------:R-:W4:Y:S01]  /*29300*/  LDL R25, [R1+0x1050] ;  /* 0x0010500001197983 */ /* 0x000f220000100800 */
[----:B0-----:R-:W-:Y:S01]  /*29310*/  IMAD.WIDE R16, R0, 0x2, R14 ;  /* 0x0000000200107825 */ /* 0x001fe200078e020e */
[----:B------:R-:W-:Y:S01]  /*29320*/  ISETP.GE.AND P1, PT, R3, UR15, PT ;  /* 0x0000000f03007c0c */ /* 0x000fe2000bf26270 */
[----:B------:R-:W0:Y:S01]  /*29330*/  LDCU UR15, c[0x0][0x398] ;  /* 0x00007300ff0f77ac */ /* 0x000e220008000800 */
[----:B------:R-:W3:Y:S04]  /*29340*/  LDL R3, [R1+0x1030] ;  /* 0x0010300001037983 */ /* 0x000ee80000100800 */
[----:B------:R1:W-:Y:S04]  /*29350*/  @P6 STG.E.U16 desc[UR38][R16.64], R28 ;  /* 0x0000001c10006986 */ /* 0x0003e8000c101526 */
[----:B-1----:R-:W3:Y:S01]  /*29360*/  LDL.LU R28, [R1+0x1118] ;  /* 0x00111800011c7983 */ /* 0x002ee20000300800 */
[----:B------:R-:W-:Y:S01]  /*29370*/  ISETP.LT.AND P5, PT, R2, UR24, !P3 ;  /* 0x0000001802007c0c */ /* 0x000fe2000dfa1270 */
[----:B------:R-:W-:Y:S01]  /*29380*/  IMAD.WIDE R18, R0, 0x2, R10 ;  /* 0x0000000200127825 */ /* 0x000fe200078e020a */
[----:B--2---:R-:W-:Y:S01]  /*29390*/  PRMT R26, R29, 0x7632, R26 ;  /* 0x000076321d1a7816 */ /* 0x004fe2000000001a */
[----:B------:R-:W1:Y:S01]  /*293a0*/  LDCU UR24, c[0x0][0x398] ;  /* 0x00007300ff1877ac */ /* 0x000e620008000800 */
[----:B---3--:R-:W-:Y:S01]  /*293b0*/  ISETP.LT.AND P3, PT, R28, UR36, !P3 ;  /* 0x000000241c007c0c */ /* 0x008fe2000df61270 */
[----:B------:R2:W-:Y:S04]  /*293c0*/  STL [R1+0x1110], R28 ;  /* 0x0011101c01007387 */ /* 0x0005e80000100800 */
[----:B--2---:R-:W2:Y:S01]  /*293d0*/  LDL.LU R28, [R1+0x100] ;  /* 0x00010000011c7983 */ /* 0x004ea20000300800 */
[----:B------:R-:W-:-:S03]  /*293e0*/  IMAD.WIDE R16, R0, 0x2, R8 ;  /* 0x0000000200107825 */ /* 0x000fc600078e0208 */
[----:B------:R3:W-:Y:S01]  /*293f0*/  @P4 STG.E.U16 desc[UR38][R18.64], R24 ;  /* 0x0000001812004986 */ /* 0x0007e2000c101526 */
[----:B------:R-:W-:Y:S01]  /*29400*/  ISETP.LT.AND P4, PT, R3, UR7, !P1 ;  /* 0x0000000703007c0c */ /* 0x000fe2000cf81270 */
[C---:B------:R-:W-:Y:S01]  /*29410*/  VIADD R3, R0.reuse, UR72 ;  /* 0x0000004800037c36 */ /* 0x040fe20008000000 */
[----:B------:R-:W0:Y:S01]  /*29420*/  LDCU UR7, c[0x0][0x398] ;  /* 0x00007300ff0777ac */ /* 0x000e220008000800 */
[----:B---3--:R-:W3:Y:S01]  /*29430*/  LDL.LU R24, [R1+0xc0] ;  /* 0x0000c00001187983 */ /* 0x008ee20000300800 */
[----:B------:R-:W-:Y:S01]  /*29440*/  IMAD.WIDE R18, R0, 0x2, R12 ;  /* 0x0000000200127825 */ /* 0x000fe200078e020c */
[----:B--2---:R-:W-:Y:S02]  /*29450*/  PRMT R0, R28, 0x7632, R0 ;  /* 0x000076321c007816 */ /* 0x004fe40000000000 */
[----:B------:R2:W-:Y:S01]  /*29460*/  @P5 STG.E.U16 desc[UR38][R16.64], R28 ;  /* 0x0000001c10005986 */ /* 0x0005e2000c101526 */
[----:B------:R-:W-:Y:S01]  /*29470*/  ISETP.LT.AND P5, PT, R27, UR6, !P1 ;  /* 0x000000061b007c0c */ /* 0x000fe2000cfa1270 */
[----:B------:R-:W0:Y:S02]  /*29480*/  LDCU UR6, c[0x0][0x398] ;  /* 0x00007300ff0677ac */ /* 0x000e240008000800 */
[----:B--2---:R-:W2:Y:S04]  /*29490*/  LDL.LU R28, [R1+0x150] ;  /* 0x00015000011c7983 */ /* 0x004ea80000300800 */
[----:B------:R0:W-:Y:S04]  /*294a0*/  STL [R1+0x110c], R27 ;  /* 0x00110c1b01007387 */ /* 0x0001e80000100800 */
[----:B0-----:R-:W2:Y:S01]  /*294b0*/  LDL R27, [R1+0x1040] ;  /* 0x00104000011b7983 */ /* 0x001ea20000100800 */
[----:B------:R-:W-:-:S03]  /*294c0*/  IMAD.WIDE R16, R3, 0x2, R22 ;  /* 0x0000000203107825 */ /* 0x000fc600078e0216 */
[----:B------:R0:W-:Y:S04]  /*294d0*/  @P3 STG.E.U16 desc[UR38][R18.64], R0 ;  /* 0x0000000012003986 */ /* 0x0001e8000c101526 */
[----:B---3--:R3:W-:Y:S04]  /*294e0*/  @P4 STG.E.U16 desc[UR38][R16.64], R24 ;  /* 0x0000001810004986 */ /* 0x0087e8000c101526 */
[----:B0-----:R-:W4:Y:S01]  /*294f0*/  LDL R19, [R1+0x1038] ;  /* 0x0010380001137983 */ /* 0x001f220000100800 */
[----:B------:R-:W-:Y:S01]  /*29500*/  PRMT R0, R24, 0x7632, R0 ;  /* 0x0000763218007816 */ /* 0x000fe20000000000 */
[----:B---3--:R-:W-:-:S05]  /*29510*/  IMAD.WIDE R16, R3, 0x2, R4 ;  /* 0x0000000203107825 */ /* 0x008fca00078e0204 */
[----:B------:R0:W-:Y:S01]  /*29520*/  @P5 STG.E.U16 desc[UR38][R16.64], R0 ;  /* 0x0000000010005986 */ /* 0x0001e2000c101526 */
[----:B--2---:R-:W-:Y:S01]  /*29530*/  ISETP.LT.AND P6, PT, R27, UR5, !P1 ;  /* 0x000000051b007c0c */ /* 0x004fe2000cfc1270 */
[----:B------:R-:W2:Y:S02]  /*29540*/  LDCU UR5, c[0x0][0x398] ;  /* 0x00007300ff0577ac */ /* 0x000ea40008000800 */
[----:B------:R-:W3:Y:S04]  /*29550*/  LDL.LU R27, [R1+0x140] ;  /* 0x00014000011b7983 */ /* 0x000ee80000300800 */
[----:B------:R-:W2:Y:S04]  /*29560*/  LDL.LU R29, [R1+0x1114] ;  /* 0x00111400011d7983 */ /* 0x000ea80000300800 */
[----:B0-----:R-:W2:Y:S04]  /*29570*/  LDL.LU R16, [R1+0x160] ;  /* 0x0001600001107983 */ /* 0x001ea80000300800 */
[----:B------:R-:W3:Y:S01]  /*29580*/  LDL R17, [R1+0x1034] ;  /* 0x0010340001117983 */ /* 0x000ee20000100800 */
[----:B----4-:R-:W-:-:S02]  /*29590*/  ISETP.LT.AND P3, PT, R19, UR9, !P1 ;  /* 0x0000000913007c0c */ /* 0x010fc4000cf61270 */
[----:B------:R-:W-:Y:S01]  /*295a0*/  ISETP.LT.AND P4, PT, R25, UR4, !P1 ;  /* 0x0000000419007c0c */ /* 0x000fe2000cf81270 */
[C---:B------:R-:W-:Y:S01]  /*295b0*/  IMAD.WIDE R18, R3.reuse, 0x2, R6 ;  /* 0x0000000203127825 */ /* 0x040fe200078e0206 */
[----:B------:R-:W0:Y:S03]  /*295c0*/  LDCU UR4, c[0x0][0x398] ;  /* 0x00007300ff0477ac */ /* 0x000e260008000800 */
[----:B------:R-:W-:Y:S01]  /*295d0*/  IMAD.WIDE R24, R3, 0x2, R20 ;  /* 0x0000000203187825 */ /* 0x000fe200078e0214 */
[----:B------:R-:W4:Y:S05]  /*295e0*/  LDCU UR9, c[0x0][0x398] ;  /* 0x00007300ff0977ac */ /* 0x000f2a0008000800 */
[----:B--2---:R2:W-:Y:S01]  /*295f0*/  @P3 STG.E.U16 desc[UR38][R18.64], R16 ;  /* 0x0000001012003986 */ /* 0x0045e2000c101526 */
[----:B---3--:R-:W-:Y:S01]  /*29600*/  VIADD R0, R17, 0x12 ;  /* 0x0000001211007836 */ /* 0x008fe20000000000 */
[----:B------:R-:W-:-:S02]  /*29610*/  ISETP.LT.AND P5, PT, R29, UR10, !P1 ;  /* 0x0000000a1d007c0c */ /* 0x000fc4000cfa1270 */
[----:B------:R3:W-:Y:S01]  /*29620*/  STL [R1+0x1108], R29 ;  /* 0x0011081d01007387 */ /* 0x0007e20000100800 */
[----:B------:R-:W0:Y:S01]  /*29630*/  LDCU UR10, c[0x0][0x398] ;  /* 0x00007300ff0a77ac */ /* 0x000e220008000800 */
[----:B--2---:R-:W-:Y:S02]  /*29640*/  IMAD.WIDE R16, R3, 0x2, R14 ;  /* 0x0000000203107825 */ /* 0x004fe400078e020e */
[----:B------:R2:W-:Y:S01]  /*29650*/  @P6 STG.E.U16 desc[UR38][R24.64], R26 ;  /* 0x0000001a18006986 */ /* 0x0005e2000c101526 */
[----:B------:R-:W-:Y:S01]  /*29660*/  ISETP.GE.AND P3, PT, R0, UR14, PT ;  /* 0x0000000e00007c0c */ /* 0x000fe2000bf66270 */
[----:B------:R-:W0:Y:S02]  /*29670*/  LDCU UR14, c[0x0][0x398] ;  /* 0x00007300ff0e77ac */ /* 0x000e240008000800 */
[----:B---3--:R-:W3:Y:S04]  /*29680*/  LDL R29, [R1+0x134] ;  /* 0x00013400011d7983 */ /* 0x008ee80000100800 */
[----:B------:R-:W3:Y:S04]  /*29690*/  LDL R0, [R1+0x1030] ;  /* 0x0010300001007983 */ /* 0x000ee80000100800 */
[----:B--2---:R-:W2:Y:S01]  /*296a0*/  LDL R25, [R1+0x1050] ;  /* 0x0010500001197983 */ /* 0x004ea20000100800 */
[----:B------:R-:W-:-:S03]  /*296b0*/  PRMT R24, R28, 0x7632, R24 ;  /* 0x000076321c187816 */ /* 0x000fc60000000018 */
[----:B------:R0:W-:Y:S04]  /*296c0*/  @P4 STG.E.U16 desc[UR38][R16.64], R28 ;  /* 0x0000001c10004986 */ /* 0x0001e8000c101526 */
[----:B0-----:R-:W2:Y:S01]  /*296d0*/  LDL.LU R28, [R1+0x1110] ;  /* 0x00111000011c7983 */ /* 0x001ea20000300800 */
[----:B------:R-:W-:Y:S01]  /*296e0*/  ISETP.LT.AND P6, PT, R2, UR18, !P1 ;  /* 0x0000001202007c0c */ /* 0x000fe2000cfc1270 */
[C---:B------:R-:W-:Y:S01]  /*296f0*/  IMAD.WIDE R18, R3.reuse, 0x2, R10 ;  /* 0x0000000203127825 */ /* 0x040fe200078e020a */
[----:B------:R-:W0:Y:S03]  /*29700*/  LDCU UR18, c[0x0][0x398] ;  /* 0x00007300ff1277ac */ /* 0x000e260008000800 */
[C---:B------:R-:W-:Y:S01]  /*29710*/  IMAD.WIDE R16, R3.reuse, 0x2, R8 ;  /* 0x0000000203107825 */ /* 0x040fe200078e0208 */
[----:B------:R1:W-:Y:S07]  /*29720*/  @P5 STG.E.U16 desc[UR38][R18.64], R24 ;  /* 0x0000001812005986 */ /* 0x0003ee000c101526 */
[----:B------:R0:W-:Y:S01]  /*29730*/  @P6 STG.E.U16 desc[UR38][R16.64], R27 ;  /* 0x0000001b10006986 */ /* 0x0001e2000c101526 */
[----:B-1----:R-:W-:Y:S01]  /*29740*/  IMAD.WIDE R18, R3, 0x2, R12 ;  /* 0x0000000203127825 */ /* 0x002fe200078e020c */
[----:B---3--:R-:W-:-:S03]  /*29750*/  ISETP.LT.AND P4, PT, R0, UR20, !P3 ;  /* 0x0000001400007c0c */ /* 0x008fc6000df81270 */
[----:B------:R-:W-:Y:S01]  /*29760*/  VIADD R0, R3, UR72 ;  /* 0x0000004803007c36 */ /* 0x000fe20008000000 */
[----:B------:R-:W-:Y:S01]  /*29770*/  PRMT R3, R27, 0x7632, R3 ;  /* 0x000076321b037816 */ /* 0x000fe20000000003 */
[----:B------:R-:W1:Y:S01]  /*29780*/  LDCU UR20, c[0x0][0x398] ;  /* 0x00007300ff1477ac */ /* 0x000e620008000800 */
[----:B--2---:R2:W-:Y:S01]  /*29790*/  STL [R1+0x1104], R28 ;  /* 0x0011041c01007387 */ /* 0x0045e20000100800 */
[----:B------:R-:W-:Y:S01]  /*297a0*/  ISETP.LT.AND P1, PT, R28, UR19, !P1 ;  /* 0x000000131c007c0c */ /* 0x000fe2000cf21270 */
[----:B0-----:R-:W-:Y:S01]  /*297b0*/  IMAD.WIDE R16, R0, 0x2, R22 ;  /* 0x0000000200107825 */ /* 0x001fe200078e0216 */
[----:B------:R-:W-:Y:S01]  /*297c0*/  PRMT R26, R29, 0x7632, R26 ;  /* 0x000076321d1a7816 */ /* 0x000fe2000000001a */
[----:B------:R-:W3:Y:S01]  /*297d0*/  LDL.LU R24, [R1+0x124] ;  /* 0x0001240001187983 */ /* 0x000ee20000300800 */
[----:B------:R-:W0:Y:S03]  /*297e0*/  LDCU UR19, c[0x0][0x398] ;  /* 0x00007300ff1377ac */ /* 0x000e260008000800 */
[----:B--2---:R-:W2:Y:S04]  /*297f0*/  LDL.LU R28, [R1+0xd4] ;  /* 0x0000d400011c7983 */ /* 0x004ea80000300800 */
[----:B------:R-:W2:Y:S04]  /*29800*/  LDL.LU R27, [R1+0x110c] ;  /* 0x00110c00011b7983 */ /* 0x000ea80000300800 */
[----:B------:R0:W-:Y:S04]  /*29810*/  @P1 STG.E.U16 desc[UR38][R18.64], R3 ;  /* 0x0000000312001986 */ /* 0x0001e8000c101526 */
[----:B0-----:R-:W4:Y:S04]  /*29820*/  LDL R18, [R1+0x1038] ;  /* 0x0010380001127983 */ /* 0x001f280000100800 */
[----:B------:R-:W4:Y:S04]  /*29830*/  LDL R19, [R1+0x1040] ;  /* 0x0010400001137983 */ /* 0x000f280000100800 */
[----:B------:R-:W4:Y:S04]  /*29840*/  LDL.LU R29, [R1+0x1108] ;  /* 0x00110800011d7983 */ /* 0x000f280000300800 */
[----:B---3--:R0:W-:Y:S01]  /*29850*/  @P4 STG.E.U16 desc[UR38][R16.64], R24 ;  /* 0x0000001810004986 */ /* 0x0081e2000c101526 */
[----:B------:R-:W-:-:S02]  /*29860*/  PRMT R3, R24, 0x7632, R3 ;  /* 0x0000763218037816 */ /* 0x000fc40000000003 */
[----:B--2---:R-:W-:Y:S01]  /*29870*/  ISETP.LT.AND P5, PT, R27, UR17, !P3 ;  /* 0x000000111b007c0c */ /* 0x004fe2000dfa1270 */
[----:B------:R-:W2:Y:S01]  /*29880*/  LDCU UR17, c[0x0][0x398] ;  /* 0x00007300ff1177ac */ /* 0x000ea20008000800 */
[----:B0-----:R-:W-:-:S11]  /*29890*/  IMAD.WIDE R16, R0, 0x2, R4 ;  /* 0x0000000200107825 */ /* 0x001fd600078e0204 */
[----:B------:R0:W-:Y:S04]  /*298a0*/  @P5 STG.E.U16 desc[UR38][R16.64], R3 ;  /* 0x0000000310005986 */ /* 0x0001e8000c101526 */
[----:B0-----:R-:W3:Y:S04]  /*298b0*/  LDL.LU R16, [R1+0x134] ;  /* 0x0001340001107983 */ /* 0x001ee80000300800 */
[----:B------:R-:W2:Y:S01]  /*298c0*/  LDL R17, [R1+0x1034] ;  /* 0x0010340001117983 */ /* 0x000ea20000100800 */
[----:B----4-:R-:W-:Y:S01]  /*298d0*/  ISETP.LT.AND P1, PT, R18, UR21, !P3 ;  /* 0x0000001512007c0c */ /* 0x010fe2000df21270 */
[----:B------:R-:W0:Y:S01]  /*298e0*/  LDCU UR21, c[0x0][0x398] ;  /* 0x00007300ff1577ac */ /* 0x000e220008000800 */
[----:B------:R-:W-:-:S02]  /*298f0*/  ISETP.LT.AND P6, PT, R19, UR22, !P3 ;  /* 0x0000001613007c0c */ /* 0x000fc4000dfc1270 */
[----:B------:R-:W-:Y:S01]  /*29900*/  ISETP.LT.AND P4, PT, R25, UR23, !P3 ;  /* 0x0000001719007c0c */ /* 0x000fe2000df81270 */
[C---:B------:R-:W-:Y:S01]  /*29910*/  IMAD.WIDE R18, R0.reuse, 0x2, R6 ;  /* 0x0000000200127825 */ /* 0x040fe200078e0206 */
[----:B------:R-:W-:Y:S01]  /*29920*/  ISETP.LT.AND P5, PT, R29, UR28, !P3 ;  /* 0x0000001c1d007c0c */ /* 0x000fe2000dfa1270 */
[----:B------:R4:W-:Y:S01]  /*29930*/  STL [R1+0x1100], R29 ;  /* 0x0011001d01007387 */ /* 0x0009e20000100800 */
[----:B------:R-:W0:Y:S01]  /*29940*/  LDCU UR22, c[0x0][0x398] ;  /* 0x00007300ff1677ac */ /* 0x000e220008000800 */
[----:B------:R-:W-:Y:S01]  /*29950*/  IMAD.WIDE R24, R0, 0x2, R20 ;  /* 0x0000000200187825 */ /* 0x000fe200078e0214 */
[----:B------:R-:W0:Y:S01]  /*29960*/  LDCU UR23, c[0x0][0x398] ;  /* 0x00007300ff1777ac */ /* 0x000e220008000800 */
[----:B------:R-:W0:Y:S01]  /*29970*/  LDCU UR28, c[0x0][0x398] ;  /* 0x00007300ff1c77ac */ /* 0x000e220008000800 */
[----:B----4-:R-:W4:Y:S04]  /*29980*/  LDL R29, [R1+0x164] ;  /* 0x00016400011d7983 */ /* 0x010f280000100800 */
[----:B---3--:R3:W-:Y:S01]  /*29990*/  @P1 STG.E.U16 desc[UR38][R18.64], R16 ;  /* 0x0000001012001986 */ /* 0x0087e2000c101526 */
[----:B--2---:R-:W-:-:S03]  /*299a0*/  VIADD R3, R17, 0x13 ;  /* 0x0000001311037836 */ /* 0x004fc60000000000 */
[----:B------:R2:W-:Y:S01]  /*299b0*/  @P6 STG.E.U16 desc[UR38][R24.64], R26 ;  /* 0x0000001a18006986 */ /* 0x0005e2000c101526 */
[----:B---3--:R-:W-:Y:S01]  /*299c0*/  IMAD.WIDE R16, R0, 0x2, R14 ;  /* 0x0000000200107825 */ /* 0x008fe200078e020e */
[----:B------:R-:W-:Y:S01]  /*299d0*/  ISETP.GE.AND P1, PT, R3, UR13, PT ;  /* 0x0000000d03007c0c */ /* 0x000fe2000bf26270 */
[----:B------:R-:W3:Y:S01]  /*299e0*/  LDCU UR13, c[0x0][0x398] ;  /* 0x00007300ff0d77ac */ /* 0x000ee20008000800 */
[----:B------:R-:W3:Y:S01]  /*299f0*/  LDL R3, [R1+0x1030] ;  /* 0x0010300001037983 */ /* 0x000ee20000100800 */
[----:B--2---:R-:W-:-:S03]  /*29a00*/  PRMT R24, R28, 0x7632, R24 ;  /* 0x000076321c187816 */ /* 0x004fc60000000018 */
[----:B------:R-:W2:Y:S04]  /*29a10*/  LDL R25, [R1+0x1050] ;  /* 0x0010500001197983 */ /* 0x000ea80000100800 */
[----:B------:R0:W-:Y:S04]  /*29a20*/  @P4 STG.E.U16 desc[UR38][R16.64], R28 ;  /* 0x0000001c10004986 */ /* 0x0001e8000c101526 */
[----:B0-----:R-:W2:Y:S01]  /*29a30*/  LDL.LU R28, [R1+0x1104] ;  /* 0x00110400011c7983 */ /* 0x001ea20000300800 */
[----:B------:R-:W-:Y:S01]  /*29a40*/  ISETP.LT.AND P6, PT, R2, UR29, !P3 ;  /* 0x0000001d02007c0c */ /* 0x000fe2000dfc1270 */
[----:B------:R-:W-:Y:S01]  /*29a50*/  IMAD.WIDE R18, R0, 0x2, R10 ;  /* 0x0000000200127825 */ /* 0x000fe200078e020a */
[----:B----4-:R-:W-:Y:S01]  /*29a60*/  PRMT R26, R29, 0x7632, R26 ;  /* 0x000076321d1a7816 */ /* 0x010fe2000000001a */
[----:B------:R-:W0:Y:S01]  /*29a70*/  LDCU UR29, c[0x0][0x398] ;  /* 0x00007300ff1d77ac */ /* 0x000e220008000800 */
[----:B--2---:R-:W-:Y:S01]  /*29a80*/  ISETP.LT.AND P3, PT, R28, UR30, !P3 ;  /* 0x0000001e1c007c0c */ /* 0x004fe2000df61270 */
[----:B------:R2:W-:Y:S01]  /*29a90*/  STL [R1+0x10fc], R28 ;  /* 0x0010fc1c01007387 */ /* 0x0005e20000100800 */
[C---:B------:R-:W-:Y:S01]  /*29aa0*/  IMAD.WIDE R16, R0.reuse, 0x2, R8 ;  /* 0x0000000200107825 */ /* 0x040fe200078e0208 */
[----:B---3--:R-:W-:Y:S01]  /*29ab0*/  ISETP.LT.AND P4, PT, R3, UR12, !P1 ;  /* 0x0000000c03007c0c */ /* 0x008fe2000cf81270 */
[----:B------:R-:W3:Y:S01]  /*29ac0*/  LDCU UR12, c[0x0][0x398] ;  /* 0x00007300ff0c77ac */ /* 0x000ee20008000800 */
[----:B------:R4:W-:Y:S01]  /*29ad0*/  @P5 STG.E.U16 desc[UR38][R18.64], R24 ;  /* 0x0000001812005986 */ /* 0x0009e2000c101526 */
[----:B------:R-:W0:Y:S03]  /*29ae0*/  LDCU UR30, c[0x0][0x398] ;  /* 0x00007300ff1e77ac */ /* 0x000e260008000800 */
[----:B--2---:R-:W2:Y:S01]  /*29af0*/  LDL.LU R28, [R1+0x104] ;  /* 0x00010400011c7983 */ /* 0x004ea20000300800 */
[C---:B------:R-:W-:Y:S01]  /*29b00*/  VIADD R3, R0.reuse, UR72 ;  /* 0x0000004800037c36 */ /* 0x040fe20008000000 */
[----:B------:R-:W-:Y:S01]  /*29b10*/  ISETP.LT.AND P5, PT, R27, UR31, !P1 ;  /* 0x0000001f1b007c0c */ /* 0x000fe2000cfa1270 */
[----:B------:R-:W0:Y:S01]  /*29b20*/  LDCU UR31, c[0x0][0x398] ;  /* 0x00007300ff1f77ac */ /* 0x000e220008000800 */
[----:B----4-:R-:W4:Y:S01]  /*29b30*/  LDL.LU R24, [R1+0xc4] ;  /* 0x0000c40001187983 */ /* 0x010f220000300800 */
[----:B------:R-:W-:Y:S01]  /*29b40*/  IMAD.WIDE R18, R0, 0x2, R12 ;  /* 0x0000000200127825 */ /* 0x000fe200078e020c */
[----:B--2---:R-:W-:-:S02]  /*29b50*/  PRMT R0, R28, 0x7632, R0 ;  /* 0x000076321c007816 */ /* 0x004fc40000000000 */
[----:B------:R2:W-:Y:S04]  /*29b60*/  @P6 STG.E.U16 desc[UR38][R16.64], R28 ;  /* 0x0000001c10006986 */ /* 0x0005e8000c101526 */
[----:B--2---:R-:W2:Y:S04]  /*29b70*/  LDL.LU R28, [R1+0x154] ;  /* 0x00015400011c7983 */ /* 0x004ea80000300800 */
[----:B------:R0:W-:Y:S04]  /*29b80*/  STL [R1+0x10f8], R27 ;  /* 0x0010f81b01007387 */ /* 0x0001e80000100800 */
[----:B0-----:R-:W2:Y:S01]  /*29b90*/  LDL R27, [R1+0x1040] ;  /* 0x00104000011b7983 */ /* 0x001ea20000100800 */
[----:B------:R-:W-:-:S03]  /*29ba0*/  IMAD.WIDE R16, R3, 0x2, R22 ;  /* 0x0000000203107825 */ /* 0x000fc600078e0216 */
[----:B------:R0:W-:Y:S04]  /*29bb0*/  @P3 STG.E.U16 desc[UR38][R18.64], R0 ;  /* 0x0000000012003986 */ /* 0x0001e8000c101526 */
[----:B----4-:R4:W-:Y:S04]  /*29bc0*/  @P4 STG.E.U16 desc[UR38][R16.64], R24 ;  /* 0x0000001810004986 */ /* 0x0109e8000c101526 */
[----:B0-----:R-:W3:Y:S01]  /*29bd0*/  LDL R19, [R1+0x1038] ;  /* 0x0010380001137983 */ /* 0x001ee20000100800 */
[----:B------:R-:W-:Y:S01]  /*29be0*/  PRMT R0, R24, 0x7632, R0 ;  /* 0x0000763218007816 */ /* 0x000fe20000000000 */
[----:B----4-:R-:W-:-:S05]  /*29bf0*/  IMAD.WIDE R16, R3, 0x2, R4 ;  /* 0x0000000203107825 */ /* 0x010fca00078e0204 */
[----:B------:R0:W-:Y:S01]  /*29c00*/  @P5 STG.E.U16 desc[UR38][R16.64], R0 ;  /* 0x0000000010005986 */ /* 0x0001e2000c101526 */
[----:B--2---:R-:W-:Y:S01]  /*29c10*/  ISETP.LT.AND P6, PT, R27, UR33, !P1 ;  /* 0x000000211b007c0c */ /* 0x004fe2000cfc1270 */
[----:B------:R-:W2:Y:S02]  /*29c20*/  LDCU UR33, c[0x0][0x398] ;  /* 0x00007300ff2177ac */ /* 0x000ea40008000800 */
[----:B------:R-:W4:Y:S04]  /*29c30*/  LDL.LU R27, [R1+0x144] ;  /* 0x00014400011b7983 */ /* 0x000f280000300800 */
[----:B------:R-:W2:Y:S04]  /*29c40*/  LDL.LU R29, [R1+0x1100] ;  /* 0x00110000011d7983 */ /* 0x000ea80000300800 */
[----:B0-----:R-:W4:Y:S04]  /*29c50*/  LDL.LU R16, [R1+0x164] ;  /* 0x0001640001107983 */ /* 0x001f280000300800 */
[----:B------:R-:W4:Y:S01]  /*29c60*/  LDL R17, [R1+0x1034] ;  /* 0x0010340001117983 */ /* 0x000f220000100800 */
[----:B---3--:R-:W-:Y:S01]  /*29c70*/  ISETP.LT.AND P3, PT, R19, UR32, !P1 ;  /* 0x0000002013007c0c */ /* 0x008fe2000cf61270 */
[----:B------:R-:W-:Y:S01]  /*29c80*/  IMAD.WIDE R18, R3, 0x2, R6 ;  /* 0x0000000203127825 */ /* 0x000fe200078e0206 */
[----:B------:R-:W-:Y:S01]  /*29c90*/  ISETP.LT.AND P4, PT, R25, UR40, !P1 ;  /* 0x0000002819007c0c */ /* 0x000fe2000cf81270 */
[----:B------:R-:W0:Y:S02]  /*29ca0*/  LDCU UR32, c[0x0][0x398] ;  /* 0x00007300ff2077ac */ /* 0x000e240008000800 */
[----:B------:R-:W-:Y:S01]  /*29cb0*/  IMAD.WIDE R24, R3, 0x2, R20 ;  /* 0x0000000203187825 */ /* 0x000fe200078e0214 */
[----:B--2---:R-:W-:Y:S07]  /*29cc0*/  STL [R1+0x10f4], R29 ;  /* 0x0010f41d01007387 */ /* 0x004fee0000100800 */
[----:B----4-:R2:W-:Y:S01]  /*29cd0*/  @P3 STG.E.U16 desc[UR38][R18.64], R16 ;  /* 0x0000001012003986 */ /* 0x0105e2000c101526 */
[----:B------:R-:W-:-:S05]  /*29ce0*/  VIADD R0, R17, 0x14 ;  /* 0x0000001411007836 */ /* 0x000fca0000000000 */
[----:B------:R-:W-:Y:S01]  /*29cf0*/  ISETP.GE.AND P3, PT, R0, UR11, PT ;  /* 0x0000000b00007c0c */ /* 0x000fe2000bf66270 */
[----:B------:R3:W-:Y:S01]  /*29d00*/  @P6 STG.E.U16 desc[UR38][R24.64], R26 ;  /* 0x0000001a18006986 */ /* 0x0007e2000c101526 */
[----:B------:R-:W-:Y:S01]  /*29d10*/  ISETP.LT.AND P5, PT, R29, UR42, !P1 ;  /* 0x0000002a1d007c0c */ /* 0x000fe2000cfa1270 */
[----:B--2---:R-:W-:Y:S01]  /*29d20*/  IMAD.WIDE R16, R3, 0x2, R14 ;  /* 0x0000000203107825 */ /* 0x004fe200078e020e */
[----:B------:R-:W2:Y:S01]  /*29d30*/  LDCU UR11, c[0x0][0x398] ;  /* 0x00007300ff0b77ac */ /* 0x000ea20008000800 */
[----:B------:R-:W4:Y:S04]  /*29d40*/  LDL R0, [R1+0x1030] ;  /* 0x0010300001007983 */ /* 0x000f280000100800 */
[----:B------:R-:W2:Y:S04]  /*29d50*/  LDL R29, [R1+0x138] ;  /* 0x00013800011d7983 */ /* 0x000ea80000100800 */
[----:B---3--:R-:W3:Y:S01]  /*29d60*/  LDL R25, [R1+0x1050] ;  /* 0x0010500001197983 */ /* 0x008ee20000100800 */
[----:B------:R-:W-:-:S03]  /*29d70*/  PRMT R24, R28, 0x7632, R24 ;  /* 0x000076321c187816 */ /* 0x000fc60000000018 */
[----:B------:R0:W-:Y:S04]  /*29d80*/  @P4 STG.E.U16 desc[UR38][R16.64], R28 ;  /* 0x0000001c10004986 */ /* 0x0001e8000c101526 */
[----:B0-----:R-:W3:Y:S01]  /*29d90*/  LDL.LU R28, [R1+0x10fc] ;  /* 0x0010fc00011c7983 */ /* 0x001ee20000300800 */
[----:B------:R-:W-:Y:S01]  /*29da0*/  ISETP.LT.AND P6, PT, R2, UR44, !P1 ;  /* 0x0000002c02007c0c */ /* 0x000fe2000cfc1270 */
[----:B------:R-:W-:-:S04]  /*29db0*/  IMAD.WIDE R18, R3, 0x2, R10 ;  /* 0x0000000203127825 */ /* 0x000fc800078e020a */
[C---:B------:R-:W-:Y:S01]  /*29dc0*/  IMAD.WIDE R16, R3.reuse, 0x2, R8 ;  /* 0x0000000203107825 */ /* 0x040fe200078e0208 */
[----:B------:R0:W-:Y:S07]  /*29dd0*/  @P5 STG.E.U16 desc[UR38][R18.64], R24 ;  /* 0x0000001812005986 */ /* 0x0001ee000c101526 */
[----:B------:R1:W-:Y:S01]  /*29de0*/  @P6 STG.E.U16 desc[UR38][R16.64], R27 ;  /* 0x0000001b10006986 */ /* 0x0003e2000c101526 */
[----:B0-----:R-:W-:-:S03]  /*29df0*/  IMAD.WIDE R18, R3, 0x2, R12 ;  /* 0x0000000203127825 */ /* 0x001fc600078e020c */
[----:B------:R-:W3:Y:S01]  /*29e00*/  LDL.LU R24, [R1+0x128] ;  /* 0x0001280001187983 */ /* 0x000ee20000300800 */
[----:B----4-:R-:W-:Y:S01]  /*29e10*/  ISETP.LT.AND P4, PT, R0, UR16, !P3 ;  /* 0x0000001000007c0c */ /* 0x010fe2000df81270 */
[----:B------:R-:W-:Y:S01]  /*29e20*/  VIADD R0, R3, UR72 ;  /* 0x0000004803007c36 */ /* 0x000fe20008000000 */
[----:B------:R-:W-:Y:S01]  /*29e30*/  PRMT R3, R27, 0x7632, R3 ;  /* 0x000076321b037816 */ /* 0x000fe20000000003 */
[----:B------:R-:W0:Y:S01]  /*29e40*/  LDCU UR16, c[0x0][0x398] ;  /* 0x00007300ff1077ac */ /* 0x000e220008000800 */
[----:B-1----:R-:W4:Y:S01]  /*29e50*/  LDL.LU R27, [R1+0x10f8] ;  /* 0x0010f800011b7983 */ /* 0x002f220000300800 */
[----:B--2---:R-:W-:Y:S02]  /*29e60*/  PRMT R26, R29, 0x7632, R26 ;  /* 0x000076321d1a7816 */ /* 0x004fe4000000001a */
[----:B---3--:R-:W-:-:S13]  /*29e70*/  ISETP.LT.AND P1, PT, R28, UR46, !P1 ;  /* 0x0000002e1c007c0c */ /* 0x008fda000cf21270 */
[----:B------:R1:W-:Y:S04]  /*29e80*/  @P1 STG.E.U16 desc[UR38][R18.64], R3 ;  /* 0x0000000312001986 */ /* 0x0003e8000c101526 */
[----:B-1----:R-:W2:Y:S04]  /*29e90*/  LDL R18, [R1+0x1038] ;  /* 0x0010380001127983 */ /* 0x002ea80000100800 */
[----:B------:R-:W3:Y:S04]  /*29ea0*/  LDL R19, [R1+0x1040] ;  /* 0x0010400001137983 */ /* 0x000ee80000100800 */
[----:B------:R-:W2:Y:S01]  /*29eb0*/  LDL.LU R29, [R1+0x10f4] ;  /* 0x0010f400011d7983 */ /* 0x000ea20000300800 */
[----:B------:R-:W-:Y:S01]  /*29ec0*/  IMAD.WIDE R16, R0, 0x2, R22 ;  /* 0x0000000200107825 */ /* 0x000fe200078e0216 */
[----:B------:R-:W-:-:S04]  /*29ed0*/  PRMT R3, R24, 0x7632, R3 ;  /* 0x0000763218037816 */ /* 0x000fc80000000003 */
[----:B------:R1:W-:Y:S02]  /*29ee0*/  @P4 STG.E.U16 desc[UR38][R16.64], R24 ;  /* 0x0000001810004986 */ /* 0x0003e4000c101526 */
[----:B-1----:R-:W-:Y:S01]  /*29ef0*/  IMAD.WIDE R16, R0, 0x2, R4 ;  /* 0x0000000200107825 */ /* 0x002fe200078e0204 */
[----:B----4-:R-:W-:-:S13]  /*29f00*/  ISETP.LT.AND P5, PT, R27, UR50, !P3 ;  /* 0x000000321b007c0c */ /* 0x010fda000dfa1270 */
[----:B------:R1:W-:Y:S04]  /*29f10*/  @P5 STG.E.U16 desc[UR38][R16.64], R3 ;  /* 0x0000000310005986 */ /* 0x0003e8000c101526 */
[----:B-1----:R-:W4:Y:S04]  /*29f20*/  LDL.LU R16, [R1+0x138] ;  /* 0x0001380001107983 */ /* 0x002f280000300800 */
[----:B------:R-:W4:Y:S01]  /*29f30*/  LDL R17, [R1+0x1034] ;  /* 0x0010340001117983 */ /* 0x000f220000100800 */
[----:B--2---:R-:W-:-:S03]  /*29f40*/  ISETP.LT.AND P5, PT, R29, UR8, !P3 ;  /* 0x000000081d007c0c */ /* 0x004fc6000dfa1270 */
[----:B------:R1:W-:Y:S01]  /*29f50*/  STL [R1+0x10f0], R29 ;  /* 0x0010f01d01007387 */ /* 0x0003e20000100800 */
[----:B------:R-:W-:Y:S01]  /*29f60*/  ISETP.LT.AND P1, PT, R18, UR48, !P3 ;  /* 0x0000003012007c0c */ /* 0x000fe2000df21270 */
[----:B------:R-:W2:Y:S02]  /*29f70*/  LDCU UR8, c[0x0][0x398] ;  /* 0x00007300ff0877ac */ /* 0x000ea40008000800 */
[----:B-1----:R-:W2:Y:S01]  /*29f80*/  LDL.LU R29, [R1+0xd8] ;  /* 0x0000d800011d7983 */ /* 0x002ea20000300800 */
[----:B---3--:R-:W-:Y:S02]  /*29f90*/  ISETP.LT.AND P6, PT, R19, UR37, !P3 ;  /* 0x0000002513007c0c */ /* 0x008fe4000dfc1270 */
[----:B------:R-:W-:Y:S01]  /*29fa0*/  ISETP.LT.AND P4, PT, R25, UR34, !P3 ;  /* 0x0000002219007c0c */ /* 0x000fe2000df81270 */
[C---:B------:R-:W-:Y:S01]  /*29fb0*/  IMAD.WIDE R18, R0.reuse, 0x2, R6 ;  /* 0x0000000200127825 */ /* 0x040fe200078e0206 */
[----:B------:R-:W1:Y:S03]  /*29fc0*/  LDCU UR34, c[0x0][0x398] ;  /* 0x00007300ff2277ac */ /* 0x000e660008000800 */
[----:B------:R-:W-:-:S02]  /*29fd0*/  IMAD.WIDE R24, R0, 0x2, R20 ;  /* 0x0000000200187825 */ /* 0x000fc400078e0214 */
[----:B----4-:R3:W-:Y:S02]  /*29fe0*/  @P1 STG.E.U16 desc[UR38][R18.64], R16 ;  /* 0x0000001012001986 */ /* 0x0107e4000c101526 */
[----:B------:R-:W-:Y:S02]  /*29ff0*/  VIADD R3, R17, 0x17 ;  /* 0x0000001711037836 */ /* 0x000fe40000000000 */
[----:B------:R4:W-:Y:S01]  /*2a000*/  @P6 STG.E.U16 desc[UR38][R24.64], R26 ;  /* 0x0000001a18006986 */ /* 0x0009e2000c101526 */
[----:B------:R-:W-:Y:S01]  /*2a010*/  ISETP.LT.AND P6, PT, R2, UR26, !P3 ;  /* 0x0000001a02007c0c */ /* 0x000fe2000dfc1270 */
[----:B------:R-:W0:Y:S01]  /*2a020*/  LDCU UR26, c[0x0][0x398] ;  /* 0x00007300ff1a77ac */ /* 0x000e220008000800 */
[----:B---3--:R-:W-:Y:S01]  /*2a030*/  IMAD.WIDE R16, R0, 0x2, R14 ;  /* 0x0000000200107825 */ /* 0x008fe200078e020e */
[----:B------:R-:W-:Y:S02]  /*2a040*/  ISETP.GE.AND P1, PT, R3, UR35, PT ;  /* 0x0000002303007c0c */ /* 0x000fe4000bf26270 */
[----:B------:R-:W3:Y:S01]  /*2a050*/  LDL R3, [R1+0x1030] ;  /* 0x0010300001037983 */ /* 0x000ee20000100800 */
[----:B------:R-:W-:Y:S01]  /*2a060*/  ISETP.LT.AND P3, PT, R28, UR15, !P3 ;  /* 0x0000000f1c007c0c */ /* 0x000fe2000df61270 */
[----:B------:R-:W-:Y:S01]  /*2a070*/  IMAD.WIDE R18, R0, 0x2, R10 ;  /* 0x0000000200127825 */ /* 0x000fe200078e020a */
[----:B------:R-:W0:Y:S01]  /*2a080*/  LDCU UR15, c[0x0][0x398] ;  /* 0x00007300ff0f77ac */ /* 0x000e220008000800 */
[----:B----4-:R-:W4:Y:S01]  /*2a090*/  LDL R25, [R1+0x1050] ;  /* 0x0010500001197983 */ /* 0x010f220000100800 */
[----:B--2---:R-:W-:-:S03]  /*2a0a0*/  PRMT R24, R29, 0x7632, R24 ;  /* 0x000076321d187816 */ /* 0x004fc60000000018 */
[----:B------:R2:W-:Y:S04]  /*2a0b0*/  @P4 STG.E.U16 desc[UR38][R16.64], R29 ;  /* 0x0000001d10004986 */ /* 0x0005e8000c101526 */
[----:B--2---:R-:W2:Y:S04]  /*2a0c0*/  LDL R29, [R1+0x168] ;  /* 0x00016800011d7983 */ /* 0x004ea80000100800 */
[----:B------:R0:W-:Y:S04]  /*2a0d0*/  STL [R1+0x10ec], R28 ;  /* 0x0010ec1c01007387 */ /* 0x0001e80000100800 */
[----:B0-----:R-:W2:Y:S01]  /*2a0e0*/  LDL.LU R28, [R1+0x108] ;  /* 0x00010800011c7983 */ /* 0x001ea20000300800 */
[----:B------:R-:W-:-:S03]  /*2a0f0*/  IMAD.WIDE R16, R0, 0x2, R8 ;  /* 0x0000000200107825 */ /* 0x000fc600078e0208 */
[----:B------:R0:W-:Y:S01]  /*2a100*/  @P5 STG.E.U16 desc[UR38][R18.64], R24 ;  /* 0x0000001812005986 */ /* 0x0001e2000c101526 */
[----:B------:R-:W-:Y:S01]  /*2a110*/  ISETP.LT.AND P5, PT, R27, UR7, !P2 ;  /* 0x000000071b007c0c */ /* 0x000fe2000d7a1270 */
[----:B------:R-:W1:Y:S01]  /*2a120*/  LDCU UR7, c[0x0][0x398] ;  /* 0x00007300ff0777ac */ /* 0x000e620008000800 */
[C---:B0-----:R-:W-:Y:S01]  /*2a130*/  IMAD.WIDE R18, R0.reuse, 0x2, R12 ;  /* 0x0000000200127825 */ /* 0x041fe200078e020c */
[----:B------:R-:W4:Y:S01]  /*2a140*/  LDL.LU R24, [R1+0xc8] ;  /* 0x0000c80001187983 */ /* 0x000f220000300800 */
[----:B---3--:R-:W-:Y:S02]  /*2a150*/  ISETP.LT.AND P4, PT, R3, UR24, !P2 ;  /* 0x0000001803007c0c */ /* 0x008fe4000d781270 */
[----:B------:R-:W-:Y:S01]  /*2a160*/  VIADD R3, R0, UR72 ;  /* 0x0000004800037c36 */ /* 0x000fe20008000000 */
[----:B------:R-:W0:Y:S01]  /*2a170*/  LDCU UR24, c[0x0][0x398] ;  /* 0x00007300ff1877ac */ /* 0x000e220008000800 */
[----:B--2---:R-:W-:Y:S01]  /*2a180*/  PRMT R0, R28, 0x7632, R0 ;  /* 0x000076321c007816 */ /* 0x004fe20000000000 */
[----:B------:R2:W-:Y:S04]  /*2a190*/  @P6 STG.E.U16 desc[UR38][R16.64], R28 ;  /* 0x0000001c10006986 */ /* 0x0005e8000c101526 */
[----:B--2---:R-:W2:Y:S04]  /*2a1a0*/  LDL.LU R28, [R1+0x158] ;  /* 0x00015800011c7983 */ /* 0x004ea80000300800 */
[----:B------:R3:W-:Y:S04]  /*2a1b0*/  STL [R1+0x10e8], R27 ;  /* 0x0010e81b01007387 */ /* 0x0007e80000100800 */
[----:B---3--:R-:W3:Y:S01]  /*2a1c0*/  LDL R27, [R1+0x1040] ;  /* 0x00104000011b7983 */ /* 0x008ee20000100800 */
[----:B------:R-:W-:-:S03]  /*2a1d0*/  IMAD.WIDE R16, R3, 0x2, R22 ;  /* 0x0000000203107825 */ /* 0x000fc600078e0216 */
[----:B------:R0:W-:Y:S04]  /*2a1e0*/  @P3 STG.E.U16 desc[UR38][R18.64], R0 ;  /* 0x0000000012003986 */ /* 0x0001e8000c101526 */
[----:B----4-:R4:W-:Y:S04]  /*2a1f0*/  @P4 STG.E.U16 desc[UR38][R16.64], R24 ;  /* 0x0000001810004986 */ /* 0x0109e8000c101526 */
[----:B0-----:R-:W2:Y:S01]  /*2a200*/  LDL R19, [R1+0x1038] ;  /* 0x0010380001137983 */ /* 0x001ea20000100800 */
[----:B------:R-:W-:Y:S01]  /*2a210*/  PRMT R0, R24, 0x7632, R0 ;  /* 0x0000763218007816 */ /* 0x000fe20000000000 */
[----:B----4-:R-:W-:Y:S01]  /*2a220*/  IMAD.WIDE R16, R3, 0x2, R4 ;  /* 0x0000000203107825 */ /* 0x010fe200078e0204 */
[----:B------:R-:W-:-:S04]  /*2a230*/  PRMT R26, R29, 0x7632, R26 ;  /* 0x000076321d1a7816 */ /* 0x000fc8000000001a */
[----:B------:R-:W-:Y:S01]  /*2a240*/  @P5 STG.E.U16 desc[UR38][R16.64], R0 ;  /* 0x0000000010005986 */ /* 0x000fe2000c101526 */
[----:B---3--:R-:W-:Y:S01]  /*2a250*/  ISETP.LT.AND P6, PT, R27, UR5, !P2 ;  /* 0x000000051b007c0c */ /* 0x008fe2000d7c1270 */
[----:B------:R-:W0:Y:S02]  /*2a260*/  LDCU UR5, c[0x0][0x398] ;  /* 0x00007300ff0577ac */ /* 0x000e240008000800 */
[----:B------:R-:W3:Y:S04]  /*2a270*/  LDL.LU R27, [R1+0x148] ;  /* 0x00014800011b7983 */ /* 0x000ee80000300800 */
[----:B------:R4:W-:Y:S04]  /*2a280*/  STL [R1+0x10e4], R5 ;  /* 0x0010e40501007387 */ /* 0x0009e80000100800 */
[----:B----4-:R-:W4:Y:S04]  /*2a290*/  LDL.LU R5, [R1+0x12c] ;  /* 0x00012c0001057983 */ /* 0x010f280000300800 */
[----:B------:R-:W3:Y:S04]  /*2a2a0*/  LDL.LU R29, [R1+0x10f0] ;  /* 0x0010f000011d7983 */ /* 0x000ee80000300800 */
[----:B------:R-:W3:Y:S01]  /*2a2b0*/  LDL.LU R17, [R1+0x168] ;  /* 0x0001680001117983 */ /* 0x000ee20000300800 */
[----:B--2---:R-:W-:-:S02]  /*2a2c0*/  ISETP.LT.AND P3, PT, R19, UR6, !P2 ;  /* 0x0000000613007c0c */ /* 0x004fc4000d761270 */
[----:B------:R-:W-:Y:S01]  /*2a2d0*/  ISETP.LT.AND P4, PT, R25, UR4, !P2 ;  /* 0x0000000419007c0c */ /* 0x000fe2000d781270 */
[C---:B------:R-:W-:Y:S01]  /*2a2e0*/  IMAD.WIDE R18, R3.reuse, 0x2, R6 ;  /* 0x0000000203127825 */ /* 0x040fe200078e0206 */
[----:B------:R-:W-:Y:S01]  /*2a2f0*/  PRMT R0, R28, 0x7632, R0 ;  /* 0x000076321c007816 */ /* 0x000fe20000000000 */
[----:B------:R-:W2:Y:S02]  /*2a300*/  LDCU UR4, c[0x0][0x398] ;  /* 0x00007300ff0477ac */ /* 0x000ea40008000800 */
[C---:B------:R-:W-:Y:S01]  /*2a310*/  IMAD.WIDE R24, R3.reuse, 0x2, R20 ;  /* 0x0000000203187825 */ /* 0x040fe200078e0214 */
[----:B------:R-:W0:Y:S05]  /*2a320*/  LDCU UR6, c[0x0][0x398] ;  /* 0x00007300ff0677ac */ /* 0x000e2a0008000800 */
[----:B---3--:R3:W-:Y:S04]  /*2a330*/  @P3 STG.E.U16 desc[UR38][R18.64], R17 ;  /* 0x0000001112003986 */ /* 0x0087e8000c101526 */
[----:B------:R0:W-:Y:S01]  /*2a340*/  @P6 STG.E.U16 desc[UR38][R24.64], R26 ;  /* 0x0000001a18006986 */ /* 0x0001e2000c101526 */
[----:B---3--:R-:W-:-:S03]  /*2a350*/  IMAD.WIDE R16, R3, 0x2, R14 ;  /* 0x0000000203107825 */ /* 0x008fc600078e020e */
[----:B0-----:R-:W3:Y:S04]  /*2a360*/  LDL R24, [R1+0x1040] ;  /* 0x0010400001187983 */ /* 0x001ee80000100800 */
[----:B------:R-:W2:Y:S04]  /*2a370*/  LDL R25, [R1+0x1050] ;  /* 0x0010500001197983 */ /* 0x000ea80000100800 */
[----:B------:R-:W2:Y:S04]  /*2a380*/  LDL R26, [R1+0x1030] ;  /* 0x00103000011a7983 */ /* 0x000ea80000100800 */
[----:B------:R0:W-:Y:S04]  /*2a390*/  @P4 STG.E.U16 desc[UR38][R16.64], R28 ;  /* 0x0000001c10004986 */ /* 0x0001e8000c101526 */
[----:B0-----:R-:W3:Y:S01]  /*2a3a0*/  LDL.LU R28, [R1+0x10ec] ;  /* 0x0010ec00011c7983 */ /* 0x001ee20000300800 */
[----:B------:R-:W-:-:S02]  /*2a3b0*/  ISETP.LT.AND P5, PT, R29, UR9, !P2 ;  /* 0x000000091d007c0c */ /* 0x000fc4000d7a1270 */
[----:B------:R-:W-:Y:S01]  /*2a3c0*/  ISETP.LT.AND P3, PT, R2, UR10, !P2 ;  /* 0x0000000a02007c0c */ /* 0x000fe2000d761270 */
[C---:B------:R-:W-:Y:S01]  /*2a3d0*/  IMAD.WIDE R18, R3.reuse, 0x2, R10 ;  /* 0x0000000203127825 */ /* 0x040fe200078e020a */
[----:B------:R-:W0:Y:S03]  /*2a3e0*/  LDCU UR9, c[0x0][0x398] ;  /* 0x00007300ff0977ac */ /* 0x000e260008000800 */
[C---:B------:R-:W-:Y:S01]  /*2a3f0*/  IMAD.WIDE R16, R3.reuse, 0x2, R8 ;  /* 0x0000000203107825 */ /* 0x040fe200078e0208 */
[----:B------:R-:W0:Y:S05]  /*2a400*/  LDCU UR10, c[0x0][0x398] ;  /* 0x00007300ff0a77ac */ /* 0x000e2a0008000800 */
[----:B------:R1:W-:Y:S04]  /*2a410*/  @P5 STG.E.U16 desc[UR38][R18.64], R0 ;  /* 0x0000000012005986 */ /* 0x0003e8000c101526 */
[----:B------:R0:W-:Y:S01]  /*2a420*/  @P3 STG.E.U16 desc[UR38][R16.64], R27 ;  /* 0x0000001b10003986 */ /* 0x0001e2000c101526 */
[----:B-1----:R-:W-:-:S02]  /*2a430*/  VIADD R0, R3, UR72 ;  /* 0x0000004803007c36 */ /* 0x002fc40008000000 */
[----:B------:R-:W-:Y:S01]  /*2a440*/  IMAD.WIDE R18, R3, 0x2, R12 ;  /* 0x0000000203127825 */ /* 0x000fe200078e020c */
[----:B------:R-:W-:-:S03]  /*2a450*/  PRMT R3, R27, 0x7632, R3 ;  /* 0x000076321b037816 */ /* 0x000fc60000000003 */
[----:B0-----:R-:W-:Y:S01]  /*2a460*/  IMAD.WIDE R16, R0, 0x2, R22 ;  /* 0x0000000200107825 */ /* 0x001fe200078e0216 */
[----:B--2---:R-:W-:Y:S01]  /*2a470*/  ISETP.LT.AND P4, PT, R26, UR18, !P0 ;  /* 0x000000121a007c0c */ /* 0x004fe2000c781270 */
[----:B------:R-:W0:Y:S01]  /*2a480*/  LDCU UR18, c[0x0][0x398] ;  /* 0x00007300ff1277ac */ /* 0x000e220008000800 */
[----:B---3--:R-:W-:Y:S01]  /*2a490*/  ISETP.LT.AND P2, PT, R28, UR14, !P2 ;  /* 0x0000000e1c007c0c */ /* 0x008fe2000d741270 */
[----:B------:R-:W1:Y:S01]  /*2a4a0*/  LDCU UR14, c[0x0][0x398] ;  /* 0x00007300ff0e77ac */ /* 0x000e620008000800 */
[----:B------:R-:W2:Y:S04]  /*2a4b0*/  LDL.LU R28, [R1+0x13c] ;  /* 0x00013c00011c7983 */ /* 0x000ea80000300800 */
[----:B------:R-:W3:Y:S07]  /*2a4c0*/  LDL.LU R27, [R1+0x10e8] ;  /* 0x0010e800011b7983 */ /* 0x000eee0000300800 */
[----:B------:R0:W-:Y:S04]  /*2a4d0*/  @P2 STG.E.U16 desc[UR38][R18.64], R3 ;  /* 0x0000000312002986 */ /* 0x0001e8000c101526 */
[----:B----4-:R4:W-:Y:S04]  /*2a4e0*/  @P4 STG.E.U16 desc[UR38][R16.64], R5 ;  /* 0x0000000510004986 */ /* 0x0109e8000c101526 */
[----:B0-----:R-:W2:Y:S01]  /*2a4f0*/  LDL R19, [R1+0x1038] ;  /* 0x0010380001137983 */ /* 0x001ea20000100800 */
[----:B------:R-:W-:-:S03]  /*2a500*/  PRMT R3, R5, 0x7632, R3 ;  /* 0x0000763205037816 */ /* 0x000fc60000000003 */
[----:B------:R-:W2:Y:S04]  /*2a510*/  LDL R18, [R1+0x1034] ;  /* 0x0010340001127983 */ /* 0x000ea80000100800 */
[----:B----4-:R-:W4:Y:S01]  /*2a520*/  LDL.LU R5, [R1+0x10e4] ;  /* 0x0010e40001057983 */ /* 0x010f220000300800 */
[----:B------:R-:W-:Y:S01]  /*2a530*/  ISETP.LT.AND P5, PT, R24, UR20, !P0 ;  /* 0x0000001418007c0c */ /* 0x000fe2000c7a1270 */
[----:B------:R-:W0:Y:S02]  /*2a540*/  LDCU UR20, c[0x0][0x398] ;  /* 0x00007300ff1477ac */ /* 0x000e240008000800 */
[----:B------:R-:W-:Y:S01]  /*2a550*/  STL [R1+0x10dc], R6 ;  /* 0x0010dc0601007387 */ /* 0x000fe20000100800 */
[----:B---3--:R-:W-:Y:S01]  /*2a560*/  ISETP.LT.AND P3, PT, R27, UR17, !P0 ;  /* 0x000000111b007c0c */ /* 0x008fe2000c761270 */
[----:B------:R-:W3:Y:S01]  /*2a570*/  LDCU UR17, c[0x0][0x398] ;  /* 0x00007300ff1177ac */ /* 0x000ee20008000800 */
[----:B--2---:R-:W-:Y:S01]  /*2a580*/  ISETP.LT.AND P6, PT, R19, UR19, !P0 ;  /* 0x0000001313007c0c */ /* 0x004fe2000c7c1270 */
[----:B------:R-:W2:Y:S01]  /*2a590*/  LDCU UR19, c[0x0][0x398] ;  /* 0x00007300ff1377ac */ /* 0x000ea20008000800 */
[----:B------:R-:W-:-:S02]  /*2a5a0*/  VIADD R18, R18, 0x18 ;  /* 0x0000001812127836 */ /* 0x000fc40000000000 */
[----:B----4-:R-:W-:-:S03]  /*2a5b0*/  IMAD.WIDE R16, R0, 0x2, R4 ;  /* 0x0000000200107825 */ /* 0x010fc600078e0204 */
[----:B------:R-:W-:-:S04]  /*2a5c0*/  ISETP.GE.AND P2, PT, R18, UR49, PT ;  /* 0x0000003112007c0c */ /* 0x000fc8000bf46270 */
[----:B------:R4:W-:Y:S01]  /*2a5d0*/  @P3 STG.E.U16 desc[UR38][R16.64], R3 ;  /* 0x0000000310003986 */ /* 0x0009e2000c101526 */
[----:B------:R-:W-:-:S04]  /*2a5e0*/  IMAD.WIDE R18, R0, 0x2, R20 ;  /* 0x0000000200127825 */ /* 0x000fc800078e0214 */
[----:B----4-:R-:W-:Y:S01]  /*2a5f0*/  IMAD.WIDE R16, R0, 0x2, R6 ;  /* 0x0000000200107825 */ /* 0x010fe200078e0206 */
[----:B------:R-:W-:Y:S01]  /*2a600*/  PRMT R3, R28, 0x7632, R3 ;  /* 0x000076321c037816 */ /* 0x000fe20000000003 */
[----:B------:R-:W4:Y:S04]  /*2a610*/  LDL R6, [R1+0xcc] ;  /* 0x0000cc0001067983 */ /* 0x000f280000100800 */
[----:B------:R0:W-:Y:S04]  /*2a620*/  STL [R1+0x10d8], R7 ;  /* 0x0010d80701007387 */ /* 0x0001e80000100800 */
[----:B------:R1:W-:Y:S04]  /*2a630*/  @P6 STG.E.U16 desc[UR38][R16.64], R28 ;  /* 0x0000001c10006986 */ /* 0x0003e8000c101526 */
[----:B0-----:R-:W2:Y:S04]  /*2a640*/  LDL.LU R7, [R1+0x10c] ;  /* 0x00010c0001077983 */ /* 0x001ea80000300800 */
[----:B-1----:R-:W4:Y:S04]  /*2a650*/  LDL.LU R28, [R1+0x10e0] ;  /* 0x0010e000011c7983 */ /* 0x002f280000300800 */
[----:B------:R-:W2:Y:S04]  /*2a660*/  LDL.LU R17, [R1+0xdc] ;  /* 0x0000dc0001117983 */ /* 0x000ea80000300800 */
[----:B------:R0:W-:Y:S04]  /*2a670*/  @P5 STG.E.U16 desc[UR38][R18.64], R3 ;  /* 0x0000000312005986 */ /* 0x0001e8000c101526 */
[----:B0-----:R-:W3:Y:S01]  /*2a680*/  LDL R19, [R1+0x1044] ;  /* 0x0010440001137983 */ /* 0x001ee20000100800 */
[----:B------:R-:W-:Y:S01]  /*2a690*/  ISETP.LT.AND P4, PT, R25, UR21, !P0 ;  /* 0x0000001519007c0c */ /* 0x000fe2000c781270 */
[C---:B------:R-:W-:Y:S01]  /*2a6a0*/  IMAD.WIDE R24, R0.reuse, 0x2, R14 ;  /* 0x0000000200187825 */ /* 0x040fe200078e020e */
[----:B------:R-:W-:Y:S01]  /*2a6b0*/  ISETP.LT.AND P3, PT, R29, UR13, !P0 ;  /* 0x0000000d1d007c0c */ /* 0x000fe2000c761270 */
[----:B------:R0:W-:Y:S02]  /*2a6c0*/  STL [R1+0x10d0], R2 ;  /* 0x0010d00201007387 */ /* 0x0001e40000100800 */
[----:B------:R-:W-:Y:S01]  /*2a6d0*/  VIADD R3, R0, UR72 ;  /* 0x0000004800037c36 */ /* 0x000fe20008000000 */
[----:B--2---:R-:W-:-:S07]  /*2a6e0*/  PRMT R18, R17, 0x7632, R18 ;  /* 0x0000763211127816 */ /* 0x004fce0000000012 */
[----:B------:R1:W-:Y:S01]  /*2a6f0*/  @P4 STG.E.U16 desc[UR38][R24.64], R17 ;  /* 0x0000001118004986 */ /* 0x0003e2000c101526 */
[----:B------:R-:W-:Y:S01]  /*2a700*/  ISETP.LT.AND P4, PT, R2, UR12, !P0 ;  /* 0x0000000c02007c0c */ /* 0x000fe2000c781270 */
[----:B------:R-:W2:Y:S02]  /*2a710*/  LDCU UR13, c[0x0][0x398] ;  /* 0x00007300ff0d77ac */ /* 0x000ea40008000800 */
[----:B0-----:R-:W2:Y:S01]  /*2a720*/  LDL.LU R2, [R1+0x16c] ;  /* 0x00016c0001027983 */ /* 0x001ea20000300800 */
[----:B----4-:R-:W-:Y:S01]  /*2a730*/  PRMT R28, R6, 0x7632, R28 ;  /* 0x00007632061c7816 */ /* 0x010fe2000000001c */
[----:B------:R-:W0:Y:S01]  /*2a740*/  LDCU UR12, c[0x0][0x398] ;  /* 0x00007300ff0c77ac */ /* 0x000e220008000800 */
[----:B------:R-:W-:Y:S02]  /*2a750*/  ISETP.LT.AND P5, PT, R26, UR23, !P1 ;  /* 0x000000171a007c0c */ /* 0x000fe4000cfa1270 */
[----:B------:R-:W-:Y:S01]  /*2a760*/  ISETP.LT.AND P6, PT, R27, UR28, !P1 ;  /* 0x0000001c1b007c0c */ /* 0x000fe2000cfc1270 */
[----:B------:R-:W4:Y:S01]  /*2a770*/  LDCU UR21, c[0x0][0x398] ;  /* 0x00007300ff1577ac */ /* 0x000f220008000800 */
[C---:B-1----:R-:W-:Y:S01]  /*2a780*/  IMAD.WIDE R16, R0.reuse, 0x2, R10 ;  /* 0x0000000200107825 */ /* 0x042fe200078e020a */
[----:B---3--:R-:W-:Y:S01]  /*2a790*/  ISETP.LT.AND P0, PT, R19, UR22, !P0 ;  /* 0x0000001613007c0c */ /* 0x008fe2000c701270 */
[----:B------:R-:W-:Y:S02]  /*2a7a0*/  STL [R1+0x10d4], R9 ;  /* 0x0010d40901007387 */ /* 0x000fe40000100800 */
[C---:B------:R-:W-:Y:S01]  /*2a7b0*/  IMAD.WIDE R24, R3.reuse, 0x2, R22 ;  /* 0x0000000203187825 */ /* 0x040fe200078e0216 */
[----:B------:R-:W1:Y:S01]  /*2a7c0*/  LDCU UR22, c[0x0][0x398] ;  /* 0x00007300ff1677ac */ /* 0x000e620008000800 */
[----:B------:R3:W-:Y:S02]  /*2a7d0*/  @P3 STG.E.U16 desc[UR38][R16.64], R18 ;  /* 0x0000001210003986 */ /* 0x0007e4000c101526 */
[----:B------:R-:W-:Y:S01]  /*2a7e0*/  IMAD.WIDE R26, R3, 0x2, R4 ;  /* 0x00000002031a7825 */ /* 0x000fe200078e0204 */
[----:B------:R-:W0:Y:S01]  /*2a7f0*/  LDCU UR23, c[0x0][0x398] ;  /* 0x00007300ff1777ac */ /* 0x000e220008000800 */
[----:B------:R-:W0:Y:S02]  /*2a800*/  LDCU UR28, c[0x0][0x398] ;  /* 0x00007300ff1c77ac */ /* 0x000e240008000800 */
[----:B---3--:R-:W-:-:S02]  /*2a810*/  IMAD.WIDE R16, R0, 0x2, R8 ;  /* 0x0000000200107825 */ /* 0x008fc400078e0208 */
[----:B------:R-:W3:Y:S02]  /*2a820*/  LDL R9, [R1+0x15c] ;  /* 0x00015c0001097983 */ /* 0x000ee40000100800 */
[----:B------:R-:W-:Y:S01]  /*2a830*/  IMAD.WIDE R18, R0, 0x2, R12 ;  /* 0x0000000200127825 */ /* 0x000fe200078e020c */
[----:B------:R-:W-:Y:S01]  /*2a840*/  PRMT R0, R7, 0x7632, R0 ;  /* 0x0000763207007816 */ /* 0x000fe20000000000 */
[----:B------:R-:W2:Y:S04]  /*2a850*/  LDL.LU R6, [R1+0x10dc] ;  /* 0x0010dc0001067983 */ /* 0x000ea80000300800 */
[----:B------:R0:W-:Y:S04]  /*2a860*/  @P4 STG.E.U16 desc[UR38][R16.64], R7 ;  /* 0x0000000710004986 */ /* 0x0001e8000c101526 */
[----:B------:R1:W-:Y:S04]  /*2a870*/  @P0 STG.E.U16 desc[UR38][R18.64], R0 ;  /* 0x0000000012000986 */ /* 0x0003e8000c101526 */
[----:B0-----:R-:W2:Y:S04]  /*2a880*/  LDL.LU R7, [R1+0x10d8] ;  /* 0x0010d80001077983 */ /* 0x001ea80000300800 */
[----:B------:R-:W2:Y:S04]  /*2a890*/  LDL R16, [R1+0x1040] ;  /* 0x0010400001107983 */ /* 0x000ea80000100800 */
[----:B------:R-:W3:Y:S04]  /*2a8a0*/  LDL R17, [R1+0x1050] ;  /* 0x0010500001117983 */ /* 0x000ee80000100800 */
[----:B-1----:R-:W3:Y:S04]  /*2a8b0*/  LDL.LU R0, [R1+0xcc] ;  /* 0x0000cc0001007983 */ /* 0x002ee80000300800 */
[----:B------:R-:W3:Y:S04]  /*2a8c0*/  LDL R18, [R1+0x1038] ;  /* 0x0010380001127983 */ /* 0x000ee80000100800 */
[----:B------:R-:W4:Y:S04]  /*2a8d0*/  LDL R19, [R1+0x1034] ;  /* 0x0010340001137983 */ /* 0x000f280000100800 */
[----:B------:R0:W-:Y:S01]  /*2a8e0*/  STL [R1+0x10c8], R29 ;  /* 0x0010c81d01007387 */ /* 0x0001e20000100800 */
[----:B--2---:R-:W-:-:S02]  /*2a8f0*/  ISETP.LT.AND P4, PT, R16, UR30, !P1 ;  /* 0x0000001e10007c0c */ /* 0x004fc4000cf81270 */
[----:B---3--:R-:W-:Y:S01]  /*2a900*/  ISETP.LT.AND P3, PT, R18, UR29, !P1 ;  /* 0x0000001d12007c0c */ /* 0x008fe2000cf61270 */
[----:B------:R4:W-:Y:S01]  /*2a910*/  @P5 STG.E.U16 desc[UR38][R24.64], R0 ;  /* 0x0000000018005986 */ /* 0x0009e2000c101526 */
[----:B------:R-:W-:Y:S01]  /*2a920*/  ISETP.LT.AND P5, PT, R17, UR11, !P1 ;  /* 0x0000000b11007c0c */ /* 0x000fe2000cfa1270 */
[----:B------:R-:W-:Y:S01]  /*2a930*/  IMAD.WIDE R16, R3, 0x2, R6 ;  /* 0x0000000203107825 */ /* 0x000fe200078e0206 */
[----:B------:R-:W1:Y:S01]  /*2a940*/  LDCU UR11, c[0x0][0x398] ;  /* 0x00007300ff0b77ac */ /* 0x000e620008000800 */
[----:B------:R2:W-:Y:S01]  /*2a950*/  @P6 STG.E.U16 desc[UR38][R26.64], R28 ;  /* 0x0000001c1a006986 */ /* 0x0005e2000c101526 */
[----:B------:R-:W-:Y:S01]  /*2a960*/  ISETP.LT.AND P6, PT, R29, UR16, !P1 ;  /* 0x000000101d007c0c */ /* 0x000fe2000cfc1270 */
[----:B------:R-:W3:Y:S02]  /*2a970*/  LDCU UR16, c[0x0][0x398] ;  /* 0x00007300ff1077ac */ /* 0x000ee40008000800 */
[----:B0-----:R-:W3:Y:S01]  /*2a980*/  LDL.LU R29, [R1+0x14c] ;  /* 0x00014c00011d7983 */ /* 0x001ee20000300800 */
[----:B------:R-:W0:Y:S01]  /*2a990*/  LDCU UR29, c[0x0][0x398] ;  /* 0x00007300ff1d77ac */ /* 0x000e220008000800 */
[----:B----4-:R-:W-:-:S02]  /*2a9a0*/  VIADD R0, R19, 0x19 ;  /* 0x0000001913007836 */ /* 0x010fc40000000000 */
[----:B------:R4:W-:Y:S01]  /*2a9b0*/  STL [R1+0x10cc], R7 ;  /* 0x0010cc0701007387 */ /* 0x0009e20000100800 */
[----:B------:R-:W-:Y:S01]  /*2a9c0*/  IMAD.WIDE R18, R3, 0x2, R20 ;  /* 0x0000000203127825 */ /* 0x000fe200078e0214 */
[----:B--2---:R-:W-:Y:S02]  /*2a9d0*/  PRMT R28, R9, 0x7632, R28 ;  /* 0x00007632091c7816 */ /* 0x004fe4000000001c */
[----:B------:R2:W-:Y:S01]  /*2a9e0*/  @P3 STG.E.U16 desc[UR38][R16.64], R2 ;  /* 0x0000000210003986 */ /* 0x0005e2000c101526 */
[----:B------:R-:W-:Y:S02]  /*2a9f0*/  ISETP.GE.AND P0, PT, R0, UR47, PT ;  /* 0x0000002f00007c0c */ /* 0x000fe4000bf06270 */
[----:B------:R-:W-:Y:S01]  /*2aa00*/  PRMT R0, R2, 0x7632, R0 ;  /* 0x0000763202007816 */ /* 0x000fe20000000000 */
[----:B----4-:R-:W4:Y:S04]  /*2aa10*/  LDL R7, [R1+0x1a0] ;  /* 0x0001a00001077983 */ /* 0x010f280000100800 */
[----:B------:R-:W3:Y:S04]  /*2aa20*/  LDL.LU R9, [R1+0x10d4] ;  /* 0x0010d40001097983 */ /* 0x000ee80000300800 */
[----:B--2---:R-:W2:Y:S04]  /*2aa30*/  LDL.LU R2, [R1+0x10d0] ;  /* 0x0010d00001027983 */ /* 0x004ea80000300800 */
[----:B------:R-:W3:Y:S04]  /*2aa40*/  LDL R16, [R1+0x103c] ;  /* 0x00103c0001107983 */ /* 0x000ee80000100800 */
[----:B------:R-:W3:Y:S04]  /*2aa50*/  LDL R17, [R1+0x1038] ;  /* 0x0010380001117983 */ /* 0x000ee80000100800 */
[----:B------:R0:W-:Y:S04]  /*2aa60*/  @P4 STG.E.U16 desc[UR38][R18.64], R0 ;  /* 0x0000000012004986 */ /* 0x0001e8000c101526 */
[----:B0-----:R-:W4:Y:S04]  /*2aa70*/  LDL.LU R0, [R1+0x15c] ;  /* 0x00015c0001007983 */ /* 0x001f280000300800 */
[----:B------:R-:W4:Y:S04]  /*2aa80*/  LDL R18, [R1+0x1044] ;  /* 0x0010440001127983 */ /* 0x000f280000100800 */
[----:B------:R-:W4:Y:S01]  /*2aa90*/  LDL R19, [R1+0x1030] ;  /* 0x0010300001137983 */ /* 0x000f220000100800 */
[----:B------:R-:W-:-:S04]  /*2aaa0*/  IMAD.WIDE R24, R3, 0x2, R14 ;  /* 0x0000000203187825 */ /* 0x000fc800078e020e */
[----:B------:R-:W-:Y:S01]  /*2aab0*/  IMAD.WIDE R26, R3, 0x2, R10 ;  /* 0x00000002031a7825 */ /* 0x000fe200078e020a */
[----:B--2---:R-:W-:Y:S01]  /*2aac0*/  ISETP.LT.AND P4, PT, R2, UR31, !P1 ;  /* 0x0000001f02007c0c */ /* 0x004fe2000cf81270 */
[----:B------:R0:W-:Y:S01]  /*2aad0*/  STL [R1+0x10c4], R2 ;  /* 0x0010c40201007387 */ /* 0x0001e20000100800 */
[----:B---3--:R-:W-:Y:S01]  /*2aae0*/  ISETP.LT.AND P3, PT, R17, UR8, !P2 ;  /* 0x0000000811007c0c */ /* 0x008fe2000d761270 */
[----:B------:R-:W2:Y:S02]  /*2aaf0*/  LDCU UR8, c[0x0][0x398] ;  /* 0x00007300ff0877ac */ /* 0x000ea40008000800 */
[----:B0-----:R-:W3:Y:S04]  /*2ab00*/  LDL R2, [R1+0x1c0] ;  /* 0x0001c00001027983 */ /* 0x001ee80000100800 */
[----:B----4-:R0:W-:Y:S04]  /*2ab10*/  @P5 STG.E.U16 desc[UR38][R24.64], R0 ;  /* 0x0000000018005986 */ /* 0x0101e8000c101526 */
[----:B------:R4:W-:Y:S01]  /*2ab20*/  @P6 STG.E.U16 desc[UR38][R26.64], R28 ;  /* 0x0000001c1a006986 */ /* 0x0009e2000c101526 */
[----:B------:R-:W-:Y:S01]  /*2ab30*/  ISETP.LT.AND P6, PT, R16, UR34, !P2 ;  /* 0x0000002210007c0c */ /* 0x000fe2000d7c1270 */
[----:B------:R-:W-:Y:S01]  /*2ab40*/  IMAD.WIDE R16, R3, 0x2, R8 ;  /* 0x0000000203107825 */ /* 0x000fe200078e0208 */
[----:B------:R-:W-:-:S02]  /*2ab50*/  ISETP.LT.AND P1, PT, R18, UR32, !P1 ;  /* 0x0000002012007c0c */ /* 0x000fc4000cf21270 */
[----:B------:R-:W-:Y:S01]  /*2ab60*/  ISETP.LT.AND P5, PT, R19, UR33, !P2 ;  /* 0x0000002113007c0c */ /* 0x000fe2000d7a1270 */
[C---:B------:R-:W-:Y:S01]  /*2ab70*/  IMAD.WIDE R18, R3.reuse, 0x2, R12 ;  /* 0x0000000203127825 */ /* 0x040fe200078e020c */
[----:B------:R1:W-:Y:S03]  /*2ab80*/  @P4 STG.E.U16 desc[UR38][R16.64], R29 ;  /* 0x0000001d10004986 */ /* 0x0003e6000c101526 */
[----:B0-----:R-:W-:Y:S01]  /*2ab90*/  VIADD R0, R3, UR72 ;  /* 0x0000004803007c36 */ /* 0x001fe20008000000 */
[----:B------:R-:W-:Y:S02]  /*2aba0*/  PRMT R3, R29, 0x7632, R3 ;  /* 0x000076321d037816 */ /* 0x000fe40000000003 */
[----:B----4-:R-:W-:Y:S02]  /*2abb0*/  PRMT R28, R7, 0x7632, R28 ;  /* 0x00007632071c7816 */ /* 0x010fe4000000001c */
[----:B------:R-:W4:Y:S04]  /*2abc0*/  LDL.LU R7, [R1+0x10cc] ;  /* 0x0010cc0001077983 */ /* 0x000f280000300800 */
[----:B-1----:R-:W2:Y:S04]  /*2abd0*/  LDL.LU R29, [R1+0x10c8] ;  /* 0x0010c800011d7983 */ /* 0x002ea80000300800 */
[----:B------:R-:W2:Y:S01]  /*2abe0*/  LDL.LU R16, [R1+0x1a0] ;  /* 0x0001a00001107983 */ /* 0x000ea20000300800 */
[----:B------:R-:W-:-:S03]  /*2abf0*/  IMAD.WIDE R24, R0, 0x2, R22 ;  /* 0x0000000200187825 */ /* 0x000fc600078e0216 */
[----:B------:R-:W3:Y:S04]  /*2ac00*/  LDL R17, [R1+0x1034] ;  /* 0x0010340001117983 */ /* 0x000ee80000100800 */
[----:B------:R0:W-:Y:S04]  /*2ac10*/  @P1 STG.E.U16 desc[UR38][R18.64], R3 ;  /* 0x0000000312001986 */ /* 0x0001e8000c101526 */
[----:B0-----:R-:W4:Y:S04]  /*2ac20*/  LDL R18, [R1+0x1050] ;  /* 0x0010500001127983 */ /* 0x001f280000100800 */
[----:B------:R-:W4:Y:S04]  /*2ac30*/  LDL.LU R19, [R1+0x1b0] ;  /* 0x0001b00001137983 */ /* 0x000f280000300800 */
[----:B--2---:R0:W-:Y:S04]  /*2ac40*/  @P5 STG.E.U16 desc[UR38][R24.64], R16 ;  /* 0x0000001018005986 */ /* 0x0041e8000c101526 */
[----:B0-----:R-:W2:Y:S01]  /*2ac50*/  LDL R25, [R1+0x1040] ;  /* 0x0010400001197983 */ /* 0x001ea20000100800 */
[----:B------:R-:W-:Y:S01]  /*2ac60*/  IMAD.WIDE R26, R0, 0x2, R4 ;  /* 0x00000002001a7825 */ /* 0x000fe200078e0204 */
[----:B------:R-:W-:-:S03]  /*2ac70*/  ISETP.LT.AND P4, PT, R29, UR26, !P2 ;  /* 0x0000001a1d007c0c */ /* 0x000fc6000d781270 */
[----:B---3--:R-:W-:Y:S01]  /*2ac80*/  VIADD R3, R17, 0x1a ;  /* 0x0000001a11037836 */ /* 0x008fe20000000000 */
[----:B------:R0:W-:Y:S01]  /*2ac90*/  @P6 STG.E.U16 desc[UR38][R26.64], R28 ;  /* 0x0000001c1a006986 */ /* 0x0001e2000c101526 */
[----:B----4-:R-:W-:Y:S01]  /*2aca0*/  IMAD.WIDE R16, R0, 0x2, R6 ;  /* 0x0000000200107825 */ /* 0x010fe200078e0206 */
[----:B------:R-:W-:Y:S01]  /*2acb0*/  ISETP.LT.AND P5, PT, R18, UR24, !P2 ;  /* 0x0000001812007c0c */ /* 0x000fe2000d7a1270 */
[----:B------:R-:W1:Y:S01]  /*2acc0*/  LDCU UR24, c[0x0][0x398] ;  /* 0x00007300ff1877ac */ /* 0x000e620008000800 */
[----:B------:R-:W-:Y:S02]  /*2acd0*/  ISETP.GE.AND P1, PT, R3, UR45, PT ;  /* 0x0000002d03007c0c */ /* 0x000fe4000bf26270 */
[----:B------:R3:W-:Y:S01]  /*2ace0*/  @P3 STG.E.U16 desc[UR38][R16.64], R19 ;  /* 0x0000001310003986 */ /* 0x0007e2000c101526 */
[----:B------:R-:W-:-:S03]  /*2acf0*/  PRMT R3, R19, 0x7632, R3 ;  /* 0x0000763213037816 */ /* 0x000fc60000000003 */
[----:B0-----:R-:W4:Y:S04]  /*2ad00*/  LDL R28, [R1+0x103c] ;  /* 0x00103c00011c7983 */ /* 0x001f280000100800 */
[----:B------:R-:W4:Y:S04]  /*2ad10*/  LDL R27, [R1+0x1038] ;  /* 0x00103800011b7983 */ /* 0x000f280000100800 */
[----:B------:R-:W4:Y:S01]  /*2ad20*/  LDL.LU R29, [R1+0x1d0] ;  /* 0x0001d000011d7983 */ /* 0x000f220000300800 */
[----:B---3--:R-:W-:-:S03]  /*2ad30*/  IMAD.WIDE R18, R0, 0x2, R14 ;  /* 0x0000000200127825 */ /* 0x008fc600078e020e */
[----:B------:R0:W-:Y:S01]  /*2ad40*/  STL [R1+0x10b4], R21 ;  /* 0x0010b41501007387 */ /* 0x0001e20000100800 */
[----:B------:R-:W-:Y:S02]  /*2ad50*/  PRMT R26, R2, 0x7632, R26 ;  /* 0x00007632021a7816 */ /* 0x000fe4000000001a */
[----:B--2---:R-:W-:Y:S01]  /*2ad60*/  ISETP.LT.AND P6, PT, R25, UR15, !P2 ;  /* 0x0000000f19007c0c */ /* 0x004fe2000d7c1270 */
[----:B------:R-:W-:Y:S01]  /*2ad70*/  IMAD.WIDE R24, R0, 0x2, R20 ;  /* 0x0000000200187825 */ /* 0x000fe200078e0214 */
[----:B------:R-:W2:Y:S01]  /*2ad80*/  LDCU UR15, c[0x0][0x398] ;  /* 0x00007300ff0f77ac */ /* 0x000ea20008000800 */
[----:B0-----:R-:W3:Y:S04]  /*2ad90*/  LDL.LU R21, [R1+0x190] ;  /* 0x0001900001157983 */ /* 0x001ee80000300800 */
[----:B------:R0:W-:Y:S04]  /*2ada0*/  STL.64 [R1+0x10b8], R14 ;  /* 0x0010b80e01007387 */ /* 0x0001e80000100a00 */
[----:B0-----:R-:W2:Y:S04]  /*2adb0*/  LDL R14, [R1+0x1044] ;  /* 0x00104400010e7983 */ /* 0x001ea80000100800 */
[----:B------:R-:W2:Y:S04]  /*2adc0*/  LDL R15, [R1+0x1030] ;  /* 0x00103000010f7983 */ /* 0x000ea80000100800 */
[----:B------:R-:W2:Y:S04]  /*2add0*/  LDL.LU R2, [R1+0x10c4] ;  /* 0x0010c40001027983 */ /* 0x000ea80000300800 */
[----:B------:R4:W-:Y:S01]  /*2ade0*/  @P6 STG.E.U16 desc[UR38][R24.64], R3 ;  /* 0x0000000318006986 */ /* 0x0009e2000c101526 */
[----:B--2---:R-:W-:Y:S01]  /*2adf0*/  ISETP.LT.AND P3, PT, R2, UR7, !P2 ;  /* 0x0000000702007c0c */ /* 0x004fe2000d761270 */
[----:B------:R-:W-:-:S02]  /*2ae00*/  IMAD.WIDE R16, R0, 0x2, R10 ;  /* 0x0000000200107825 */ /* 0x000fc400078e020a */
[----:B------:R-:W2:Y:S01]  /*2ae10*/  LDL.LU R2, [R1+0x10c0] ;  /* 0x0010c00001027983 */ /* 0x000ea20000300800 */
[----:B----4-:R-:W-:Y:S01]  /*2ae20*/  PRMT R3, R29, 0x7632, R3 ;  /* 0x000076321d037816 */ /* 0x010fe20000000003 */
[----:B------:R-:W0:Y:S02]  /*2ae30*/  LDCU UR7, c[0x0][0x398] ;  /* 0x00007300ff0777ac */ /* 0x000e240008000800 */
[----:B------:R-:W4:Y:S01]  /*2ae40*/  LDL.LU R25, [R1+0x1c0] ;  /* 0x0001c00001197983 */ /* 0x000f220000300800 */
[----:B------:R-:W-:Y:S01]  /*2ae50*/  ISETP.LT.AND P2, PT, R14, UR5, !P2 ;  /* 0x000000050e007c0c */ /* 0x000fe2000d741270 */
[----:B------:R-:W0:Y:S02]  /*2ae60*/  LDCU UR5, c[0x0][0x398] ;  /* 0x00007300ff0577ac */ /* 0x000e240008000800 */
[----:B------:R-:W-:Y:S01]  /*2ae70*/  STL [R1+0x10b0], R9 ;  /* 0x0010b00901007387 */ /* 0x000fe20000100800 */
[----:B------:R-:W-:Y:S01]  /*2ae80*/  ISETP.LT.AND P6, PT, R27, UR9, !P0 ;  /* 0x000000091b007c0c */ /* 0x000fe2000c7c1270 */
[----:B------:R-:W0:Y:S02]  /*2ae90*/  LDCU UR9, c[0x0][0x398] ;  /* 0x00007300ff0977ac */ /* 0x000e240008000800 */
[----:B----4-:R4:W-:Y:S04]  /*2aea0*/  @P5 STG.E.U16 desc[UR38][R18.64], R25 ;  /* 0x0000001912005986 */ /* 0x0109e8000c101526 */
[----:B------:R-:W-:Y:S04]  /*2aeb0*/  @P4 STG.E.U16 desc[UR38][R16.64], R26 ;  /* 0x0000001a10004986 */ /* 0x000fe8000c101526 */
[----:B--2---:R2:W0:Y:S01]  /*2aec0*/  LDS.128 R16, [R2] ;  /* 0x0000000002107984 */ /* 0x0044220000000c00 */
[----:B------:R-:W-:-:S02]  /*2aed0*/  ISETP.LT.AND P4, PT, R15, UR4, !P0 ;  /* 0x000000040f007c0c */ /* 0x000fc4000c781270 */
[----:B------:R-:W-:Y:S01]  /*2aee0*/  ISETP.LT.AND P5, PT, R28, UR6, !P0 ;  /* 0x000000061c007c0c */ /* 0x000fe2000c7a1270 */
[C---:B----4-:R-:W-:Y:S01]  /*2aef0*/  IMAD.WIDE R24, R0.reuse, 0x2, R8 ;  /* 0x0000000200187825 */ /* 0x050fe200078e0208 */
[----:B------:R-:W4:Y:S03]  /*2af00*/  LDCU UR4, c[0x0][0x398] ;  /* 0x00007300ff0477ac */ /* 0x000f260008000800 */
[C---:B--2---:R-:W-:Y:S01]  /*2af10*/  VIADD R2, R0.reuse, UR72 ;  /* 0x0000004800027c36 */ /* 0x044fe20008000000 */
[----:B------:R2:W-:Y:S01]  /*2af20*/  @P3 STG.E.U16 desc[UR38][R24.64], R29 ;  /* 0x0000001d18003986 */ /* 0x0005e2000c101526 */
[----:B------:R-:W-:Y:S01]  /*2af30*/  IMAD.WIDE R14, R0, 0x2, R12 ;  /* 0x00000002000e7825 */ /* 0x000fe200078e020c */
[----:B---3--:R-:W-:Y:S01]  /*2af40*/  PRMT R0, R21, 0x7632, R0 ;  /* 0x0000763215007816 */ /* 0x008fe20000000000 */
[----:B------:R-:W3:Y:S02]  /*2af50*/  LDCU UR6, c[0x0][0x398] ;  /* 0x00007300ff0677ac */ /* 0x000ee40008000800 */
[C---:B------:R-:W-:Y:S01]  /*2af60*/  IMAD.WIDE R26, R2.reuse, 0x2, R4 ;  /* 0x00000002021a7825 */ /* 0x040fe200078e0204 */
[----:B------:R-:W-:Y:S03]  /*2af70*/  @P2 STG.E.U16 desc[UR38][R14.64], R3 ;  /* 0x000000030e002986 */ /* 0x000fe6000c101526 */
[----:B--2---:R-:W-:-:S05]  /*2af80*/  IMAD.WIDE R24, R2, 0x2, R22 ;  /* 0x0000000202187825 */ /* 0x004fca00078e0216 */
[----:B------:R-:W-:Y:S04]  /*2af90*/  @P4 STG.E.U16 desc[UR38][R24.64], R21 ;  /* 0x0000001518004986 */ /* 0x000fe8000c101526 */
[----:B------:R-:W-:Y:S04]  /*2afa0*/  @P5 STG.E.U16 desc[UR38][R26.64], R0 ;  /* 0x000000001a005986 */ /* 0x000fe8000c101526 */
[----:B0-----:R0:W-:Y:S04]  /*2afb0*/  STL [R1+0x10ac], R16 ;  /* 0x0010ac1001007387 */ /* 0x0011e80000100800 */
[----:B0-----:R-:W2:Y:S04]  /*2afc0*/  LDL.LU R16, [R1+0x170] ;  /* 0x0001700001107983 */ /* 0x001ea80000300800 */
[----:B------:R-:W-:Y:S04]  /*2afd0*/  STL [R1+0x1098], R17 ;  /* 0x0010981101007387 */ /* 0x000fe80000100800 */
[----:B------:R0:W-:Y:S04]  /*2afe0*/  STL [R1+0x1088], R18 ;  /* 0x0010881201007387 */ /* 0x0001e80000100800 */
[----:B0-----:R-:W3:Y:S04]  /*2aff0*/  LDL R18, [R1+0x1048] ;  /* 0x0010480001127983 */ /* 0x001ee80000100800 */
[----:B------:R0:W-:Y:S04]  /*2b000*/  STL [R1+0x1074], R19 ;  /* 0x0010741301007387 */ /* 0x0001e80000100800 */
[----:B0-----:R-:W4:Y:S04]  /*2b010*/  LDL.LU R19, [R1+0x1044] ;  /* 0x0010440001137983 */ /* 0x001f280000300800 */
[----:B------:R-:W4:Y:S04]  /*2b020*/  LDL R17, [R1+0x1030] ;  /* 0x0010300001117983 */ /* 0x000f280000100800 */
[----:B------:R-:W4:Y:S04]  /*2b030*/  LDL.LU.64 R14, [R1+0x10b8] ;  /* 0x0010b800010e7983 */ /* 0x000f280000300a00 */
[----:B------:R-:W4:Y:S04]  /*2b040*/  LDL.LU R21, [R1+0x10b4] ;  /* 0x0010b40001157983 */ /* 0x000f280000300800 */
[----:B------:R-:W4:Y:S04]  /*2b050*/  LDL.LU R24, [R1+0x180] ;  /* 0x0001800001187983 */ /* 0x000f280000300800 */
[----:B------:R-:W4:Y:S04]  /*2b060*/  LDL R0, [R1+0x1040] ;  /* 0x0010400001007983 */ /* 0x000f280000100800 */
[----:B------:R-:W4:Y:S04]  /*2b070*/  LDL R26, [R1+0x1050] ;  /* 0x00105000011a7983 */ /* 0x000f280000100800 */
[----:B------:R-:W4:Y:S04]  /*2b080*/  LDL R25, [R1+0x1034] ;  /* 0x0010340001197983 */ /* 0x000f280000100800 */
[----:B------:R-:W4:Y:S01]  /*2b090*/  LDL R27, [R1+0x104c] ;  /* 0x00104c00011b7983 */ /* 0x000f220000100800 */
[----:B------:R-:W-:Y:S01]  /*2b0a0*/  IMAD.WIDE R28, R2, 0x2, R6 ;  /* 0x00000002021c7825 */ /* 0x000fe200078e0206 */
[----:B--2---:R-:W-:-:S02]  /*2b0b0*/  PRMT R3, R16, 0x7632, R3 ;  /* 0x0000763210037816 */ /* 0x004fc40000000003 */
[----:B---3--:R-:W-:Y:S01]  /*2b0c0*/  ISETP.LT.AND P3, PT, R18, UR18, !P0 ;  /* 0x0000001212007c0c */ /* 0x008fe2000c761270 */
[----:B------:R0:W-:Y:S01]  /*2b0d0*/  STL [R1+0x10a4], R18 ;  /* 0x0010a41201007387 */ /* 0x0001e20000100800 */
[----:B------:R-:W2:Y:S03]  /*2b0e0*/  LDCU UR18, c[0x0][0x398] ;  /* 0x00007300ff1277ac */ /* 0x000ea60008000800 */
[----:B0-----:R-:W3:Y:S01]  /*2b0f0*/  LDL.LU R18, [R1+0x1a4] ;  /* 0x0001a40001127983 */ /* 0x001ee20000300800 */
[----:B----4-:R-:W-:Y:S02]  /*2b100*/  ISETP.LT.AND P4, PT, R0, UR10, !P0 ;  /* 0x0000000a00007c0c */ /* 0x010fe4000c781270 */
[----:B------:R-:W-:Y:S01]  /*2b110*/  ISETP.LT.AND P5, PT, R26, UR14, !P0 ;  /* 0x0000000e1a007c0c */ /* 0x000fe2000c7a1270 */
[----:B------:R0:W-:Y:S01]  /*2b120*/  @P6 STG.E.U16 desc[UR38][R28.64], R24 ;  /* 0x000000181c006986 */ /* 0x0001e2000c101526 */
[----:B------:R-:W-:Y:S01]  /*2b130*/  PRMT R9, R24, 0x7632, R9 ;  /* 0x0000763218097816 */ /* 0x000fe20000000009 */
[----:B------:R-:W4:Y:S01]  /*2b140*/  LDCU UR10, c[0x0][0x398] ;  /* 0x00007300ff0a77ac */ /* 0x000f220008000800 */
[----:B------:R-:W-:Y:S01]  /*2b150*/  VIADD R0, R25, 0x1b ;  /* 0x0000001b19007836 */ /* 0x000fe20000000000 */
[----:B------:R-:W-:Y:S01]  /*2b160*/  STL [R1+0x10a8], R21 ;  /* 0x0010a81501007387 */ /* 0x000fe20000100800 */
[----:B------:R-:W1:Y:S01]  /*2b170*/  LDCU UR14, c[0x0][0x398] ;  /* 0x00007300ff0e77ac */ /* 0x000e620008000800 */
[----:B------:R-:W-:Y:S01]  /*2b180*/  ISETP.LT.AND P6, PT, R27, UR17, !P0 ;  /* 0x000000111b007c0c */ /* 0x000fe2000c7c1270 */
[----:B------:R-:W-:-:S04]  /*2b190*/  IMAD.WIDE R26, R2, 0x2, R14 ;  /* 0x00000002021a7825 */ /* 0x000fc800078e020e */
[----:B0-----:R-:W-:Y:S01]  /*2b1a0*/  IMAD.WIDE R24, R2, 0x2, R20 ;  /* 0x0000000202187825 */ /* 0x001fe200078e0214 */
[----:B------:R-:W-:Y:S01]  /*2b1b0*/  ISETP.GE.AND P2, PT, R0, UR43, PT ;  /* 0x0000002b00007c0c */ /* 0x000fe2000bf46270 */
[----:B------:R-:W0:Y:S01]  /*2b1c0*/  LDCU UR17, c[0x0][0x398] ;  /* 0x00007300ff1177ac */ /* 0x000e220008000800 */
[----:B------:R-:W2:Y:S04]  /*2b1d0*/  LDL R0, [R1+0x1038] ;  /* 0x0010380001007983 */ /* 0x000ea80000100800 */
[----:B------:R1:W-:Y:S04]  /*2b1e0*/  @P4 STG.E.U16 desc[UR38][R24.64], R9 ;  /* 0x0000000918004986 */ /* 0x0003e8000c101526 */
[----:B------:R0:W-:Y:S04]  /*2b1f0*/  @P5 STG.E.U16 desc[UR38][R26.64], R16 ;  /* 0x000000101a005986 */ /* 0x0001e8000c101526 */
[----:B-1----:R-:W3:Y:S04]  /*2b200*/  LDL.LU R9, [R1+0x10b0] ;  /* 0x0010b00001097983 */ /* 0x002ee80000300800 */
[----:B0-----:R-:W4:Y:S04]  /*2b210*/  LDL.LU R16, [R1+0x10ac] ;  /* 0x0010ac0001107983 */ /* 0x001f280000300800 */
[----:B------:R-:W4:Y:S01]  /*2b220*/  LDL R27, [R1+0x103c] ;  /* 0x00103c00011b7983 */ /* 0x000f220000100800 */
[----:B------:R-:W-:Y:S01]  /*2b230*/  IMAD.WIDE R28, R2, 0x2, R10 ;  /* 0x00000002021c7825 */ /* 0x000fe200078e020a */
[----:B------:R-:W-:Y:S01]  /*2b240*/  ISETP.LT.AND P0, PT, R19, UR19, !P0 ;  /* 0x0000001313007c0c */ /* 0x000fe2000c701270 */
[----:B------:R-:W0:Y:S01]  /*2b250*/  LDCU UR19, c[0x0][0x398] ;  /* 0x00007300ff1377ac */ /* 0x000e220008000800 */
[----:B------:R-:W-:-:S02]  /*2b260*/  ISETP.LT.AND P4, PT, R17, UR13, !P1 ;  /* 0x0000000d11007c0c */ /* 0x000fc4000cf81270 */
[----:B------:R1:W-:Y:S01]  /*2b270*/  @P6 STG.E.U16 desc[UR38][R28.64], R3 ;  /* 0x000000031c006986 */ /* 0x0003e2000c101526 */
[----:B------:R-:W0:Y:S03]  /*2b280*/  LDCU UR13, c[0x0][0x398] ;  /* 0x00007300ff0d77ac */ /* 0x000e260008000800 */
[----:B------:R-:W4:Y:S01]  /*2b290*/  LDL.LU R17, [R1+0x1c4] ;  /* 0x0001c40001117983 */ /* 0x000f220000300800 */
[----:B--2---:R-:W-:Y:S01]  /*2b2a0*/  ISETP.LT.AND P6, PT, R0, UR12, !P1 ;  /* 0x0000000c00007c0c */ /* 0x004fe2000cfc1270 */
[C---:B------:R-:W-:Y:S01]  /*2b2b0*/  VIADD R0, R2.reuse, UR72 ;  /* 0x0000004802007c36 */ /* 0x040fe20008000000 */
[----:B------:R-:W2:Y:S01]  /*2b2c0*/  LDCU UR12, c[0x0][0x398] ;  /* 0x00007300ff0c77ac */ /* 0x000ea20008000800 */
[----:B---3--:R-:W-:Y:S01]  /*2b2d0*/  IMAD.WIDE R24, R2, 0x2, R8 ;  /* 0x0000000202187825 */ /* 0x008fe200078e0208 */
[----:B----4-:R-:W-:Y:S02]  /*2b2e0*/  PRMT R21, R16, 0x7632, R21 ;  /* 0x0000763210157816 */ /* 0x010fe40000000015 */
[----:B------:R-:W-:Y:S01]  /*2b2f0*/  ISETP.LT.AND P5, PT, R27, UR20, !P1 ;  /* 0x000000141b007c0c */ /* 0x000fe2000cfa1270 */
[----:B-1----:R-:W-:Y:S01]  /*2b300*/  IMAD.WIDE R2, R2, 0x2, R12 ;  /* 0x0000000202027825 */ /* 0x002fe200078e020c */
[----:B------:R1:W-:Y:S01]  /*2b310*/  @P3 STG.E.U16 desc[UR38][R24.64], R16 ;  /* 0x0000001018003986 */ /* 0x0003e2000c101526 */
[----:B------:R-:W3:Y:S02]  /*2b320*/  LDCU UR20, c[0x0][0x398] ;  /* 0x00007300ff1477ac */ /* 0x000ee40008000800 */
[C---:B------:R-:W-:Y:S01]  /*2b330*/  IMAD.WIDE R26, R0.reuse, 0x2, R4 ;  /* 0x00000002001a7825 */ /* 0x040fe200078e0204 */
[----:B------:R4:W-:Y:S03]  /*2b340*/  @P0 STG.E.U16 desc[UR38][R2.64], R21 ;  /* 0x0000001502000986 */ /* 0x0009e6000c101526 */
[----:B-1----:R-:W-:Y:S01]  /*2b350*/  IMAD.WIDE R24, R0, 0x2, R22 ;  /* 0x0000000200187825 */ /* 0x002fe200078e0216 */
[----:B------:R-:W-:Y:S01]  /*2b360*/  PRMT R16, R18, 0x7632, R16 ;  /* 0x0000763212107816 */ /* 0x000fe20000000010 */
[----:B----4-:R-:W4:Y:S04]  /*2b370*/  LDL.LU R21, [R1+0x10a8] ;  /* 0x0010a80001157983 */ /* 0x010f280000300800 */
[----:B------:R-:W2:Y:S04]  /*2b380*/  LDL.LU R2, [R1+0x1b4] ;  /* 0x0001b40001027983 */ /* 0x000ea80000300800 */
[----:B------:R-:W3:Y:S04]  /*2b390*/  LDL R3, [R1+0x1034] ;  /* 0x0010340001037983 */ /* 0x000ee80000100800 */
[----:B------:R1:W-:Y:S04]  /*2b3a0*/  @P4 STG.E.U16 desc[UR38][R24.64], R18 ;  /* 0x0000001218004986 */ /* 0x0003e8000c101526 */
[----:B------:R0:W-:Y:S04]  /*2b3b0*/  @P5 STG.E.U16 desc[UR38][R26.64], R16 ;  /* 0x000000101a005986 */ /* 0x0001e8000c101526 */
[----:B-1----:R-:W4:Y:S04]  /*2b3c0*/  LDL.LU R18, [R1+0x10a4] ;  /* 0x0010a40001127983 */ /* 0x002f280000300800 */
[----:B0-----:R-:W4:Y:S04]  /*2b3d0*/  LDL R27, [R1+0x1040] ;  /* 0x00104000011b7983 */ /* 0x001f280000100800 */
[----:B------:R-:W4:Y:S04]  /*2b3e0*/  LDL R24, [R1+0x1050] ;  /* 0x0010500001187983 */ /* 0x000f280000100800 */
[----:B------:R-:W4:Y:S01]  /*2b3f0*/  LDL R25, [R1+0x104c] ;  /* 0x00104c0001197983 */ /* 0x000f220000100800 */
[----:B------:R-:W-:-:S05]  /*2b400*/  IMAD.WIDE R28, R0, 0x2, R6 ;  /* 0x00000002001c7825 */ /* 0x000fca00078e0206 */
[----:B--2---:R3:W-:Y:S01]  /*2b410*/  @P6 STG.E.U16 desc[UR38][R28.64], R2 ;  /* 0x000000021c006986 */ /* 0x0047e2000c101526 */
[----:B------:R-:W-:Y:S01]  /*2b420*/  PRMT R16, R2, 0x7632, R16 ;  /* 0x0000763202107816 */ /* 0x000fe20000000010 */
[----:B---3--:R-:W-:Y:S02]  /*2b430*/  VIADD R28, R3, 0x1c ;  /* 0x0000001c031c7836 */ /* 0x008fe40000000000 */
[----:B----4-:R-:W-:Y:S01]  /*2b440*/  IMAD.WIDE R2, R0, 0x2, R20 ;  /* 0x0000000200027825 */ /* 0x010fe200078e0214 */
[----:B------:R-:W-:Y:S02]  /*2b450*/  ISETP.LT.AND P4, PT, R27, UR21, !P1 ;  /* 0x000000151b007c0c */ /* 0x000fe4000cf81270 */
[----:B------:R-:W-:Y:S01]  /*2b460*/  ISETP.LT.AND P5, PT, R24, UR22, !P1 ;  /* 0x0000001618007c0c */ /* 0x000fe2000cfa1270 */
[----:B------:R0:W-:Y:S01]  /*2b470*/  STL [R1+0x109c], R18 ;  /* 0x00109c1201007387 */ /* 0x0001e20000100800 */
[----:B------:R-:W-:Y:S01]  /*2b480*/  ISETP.LT.AND P6, PT, R25, UR11, !P1 ;  /* 0x0000000b19007c0c */ /* 0x000fe2000cfc1270 */
[----:B------:R-:W-:Y:S01]  /*2b490*/  IMAD.WIDE R24, R0, 0x2, R14 ;  /* 0x0000000200187825 */ /* 0x000fe200078e020e */
[----:B------:R-:W-:Y:S01]  /*2b4a0*/  ISETP.LT.AND P0, PT, R18, UR16, !P1 ;  /* 0x0000001012007c0c */ /* 0x000fe2000cf01270 */
[----:B------:R-:W1:Y:S01]  /*2b4b0*/  LDCU UR11, c[0x0][0x398] ;  /* 0x00007300ff0b77ac */ /* 0x000e620008000800 */
[----:B------:R-:W-:-:S05]  /*2b4c0*/  ISETP.GE.AND P3, PT, R28, UR27, PT ;  /* 0x0000001b1c007c0c */ /* 0x000fca000bf66270 */
[----:B------:R2:W-:Y:S01]  /*2b4d0*/  @P4 STG.E.U16 desc[UR38][R2.64], R16 ;  /* 0x0000001002004986 */ /* 0x0005e2000c101526 */
[C---:B------:R-:W-:Y:S01]  /*2b4e0*/  IMAD.WIDE R26, R0.reuse, 0x2, R10 ;  /* 0x00000002001a7825 */ /* 0x040fe200078e020a */
[----:B------:R-:W-:Y:S01]  /*2b4f0*/  PRMT R29, R17, 0x7632, R29 ;  /* 0x00007632111d7816 */ /* 0x000fe2000000001d */
[----:B------:R-:W3:Y:S01]  /*2b500*/  LDCU UR16, c[0x0][0x398] ;  /* 0x00007300ff1077ac */ /* 0x000ee20008000800 */
[----:B0-----:R-:W4:Y:S04]  /*2b510*/  LDL.LU R18, [R1+0x194] ;  /* 0x0001940001127983 */ /* 0x001f280000300800 */
[----:B------:R-:W-:Y:S04]  /*2b520*/  STL [R1+0x10a0], R21 ;  /* 0x0010a01501007387 */ /* 0x000fe80000100800 */
[----:B------:R-:W3:Y:S04]  /*2b530*/  LDL.LU R28, [R1+0x1d4] ;  /* 0x0001d400011c7983 */ /* 0x000ee80000300800 */
[----:B------:R0:W-:Y:S04]  /*2b540*/  @P5 STG.E.U16 desc[UR38][R24.64], R17 ;  /* 0x0000001118005986 */ /* 0x0001e8000c101526 */
[----:B--2---:R-:W2:Y:S04]  /*2b550*/  LDL R16, [R1+0x1038] ;  /* 0x0010380001107983 */ /* 0x004ea80000100800 */
[----:B0-----:R-:W4:Y:S04]  /*2b560*/  LDL R24, [R1+0x1030] ;  /* 0x0010300001187983 */ /* 0x001f280000100800 */
[----:B------:R-:W4:Y:S01]  /*2b570*/  LDL R25, [R1+0x103c] ;  /* 0x00103c0001197983 */ /* 0x000f220000100800 */
[----:B------:R-:W-:Y:S01]  /*2b580*/  ISETP.LT.AND P1, PT, R19, UR23, !P1 ;  /* 0x0000001713007c0c */ /* 0x000fe2000cf21270 */
[----:B------:R-:W-:-:S02]  /*2b590*/  IMAD.WIDE R2, R0, 0x2, R8 ;  /* 0x0000000200027825 */ /* 0x000fc400078e0208 */
[----:B------:R-:W-:Y:S04]  /*2b5a0*/  @P6 STG.E.U16 desc[UR38][R26.64], R29 ;  /* 0x0000001d1a006986 */ /* 0x000fe8000c101526 */
[----:B------:R-:W4:Y:S04]  /*2b5b0*/  LDL.LU R17, [R1+0x174] ;  /* 0x0001740001117983 */ /* 0x000f280000300800 */
[----:B---3--:R0:W-:Y:S01]  /*2b5c0*/  @P0 STG.E.U16 desc[UR38][R2.64], R28 ;  /* 0x0000001c02000986 */ /* 0x0081e2000c101526 */
[----:B------:R-:W-:Y:S02]  /*2b5d0*/  PRMT R21, R28, 0x7632, R21 ;  /* 0x000076321c157816 */ /* 0x000fe40000000015 */
[----:B--2---:R-:W-:Y:S01]  /*2b5e0*/  ISETP.LT.AND P6, PT, R16, UR29, !P2 ;  /* 0x0000001d10007c0c */ /* 0x004fe2000d7c1270 */
[----:B------:R-:W-:Y:S01]  /*2b5f0*/  VIADD R16, R0, UR72 ;  /* 0x0000004800107c36 */ /* 0x000fe20008000000 */
[----:B----4-:R-:W-:-:S02]  /*2b600*/  ISETP.LT.AND P4, PT, R24, UR28, !P2 ;  /* 0x0000001c18007c0c */ /* 0x010fc4000d781270 */
[----:B------:R-:W-:Y:S01]  /*2b610*/  ISETP.LT.AND P5, PT, R25, UR8, !P2 ;  /* 0x0000000819007c0c */ /* 0x000fe2000d7a1270 */
[----:B0-----:R-:W-:Y:S01]  /*2b620*/  IMAD.WIDE R2, R0, 0x2, R12 ;  /* 0x0000000200027825 */ /* 0x001fe200078e020c */
[----:B------:R-:W-:Y:S01]  /*2b630*/  PRMT R0, R18, 0x7632, R0 ;  /* 0x0000763212007816 */ /* 0x000fe20000000000 */
[----:B------:R-:W0:Y:S02]  /*2b640*/  LDCU UR8, c[0x0][0x398] ;  /* 0x00007300ff0877ac */ /* 0x000e240008000800 */
[C---:B------:R-:W-:Y:S01]  /*2b650*/  IMAD.WIDE R24, R16.reuse, 0x2, R22 ;  /* 0x0000000210187825 */ /* 0x040fe200078e0216 */
[----:B------:R2:W-:Y:S03]  /*2b660*/  @P1 STG.E.U16 desc[UR38][R2.64], R21 ;  /* 0x0000001502001986 */ /* 0x0005e6000c101526 */
[C---:B------:R-:W-:Y:S02]  /*2b670*/  IMAD.WIDE R26, R16.reuse, 0x2, R4 ;  /* 0x00000002101a7825 */ /* 0x040fe400078e0204 */
[----:B------:R3:W-:Y:S04]  /*2b680*/  @P4 STG.E.U16 desc[UR38][R24.64], R18 ;  /* 0x0000001218004986 */ /* 0x0007e8000c101526 */
[----:B------:R4:W-:Y:S04]  /*2b690*/  @P5 STG.E.U16 desc[UR38][R26.64], R0 ;  /* 0x000000001a005986 */ /* 0x0009e8000c101526 */
[----:B--2---:R-:W2:Y:S04]  /*2b6a0*/  LDL.LU R21, [R1+0x10a0] ;  /* 0x0010a00001157983 */ /* 0x004ea80000300800 */
[----:B------:R-:W2:Y:S04]  /*2b6b0*/  LDL.LU R2, [R1+0x184] ;  /* 0x0001840001027983 */ /* 0x000ea80000300800 */
[----:B------:R-:W2:Y:S04]  /*2b6c0*/  LDL R3, [R1+0x1034] ;  /* 0x0010340001037983 */ /* 0x000ea80000100800 */
[----:B---3--:R-:W3:Y:S04]  /*2b6d0*/  LDL.LU R18, [R1+0x109c] ;  /* 0x00109c0001127983 */ /* 0x008ee80000300800 */
[----:B----4-:R-:W4:Y:S04]  /*2b6e0*/  LDL R27, [R1+0x1040] ;  /* 0x00104000011b7983 */ /* 0x010f280000100800 */
[----:B------:R-:W3:Y:S04]  /*2b6f0*/  LDL R24, [R1+0x1050] ;  /* 0x0010500001187983 */ /* 0x000ee80000100800 */
[----:B------:R-:W3:Y:S01]  /*2b700*/  LDL R25, [R1+0x104c] ;  /* 0x00104c0001197983 */ /* 0x000ee20000100800 */
[----:B------:R-:W-:-:S05]  /*2b710*/  IMAD.WIDE R28, R16, 0x2, R6 ;  /* 0x00000002101c7825 */ /* 0x000fca00078e0206 */
[----:B--2---:R2:W-:Y:S01]  /*2b720*/  @P6 STG.E.U16 desc[UR38][R28.64], R2 ;  /* 0x000000021c006986 */ /* 0x0045e2000c101526 */
[----:B------:R-:W-:Y:S02]  /*2b730*/  PRMT R0, R2, 0x7632, R0 ;  /* 0x0000763202007816 */ /* 0x000fe40000000000 */
[----:B----4-:R-:W-:Y:S02]  /*2b740*/  ISETP.LT.AND P1, PT, R27, UR15, !P2 ;  /* 0x0000000f1b007c0c */ /* 0x010fe4000d721270 */
[----:B---3--:R-:W-:Y:S01]  /*2b750*/  ISETP.LT.AND P5, PT, R24, UR7, !P2 ;  /* 0x0000000718007c0c */ /* 0x008fe2000d7a1270 */
[----:B--2---:R-:W-:Y:S01]  /*2b760*/  VIADD R28, R3, 0x1d ;  /* 0x0000001d031c7836 */ /* 0x004fe20000000000 */
[----:B------:R-:W-:Y:S01]  /*2b770*/  ISETP.LT.AND P0, PT, R18, UR4, !P2 ;  /* 0x0000000412007c0c */ /* 0x000fe2000d701270 */
[C---:B------:R-:W-:Y:S01]  /*2b780*/  IMAD.WIDE R2, R16.reuse, 0x2, R20 ;  /* 0x0000000210027825 */ /* 0x040fe200078e0214 */
[----:B------:R-:W-:Y:S01]  /*2b790*/  ISETP.LT.AND P6, PT, R25, UR24, !P2 ;  /* 0x0000001819007c0c */ /* 0x000fe2000d7c1270 */
[----:B------:R2:W-:Y:S01]  /*2b7a0*/  STL [R1+0x1094], R18 ;  /* 0x0010941201007387 */ /* 0x0005e20000100800 */
[----:B------:R-:W-:Y:S01]  /*2b7b0*/  PRMT R29, R17, 0x7632, R29 ;  /* 0x00007632111d7816 */ /* 0x000fe2000000001d */
[----:B------:R-:W-:-:S04]  /*2b7c0*/  IMAD.WIDE R24, R16, 0x2, R14 ;  /* 0x0000000210187825 */ /* 0x000fc800078e020e */
[----:B------:R-:W-:Y:S01]  /*2b7d0*/  IMAD.WIDE R26, R16, 0x2, R10 ;  /* 0x00000002101a7825 */ /* 0x000fe200078e020a */
[----:B------:R3:W-:Y:S01]  /*2b7e0*/  @P1 STG.E.U16 desc[UR38][R2.64], R0 ;  /* 0x0000000002001986 */ /* 0x0007e2000c101526 */
[----:B------:R-:W-:Y:S01]  /*2b7f0*/  ISETP.GE.AND P4, PT, R28, UR51, PT ;  /* 0x000000331c007c0c */ /* 0x000fe2000bf86270 */
[----:B------:R-:W4:Y:S02]  /*2b800*/  LDCU UR4, c[0x0][0x398] ;  /* 0x00007300ff0477ac */ /* 0x000f240008000800 */
[----:B--2---:R-:W2:Y:S01]  /*2b810*/  LDL.LU R18, [R1+0x1a8] ;  /* 0x0001a80001127983 */ /* 0x004ea20000300800 */
[----:B------:R-:W0:Y:S03]  /*2b820*/  LDCU UR7, c[0x0][0x398] ;  /* 0x00007300ff0777ac */ /* 0x000e260008000800 */
[----:B------:R1:W-:Y:S01]  /*2b830*/  @P5 STG.E.U16 desc[UR38][R24.64], R17 ;  /* 0x0000001118005986 */ /* 0x0003e2000c101526 */
[----:B------:R-:W0:Y:S03]  /*2b840*/  LDCU UR15, c[0x0][0x398] ;  /* 0x00007300ff0f77ac */ /* 0x000e260008000800 */
[----:B---3--:R-:W3:Y:S04]  /*2b850*/  LDL R0, [R1+0x1038] ;  /* 0x0010380001007983 */ /* 0x008ee80000100800 */
[----:B-1----:R-:W4:Y:S04]  /*2b860*/  LDL.LU R17, [R1+0x1098] ;  /* 0x0010980001117983 */ /* 0x002f280000300800 */
[----:B------:R-:W4:Y:S04]  /*2b870*/  LDL R24, [R1+0x1030] ;  /* 0x0010300001187983 */ /* 0x000f280000100800 */
[----:B------:R-:W4:Y:S01]  /*2b880*/  LDL R25, [R1+0x103c] ;  /* 0x00103c0001197983 */ /* 0x000f220000100800 */
[----:B------:R-:W-:Y:S01]  /*2b890*/  ISETP.LT.AND P2, PT, R19, UR5, !P2 ;  /* 0x0000000513007c0c */ /* 0x000fe2000d741270 */
[----:B------:R-:W-:Y:S01]  /*2b8a0*/  IMAD.WIDE R2, R16, 0x2, R8 ;  /* 0x0000000210027825 */ /* 0x000fe200078e0208 */
[----:B------:R-:W1:Y:S01]  /*2b8b0*/  LDCU UR5, c[0x0][0x398] ;  /* 0x00007300ff0577ac */ /* 0x000e620008000800 */
[----:B------:R-:W-:Y:S04]  /*2b8c0*/  @P6 STG.E.U16 desc[UR38][R26.64], R29 ;  /* 0x0000001d1a006986 */ /* 0x000fe8000c101526 */
[----:B------:R0:W-:Y:S04]  /*2b8d0*/  STL [R1+0x1090], R19 ;  /* 0x0010901301007387 */ /* 0x0001e80000100800 */
[----:B0-----:R-:W4:Y:S01]  /*2b8e0*/  LDL R19, [R1+0x1c8] ;  /* 0x0001c80001137983 */ /* 0x001f220000100800 */
[----:B--2---:R-:W-:-:S02]  /*2b8f0*/  PRMT R29, R18, 0x7632, R29 ;  /* 0x00007632121d7816 */ /* 0x004fc4000000001d */
[----:B---3--:R-:W-:Y:S01]  /*2b900*/  ISETP.LT.AND P6, PT, R0, UR10, !P3 ;  /* 0x0000000a00007c0c */ /* 0x008fe2000dfc1270 */
[----:B------:R-:W-:Y:S01]  /*2b910*/  VIADD R0, R16, UR72 ;  /* 0x0000004810007c36 */ /* 0x000fe20008000000 */
[----:B------:R-:W0:Y:S01]  /*2b920*/  LDCU UR10, c[0x0][0x398] ;  /* 0x00007300ff0a77ac */ /* 0x000e220008000800 */
[----:B----4-:R-:W-:Y:S02]  /*2b930*/  ISETP.LT.AND P1, PT, R24, UR6, !P3 ;  /* 0x0000000618007c0c */ /* 0x010fe4000df21270 */
[----:B------:R-:W-:Y:S01]  /*2b940*/  ISETP.LT.AND P5, PT, R25, UR9, !P3 ;  /* 0x0000000919007c0c */ /* 0x000fe2000dfa1270 */
[----:B------:R2:W-:Y:S01]  /*2b950*/  @P0 STG.E.U16 desc[UR38][R2.64], R17 ;  /* 0x0000001102000986 */ /* 0x0005e2000c101526 */
[----:B------:R-:W-:Y:S01]  /*2b960*/  PRMT R28, R17, 0x7632, R28 ;  /* 0x00007632111c7816 */ /* 0x000fe2000000001c */
[C---:B------:R-:W-:Y:S01]  /*2b970*/  IMAD.WIDE R24, R0.reuse, 0x2, R4 ;  /* 0x0000000200187825 */ /* 0x040fe200078e0204 */
[----:B------:R-:W3:Y:S03]  /*2b980*/  LDCU UR6, c[0x0][0x398] ;  /* 0x00007300ff0677ac */ /* 0x000ee60008000800 */
[----:B------:R-:W-:Y:S01]  /*2b990*/  IMAD.WIDE R26, R0, 0x2, R6 ;  /* 0x00000002001a7825 */ /* 0x000fe200078e0206 */
[----:B------:R-:W4:Y:S03]  /*2b9a0*/  LDCU UR9, c[0x0][0x398] ;  /* 0x00007300ff0977ac */ /* 0x000f260008000800 */
[----:B--2---:R-:W-:-:S04]  /*2b9b0*/  IMAD.WIDE R16, R16, 0x2, R12 ;  /* 0x0000000210107825 */ /* 0x004fc800078e020c */
[----:B------:R-:W-:Y:S01]  /*2b9c0*/  IMAD.WIDE R2, R0, 0x2, R22 ;  /* 0x0000000200027825 */ /* 0x000fe200078e0216 */
[----:B------:R2:W-:Y:S04]  /*2b9d0*/  @P2 STG.E.U16 desc[UR38][R16.64], R28 ;  /* 0x0000001c10002986 */ /* 0x0005e8000c101526 */
[----:B------:R0:W-:Y:S04]  /*2b9e0*/  @P1 STG.E.U16 desc[UR38][R2.64], R18 ;  /* 0x0000001202001986 */ /* 0x0001e8000c101526 */
[----:B------:R0:W-:Y:S04]  /*2b9f0*/  @P5 STG.E.U16 desc[UR38][R24.64], R29 ;  /* 0x0000001d18005986 */ /* 0x0001e8000c101526 */
[----:B--2---:R-:W2:Y:S04]  /*2ba00*/  LDL.LU R16, [R1+0x1b8] ;  /* 0x0001b80001107983 */ /* 0x004ea80000300800 */
[----:B------:R-:W3:Y:S04]  /*2ba10*/  LDL R17, [R1+0x1034] ;  /* 0x0010340001117983 */ /* 0x000ee80000100800 */
[----:B0-----:R-:W3:Y:S04]  /*2ba20*/  LDL.LU R18, [R1+0x1094] ;  /* 0x0010940001127983 */ /* 0x001ee80000300800 */
[----:B------:R-:W3:Y:S04]  /*2ba30*/  LDL R24, [R1+0x1040] ;  /* 0x0010400001187983 */ /* 0x000ee80000100800 */
[----:B------:R-:W4:Y:S04]  /*2ba40*/  LDL R3, [R1+0x104c] ;  /* 0x00104c0001037983 */ /* 0x000f280000100800 */
[----:B------:R-:W4:Y:S01]  /*2ba50*/  LDL R25, [R1+0x1050] ;  /* 0x0010500001197983 */ /* 0x000f220000100800 */
[----:B------:R-:W-:-:S03]  /*2ba60*/  PRMT R28, R19, 0x7632, R28 ;  /* 0x00007632131c7816 */ /* 0x000fc6000000001c */
[----:B------:R-:W4:Y:S04]  /*2ba70*/  LDL.LU R29, [R1+0x1d8] ;  /* 0x0001d800011d7983 */ /* 0x000f280000300800 */
[----:B--2---:R0:W-:Y:S01]  /*2ba80*/  @P6 STG.E.U16 desc[UR38][R26.64], R16 ;  /* 0x000000101a006986 */ /* 0x0041e2000c101526 */
[----:B------:R-:W-:Y:S02]  /*2ba90*/  PRMT R2, R16, 0x7632, R2 ;  /* 0x0000763210027816 */ /* 0x000fe40000000002 */
[----:B---3--:R-:W-:Y:S01]  /*2baa0*/  ISETP.LT.AND P2, PT, R24, UR14, !P3 ;  /* 0x0000000e18007c0c */ /* 0x008fe2000df41270 */
[----:B------:R2:W-:Y:S01]  /*2bab0*/  STL [R1+0x108c], R18 ;  /* 0x00108c1201007387 */ /* 0x0005e20000100800 */
[----:B------:R-:W-:Y:S02]  /*2bac0*/  ISETP.LT.AND P1, PT, R18, UR17, !P3 ;  /* 0x0000001112007c0c */ /* 0x000fe4000df21270 */
[----:B----4-:R-:W-:Y:S01]  /*2bad0*/  ISETP.LT.AND P5, PT, R25, UR12, !P3 ;  /* 0x0000000c19007c0c */ /* 0x010fe2000dfa1270 */
[----:B0-----:R-:W-:Y:S01]  /*2bae0*/  IMAD.WIDE R26, R0, 0x2, R10 ;  /* 0x00000002001a7825 */ /* 0x001fe200078e020a */
[----:B------:R-:W-:Y:S01]  /*2baf0*/  ISETP.LT.AND P6, PT, R3, UR13, !P3 ;  /* 0x0000000d03007c0c */ /* 0x000fe2000dfc1270 */
[----:B--2---:R-:W2:Y:S01]  /*2bb00*/  LDL.LU R18, [R1+0x198] ;  /* 0x0001980001127983 */ /* 0x004ea20000300800 */
[----:B------:R-:W0:Y:S01]  /*2bb10*/  LDCU UR12, c[0x0][0x398] ;  /* 0x00007300ff0c77ac */ /* 0x000e220008000800 */
[----:B------:R-:W-:-:S02]  /*2bb20*/  VIADD R3, R17, 0x1e ;  /* 0x0000001e11037836 */ /* 0x000fc40000000000 */
[C---:B------:R-:W-:Y:S01]  /*2bb30*/  IMAD.WIDE R16, R0.reuse, 0x2, R20 ;  /* 0x0000000200107825 */ /* 0x040fe200078e0214 */
[----:B------:R-:W3:Y:S01]  /*2bb40*/  LDL.LU R19, [R1+0x1090] ;  /* 0x0010900001137983 */ /* 0x000ee20000300800 */
[----:B------:R-:W4:Y:S03]  /*2bb50*/  LDCU UR13, c[0x0][0x398] ;  /* 0x00007300ff0d77ac */ /* 0x000f260008000800 */
[----:B------:R0:W-:Y:S01]  /*2bb60*/  @P2 STG.E.U16 desc[UR38][R16.64], R2 ;  /* 0x0000000210002986 */ /* 0x0001e2000c101526 */
[----:B------:R-:W1:Y:S03]  /*2bb70*/  LDCU UR14, c[0x0][0x398] ;  /* 0x00007300ff0e77ac */ /* 0x000e660008000800 */
[----:B0-----:R-:W2:Y:S01]  /*2bb80*/  LDL.LU R17, [R1+0x1c8] ;  /* 0x0001c80001117983 */ /* 0x001ea20000300800 */
[----:B------:R-:W-:-:S03]  /*2bb90*/  IMAD.WIDE R24, R0, 0x2, R14 ;  /* 0x0000000200187825 */ /* 0x000fc600078e020e */
[----:B------:R-:W3:Y:S01]  /*2bba0*/  LDL R2, [R1+0x1038] ;  /* 0x0010380001027983 */ /* 0x000ee20000100800 */
[----:B------:R-:W-:Y:S02]  /*2bbb0*/  ISETP.GE.AND P0, PT, R3, UR53, PT ;  /* 0x0000003503007c0c */ /* 0x000fe4000bf06270 */
[----:B------:R-:W-:Y:S01]  /*2bbc0*/  PRMT R3, R29, 0x7632, R3 ;  /* 0x000076321d037816 */ /* 0x000fe20000000003 */
[----:B--2---:R0:W-:Y:S04]  /*2bbd0*/  @P5 STG.E.U16 desc[UR38][R24.64], R17 ;  /* 0x0000001118005986 */ /* 0x0041e8000c101526 */
[----:B0-----:R-:W2:Y:S04]  /*2bbe0*/  LDL R24, [R1+0x1030] ;  /* 0x0010300001187983 */ /* 0x001ea80000100800 */
[----:B------:R-:W4:Y:S01]  /*2bbf0*/  LDL R25, [R1+0x103c] ;  /* 0x00103c0001197983 */ /* 0x000f220000100800 */
[----:B---3--:R-:W-:Y:S01]  /*2bc00*/  ISETP.LT.AND P3, PT, R19, UR11, !P3 ;  /* 0x0000000b13007c0c */ /* 0x008fe2000df61270 */
[C---:B------:R-:W-:Y:S01]  /*2bc10*/  IMAD.WIDE R16, R0.reuse, 0x2, R8 ;  /* 0x0000000200107825 */ /* 0x040fe200078e0208 */
[----:B------:R-:W0:Y:S01]  /*2bc20*/  LDCU UR11, c[0x0][0x398] ;  /* 0x00007300ff0b77ac */ /* 0x000e220008000800 */
[----:B------:R-:W-:Y:S04]  /*2bc30*/  @P6 STG.E.U16 desc[UR38][R26.64], R28 ;  /* 0x0000001c1a006986 */ /* 0x000fe8000c101526 */
[----:B------:R3:W-:Y:S02]  /*2bc40*/  @P1 STG.E.U16 desc[UR38][R16.64], R29 ;  /* 0x0000001d10001986 */ /* 0x0007e4000c101526 */
[----:B---3--:R-:W-:-:S05]  /*2bc50*/  IMAD.WIDE R16, R0, 0x2, R12 ;  /* 0x0000000200107825 */ /* 0x008fca00078e020c */
[----:B------:R3:W-:Y:S01]  /*2bc60*/  @P3 STG.E.U16 desc[UR38][R16.64], R3 ;  /* 0x0000000310003986 */ /* 0x0007e2000c101526 */
[----:B------:R-:W-:Y:S01]  /*2bc70*/  ISETP.LT.AND P6, PT, R2, UR8, !P4 ;  /* 0x0000000802007c0c */ /* 0x000fe2000e7c1270 */
[----:B------:R-:W-:Y:S02]  /*2bc80*/  VIADD R2, R0, UR72 ;  /* 0x0000004800027c36 */ /* 0x000fe40008000000 */
[----:B---3--:R-:W3:Y:S01]  /*2bc90*/  LDL R3, [R1+0x104c] ;  /* 0x00104c0001037983 */ /* 0x008ee20000100800 */
[----:B------:R-:W0:Y:S03]  /*2bca0*/  LDCU UR8, c[0x0][0x398] ;  /* 0x00007300ff0877ac */ /* 0x000e260008000800 */
[----:B------:R-:W3:Y:S01]  /*2bcb0*/  LDL.LU R16, [R1+0x188] ;  /* 0x0001880001107983 */ /* 0x000ee20000300800 */
[----:B------:R-:W-:-:S03]  /*2bcc0*/  PRMT R0, R18, 0x7632, R0 ;  /* 0x0000763212007816 */ /* 0x000fc60000000000 */
[----:B------:R-:W3:Y:S01]  /*2bcd0*/  LDL.LU R17, [R1+0x1034] ;  /* 0x0010340001117983 */ /* 0x000ee20000300800 */
[----:B--2---:R-:W-:Y:S02]  /*2bce0*/  ISETP.LT.AND P2, PT, R24, UR16, !P4 ;  /* 0x0000001018007c0c */ /* 0x004fe4000e741270 */
[----:B----4-:R-:W-:Y:S01]  /*2bcf0*/  ISETP.LT.AND P5, PT, R25, UR18, !P4 ;  /* 0x0000001219007c0c */ /* 0x010fe2000e7a1270 */
[C---:B------:R-:W-:Y:S01]  /*2bd00*/  IMAD.WIDE R24, R2.reuse, 0x2, R22 ;  /* 0x0000000202187825 */ /* 0x040fe200078e0216 */
[----:B------:R-:W2:Y:S09]  /*2bd10*/  LDCU UR16, c[0x0][0x398] ;  /* 0x00007300ff1077ac */ /* 0x000eb20008000800 */
[----:B------:R4:W-:Y:S04]  /*2bd20*/  @P2 STG.E.U16 desc[UR38][R24.64], R18 ;  /* 0x0000001218002986 */ /* 0x0009e8000c101526 */
[----:B----4-:R-:W4:Y:S01]  /*2bd30*/  LDL.LU R18, [R1+0x108c] ;  /* 0x00108c0001127983 */ /* 0x010f220000300800 */
[----:B------:R-:W-:-:S03]  /*2bd40*/  IMAD.WIDE R26, R2, 0x2, R4 ;  /* 0x00000002021a7825 */ /* 0x000fc600078e0204 */
[----:B------:R-:W2:Y:S01]  /*2bd50*/  LDL R24, [R1+0x1040] ;  /* 0x0010400001187983 */ /* 0x000ea20000100800 */
[----:B------:R-:W-:-:S03]  /*2bd60*/  IMAD.WIDE R28, R2, 0x2, R6 ;  /* 0x00000002021c7825 */ /* 0x000fc600078e0206 */
[----:B------:R-:W2:Y:S04]  /*2bd70*/  LDL R25, [R1+0x1050] ;  /* 0x0010500001197983 */ /* 0x000ea80000100800 */
[----:B------:R-:W-:Y:S04]  /*2bd80*/  @P5 STG.E.U16 desc[UR38][R26.64], R0 ;  /* 0x000000001a005986 */ /* 0x000fe8000c101526 */
[----:B---3--:R3:W-:Y:S04]  /*2bd90*/  @P6 STG.E.U16 desc[UR38][R28.64], R16 ;  /* 0x000000101c006986 */ /* 0x0087e8000c101526 */
[----:B---3--:R-:W3:Y:S01]  /*2bda0*/  LDL.LU R29, [R1+0x178] ;  /* 0x00017800011d7983 */ /* 0x008ee20000300800 */
[----:B----4-:R-:W-:-:S02]  /*2bdb0*/  ISETP.LT.AND P5, PT, R18, UR4, !P4 ;  /* 0x0000000412007c0c */ /* 0x010fc4000e7a1270 */
[----:B--2---:R-:W-:Y:S01]  /*2bdc0*/  ISETP.LT.AND P2, PT, R24, UR19, !P4 ;  /* 0x0000001318007c0c */ /* 0x004fe2000e741270 */
[----:B------:R-:W2:Y:S01]  /*2bdd0*/  LDL.LU R18, [R1+0x1088] ;  /* 0x0010880001127983 */ /* 0x000ea20000300800 */
[----:B------:R-:W-:Y:S02]  /*2bde0*/  ISETP.LT.AND P6, PT, R3, UR7, !P4 ;  /* 0x0000000703007c0c */ /* 0x000fe4000e7c1270 */
[----:B------:R-:W-:Y:S01]  /*2bdf0*/  ISETP.LT.AND P3, PT, R25, UR20, !P4 ;  /* 0x0000001419007c0c */ /* 0x000fe2000e761270 */
[----:B------:R-:W-:Y:S01]  /*2be00*/  VIADD R3, R17, 0x1f ;  /* 0x0000001f11037836 */ /* 0x000fe20000000000 */
[----:B------:R-:W-:Y:S01]  /*2be10*/  PRMT R0, R16, 0x7632, R0 ;  /* 0x0000763210007816 */ /* 0x000fe20000000000 */
[C---:B------:R-:W-:Y:S01]  /*2be20*/  IMAD.WIDE R16, R2.reuse, 0x2, R20 ;  /* 0x0000000202107825 */ /* 0x040fe200078e0214 */
[----:B------:R-:W4:Y:S03]  /*2be30*/  LDCU UR7, c[0x0][0x398] ;  /* 0x00007300ff0777ac */ /* 0x000f260008000800 */
[C---:B------:R-:W-:Y:S01]  /*2be40*/  IMAD.WIDE R24, R2.reuse, 0x2, R14 ;  /* 0x0000000202187825 */ /* 0x040fe200078e020e */
[----:B------:R-:W0:Y:S03]  /*2be50*/  LDCU UR4, c[0x0][0x398] ;  /* 0x00007300ff0477ac */ /* 0x000e260008000800 */
[----:B------:R-:W-:Y:S01]  /*2be60*/  IMAD.WIDE R26, R2, 0x2, R10 ;  /* 0x00000002021a7825 */ /* 0x000fe200078e020a */
[----:B------:R0:W-:Y:S01]  /*2be70*/  @P2 STG.E.U16 desc[UR38][R16.64], R0 ;  /* 0x0000000010002986 */ /* 0x0001e2000c101526 */
[----:B---3--:R-:W-:-:S03]  /*2be80*/  PRMT R28, R29, 0x7632, R28 ;  /* 0x000076321d1c7816 */ /* 0x008fc6000000001c */
[----:B------:R3:W-:Y:S01]  /*2be90*/  @P3 STG.E.U16 desc[UR38][R24.64], R29 ;  /* 0x0000001d18003986 */ /* 0x0007e2000c101526 */
[----:B0-----:R-:W-:-:S03]  /*2bea0*/  IMAD.WIDE R16, R2, 0x2, R8 ;  /* 0x0000000202107825 */ /* 0x001fc600078e0208 */
[----:B------:R0:W-:Y:S04]  /*2beb0*/  @P6 STG.E.U16 desc[UR38][R26.64], R28 ;  /* 0x0000001c1a006986 */ /* 0x0001e8000c101526 */
[----:B---3--:R-:W3:Y:S04]  /*2bec0*/  LDL.LU R29, [R1+0x1bc] ;  /* 0x0001bc00011d7983 */ /* 0x008ee80000300800 */
[----:B0-----:R-:W3:Y:S04]  /*2bed0*/  LDL.LU R28, [R1+0x1ac] ;  /* 0x0001ac00011c7983 */ /* 0x001ee80000300800 */
[----:B------:R-:W1:Y:S04]  /*2bee0*/  LDL.LU R27, [R1+0x1030] ;  /* 0x00103000011b7983 */ /* 0x000e680000300800 */
[----:B------:R0:W-:Y:S01]  /*2bef0*/  STL [R1+0x1084], R8 ;  /* 0x0010840801007387 */ /* 0x0001e20000100800 */
[----:B------:R-:W-:-:S03]  /*2bf00*/  VIADD R0, R2, UR72 ;  /* 0x0000004802007c36 */ /* 0x000fc60008000000 */
[----:B0-----:R-:W4:Y:S04]  /*2bf10*/  LDL.LU R8, [R1+0x103c] ;  /* 0x00103c0001087983 */ /* 0x001f280000300800 */
[----:B------:R0:W-:Y:S01]  /*2bf20*/  STL [R1+0x1080], R9 ;  /* 0x0010800901007387 */ /* 0x0001e20000100800 */
[----:B------:R-:W-:-:S03]  /*2bf30*/  IMAD.WIDE R24, R0, 0x2, R4 ;  /* 0x0000000200187825 */ /* 0x000fc600078e0204 */
[----:B0-----:R-:W4:Y:S04]  /*2bf40*/  LDL.LU R9, [R1+0x1cc] ;  /* 0x0001cc0001097983 */ /* 0x001f280000300800 */
[----:B------:R-:W-:Y:S04]  /*2bf50*/  STL [R1+0x107c], R23 ;  /* 0x00107c1701007387 */ /* 0x000fe80000100800 */
[----:B--2---:R0:W-:Y:S02]  /*2bf60*/  @P5 STG.E.U16 desc[UR38][R16.64], R18 ;  /* 0x0000001210005986 */ /* 0x0041e4000c101526 */
[----:B0-----:R-:W-:-:S02]  /*2bf70*/  IMAD.WIDE R16, R0, 0x2, R22 ;  /* 0x0000000200107825 */ /* 0x001fc400078e0216 */
[----:B------:R-:W2:Y:S04]  /*2bf80*/  LDL.LU R23, [R1+0x1040] ;  /* 0x0010400001177983 */ /* 0x000ea80000300800 */
[----:B------:R0:W-:Y:S04]  /*2bf90*/  STL [R1+0x1078], R5 ;  /* 0x0010780501007387 */ /* 0x0001e80000100800 */
[----:B0-----:R-:W2:Y:S01]  /*2bfa0*/  LDL R5, [R1+0x1038] ;  /* 0x0010380001057983 */ /* 0x001ea20000100800 */
[----:B------:R-:W-:Y:S02]  /*2bfb0*/  ISETP.LT.AND P4, PT, R19, UR15, !P4 ;  /* 0x0000000f13007c0c */ /* 0x000fe4000e781270 */
[----:B------:R-:W-:Y:S01]  /*2bfc0*/  ISETP.GE.AND P1, PT, R3, UR25, PT ;  /* 0x0000001903007c0c */ /* 0x000fe2000bf26270 */
[----:B------:R-:W-:Y:S01]  /*2bfd0*/  IMAD.WIDE R2, R2, 0x2, R12 ;  /* 0x0000000202027825 */ /* 0x000fe200078e020c */
[----:B------:R-:W-:-:S02]  /*2bfe0*/  PRMT R18, R18, 0x7632, R18 ;  /* 0x0000763212127816 */ /* 0x000fc40000000012 */
[----:B-1----:R-:W-:Y:S02]  /*2bff0*/  ISETP.LT.AND P2, PT, R27, UR5, !P0 ;  /* 0x000000051b007c0c */ /* 0x002fe4000c741270 */
[----:B---3--:R-:W-:-:S05]  /*2c000*/  PRMT R26, R28, 0x7632, R26 ;  /* 0x000076321c1a7816 */ /* 0x008fca000000001a */
[----:B------:R0:W-:Y:S01]  /*2c010*/  @P4 STG.E.U16 desc[UR38][R2.64], R18 ;  /* 0x0000001202004986 */ /* 0x0001e2000c101526 */
[----:B------:R-:W1:Y:S01]  /*2c020*/  LDCU UR5, c[0x0][0x398] ;  /* 0x00007300ff0577ac */ /* 0x000e620008000800 */
[----:B----4-:R-:W-:-:S04]  /*2c030*/  ISETP.LT.AND P3, PT, R8, UR6, !P0 ;  /* 0x0000000608007c0c */ /* 0x010fc8000c761270 */
[----:B------:R3:W-:Y:S01]  /*2c040*/  @P2 STG.E.U16 desc[UR38][R16.64], R28 ;  /* 0x0000001c10002986 */ /* 0x0007e2000c101526 */
[----:B--2---:R-:W-:-:S08]  /*2c050*/  ISETP.LT.AND P5, PT, R5, UR9, !P0 ;  /* 0x0000000905007c0c */ /* 0x004fd0000c7a1270 */
[----:B------:R2:W-:Y:S01]  /*2c060*/  @P3 STG.E.U16 desc[UR38][R24.64], R26 ;  /* 0x0000001a18003986 */ /* 0x0005e2000c101526 */
[----:B------:R-:W-:Y:S01]  /*2c070*/  ISETP.LT.AND P6, PT, R23, UR10, !P0 ;  /* 0x0000000a17007c0c */ /* 0x000fe2000c7c1270 */
[C---:B0-----:R-:W-:Y:S01]  /*2c080*/  IMAD.WIDE R2, R0.reuse, 0x2, R6 ;  /* 0x0000000200027825 */ /* 0x041fe200078e0206 */
[----:B------:R-:W-:Y:S01]  /*2c090*/  PRMT R18, R29, 0x7632, R18 ;  /* 0x000076321d127816 */ /* 0x000fe20000000012 */
[----:B------:R-:W4:Y:S01]  /*2c0a0*/  LDL.LU R5, [R1+0x1dc] ;  /* 0x0001dc0001057983 */ /* 0x000f220000300800 */
[----:B------:R-:W-:Y:S01]  /*2c0b0*/  ISETP.LT.AND P4, PT, R27, UR14, !P1 ;  /* 0x0000000e1b007c0c */ /* 0x000fe2000cf81270 */
[C---:B---3--:R-:W-:Y:S01]  /*2c0c0*/  IMAD.WIDE R16, R0.reuse, 0x2, R20 ;  /* 0x0000000200107825 */ /* 0x048fe200078e0214 */
[----:B------:R-:W0:Y:S01]  /*2c0d0*/  LDCU UR6, c[0x0][0x398] ;  /* 0x00007300ff0677ac */ /* 0x000e220008000800 */
[----:B------:R-:W3:Y:S01]  /*2c0e0*/  LDL.LU R28, [R1+0x19c] ;  /* 0x00019c00011c7983 */ /* 0x000ee20000300800 */
[----:B------:R-:W0:Y:S03]  /*2c0f0*/  LDCU UR9, c[0x0][0x398] ;  /* 0x00007300ff0977ac */ /* 0x000e260008000800 */
[----:B--2---:R-:W2:Y:S01]  /*2c100*/  LDL.LU R26, [R1+0x1050] ;  /* 0x00105000011a7983 */ /* 0x004ea20000300800 */
[----:B------:R-:W0:Y:S03]  /*2c110*/  LDCU UR10, c[0x0][0x398] ;  /* 0x00007300ff0a77ac */ /* 0x000e260008000800 */
[----:B------:R-:W3:Y:S04]  /*2c120*/  LDL.LU R24, [R1+0x104c] ;  /* 0x00104c0001187983 */ /* 0x000ee80000300800 */
[----:B------:R0:W-:Y:S04]  /*2c130*/  @P5 STG.E.U16 desc[UR38][R2.64], R29 ;  /* 0x0000001d02005986 */ /* 0x0001e8000c101526 */
[----:B------:R-:W4:Y:S04]  /*2c140*/  LDL.LU R25, [R1+0x1048] ;  /* 0x0010480001197983 */ /* 0x000f280000300800 */
[----:B------:R-:W4:Y:S01]  /*2c150*/  LDL.LU R27, [R1+0x18c] ;  /* 0x00018c00011b7983 */ /* 0x000f220000300800 */
[----:B0-----:R-:W-:-:S03]  /*2c160*/  IMAD.WIDE R2, R0, 0x2, R14 ;  /* 0x0000000200027825 */ /* 0x001fc600078e020e */
[----:B------:R0:W-:Y:S01]  /*2c170*/  @P6 STG.E.U16 desc[UR38][R16.64], R18 ;  /* 0x0000001210006986 */ /* 0x0001e2000c101526 */
[----:B------:R-:W-:-:S03]  /*2c180*/  ISETP.LT.AND P6, PT, R8, UR7, !P1 ;  /* 0x0000000708007c0c */ /* 0x000fc6000cfc1270 */
[----:B------:R-:W4:Y:S04]  /*2c190*/  LDL.LU R29, [R1+0x17c] ;  /* 0x00017c00011d7983 */ /* 0x000f280000300800 */
[----:B------:R-:W4:Y:S01]  /*2c1a0*/  LDL.LU R8, [R1+0x1084] ;  /* 0x0010840001087983 */ /* 0x000f220000300800 */
[----:B0-----:R-:W-:Y:S01]  /*2c1b0*/  PRMT R18, R9, 0x7632, R18 ;  /* 0x0000763209127816 */ /* 0x001fe20000000012 */
[----:B------:R-:W-:Y:S01]  /*2c1c0*/  IMAD.WIDE R16, R0, 0x2, R10 ;  /* 0x0000000200107825 */ /* 0x000fe200078e020a */
[----:B--2---:R-:W-:Y:S02]  /*2c1d0*/  ISETP.LT.AND P2, PT, R26, UR12, !P0 ;  /* 0x0000000c1a007c0c */ /* 0x004fe4000c741270 */
[----:B---3--:R-:W-:-:S11]  /*2c1e0*/  ISETP.LT.AND P3, PT, R24, UR13, !P0 ;  /* 0x0000000d18007c0c */ /* 0x008fd6000c761270 */
[----:B------:R0:W-:Y:S04]  /*2c1f0*/  @P2 STG.E.U16 desc[UR38][R2.64], R9 ;  /* 0x0000000902002986 */ /* 0x0001e8000c101526 */
[----:B------:R2:W-:Y:S04]  /*2c200*/  @P3 STG.E.U16 desc[UR38][R16.64], R18 ;  /* 0x0000001210003986 */ /* 0x0005e8000c101526 */
[----:B0-----:R-:W3:Y:S04]  /*2c210*/  LDL.LU R9, [R1+0x1080] ;  /* 0x0010800001097983 */ /* 0x001ee80000300800 */
[----:B------:R-:W3:Y:S01]  /*2c220*/  LDL.LU R3, [R1+0x1038] ;  /* 0x0010380001037983 */ /* 0x000ee20000300800 */
[----:B------:R-:W-:-:S03]  /*2c230*/  ISETP.LT.AND P3, PT, R23, UR16, !P1 ;  /* 0x0000001017007c0c */ /* 0x000fc6000cf61270 */
[----:B------:R-:W3:Y:S01]  /*2c240*/  LDL.LU R23, [R1+0x107c] ;  /* 0x00107c0001177983 */ /* 0x000ee20000300800 */
[----:B----4-:R-:W-:Y:S02]  /*2c250*/  ISETP.LT.AND P5, PT, R25, UR8, !P0 ;  /* 0x0000000819007c0c */ /* 0x010fe4000c7a1270 */
[----:B------:R-:W-:Y:S01]  /*2c260*/  ISETP.LT.AND P0, PT, R19, UR11, !P0 ;  /* 0x0000000b13007c0c */ /* 0x000fe2000c701270 */
[C---:B--2---:R-:W-:Y:S02]  /*2c270*/  VIADD R18, R0.reuse, UR72 ;  /* 0x0000004800127c36 */ /* 0x044fe40008000000 */
[----:B------:R-:W-:Y:S01]  /*2c280*/  IMAD.WIDE R16, R0, 0x2, R12 ;  /* 0x0000000200107825 */ /* 0x000fe200078e020c */
[----:B---3--:R-:W-:-:S03]  /*2c290*/  ISETP.LT.AND P2, PT, R3, UR4, !P1 ;  /* 0x0000000403007c0c */ /* 0x008fc6000cf41270 */
[----:B------:R-:W-:Y:S01]  /*2c2a0*/  IMAD.WIDE R2, R0, 0x2, R8 ;  /* 0x0000000200027825 */ /* 0x000fe200078e0208 */
[----:B------:R-:W-:-:S04]  /*2c2b0*/  PRMT R0, R5, 0x7632, R0 ;  /* 0x0000763205007816 */ /* 0x000fc80000000000 */
[----:B------:R0:W-:Y:S01]  /*2c2c0*/  @P5 STG.E.U16 desc[UR38][R2.64], R5 ;  /* 0x0000000502005986 */ /* 0x0001e2000c101526 */
[----:B------:R-:W-:Y:S01]  /*2c2d0*/  IMAD.WIDE R22, R18, 0x2, R22 ;  /* 0x0000000212167825 */ /* 0x000fe200078e0216 */
[----:B-1----:R-:W-:Y:S02]  /*2c2e0*/  ISETP.LT.AND P5, PT, R26, UR5, !P1 ;  /* 0x000000051a007c0c */ /* 0x002fe4000cfa1270 */
[----:B------:R1:W-:Y:S04]  /*2c2f0*/  @P0 STG.E.U16 desc[UR38][R16.64], R0 ;  /* 0x0000000010000986 */ /* 0x0003e8000c101526 */
[----:B0-----:R-:W2:Y:S01]  /*2c300*/  LDL.LU R5, [R1+0x1078] ;  /* 0x0010780001057983 */ /* 0x001ea20000300800 */
[----:B------:R-:W-:-:S03]  /*2c310*/  ISETP.LT.AND P0, PT, R24, UR6, !P1 ;  /* 0x0000000618007c0c */ /* 0x000fc6000cf01270 */
[----:B------:R0:W-:Y:S01]  /*2c320*/  @P4 STG.E.U16 desc[UR38][R22.64], R28 ;  /* 0x0000001c16004986 */ /* 0x0001e2000c101526 */
[----:B------:R-:W-:Y:S02]  /*2c330*/  ISETP.LT.AND P4, PT, R25, UR9, !P1 ;  /* 0x0000000919007c0c */ /* 0x000fe4000cf81270 */
[----:B------:R-:W-:Y:S02]  /*2c340*/  ISETP.LT.AND P1, PT, R19, UR10, !P1 ;  /* 0x0000000a13007c0c */ /* 0x000fe4000cf21270 */
[----:B------:R-:W3:Y:S01]  /*2c350*/  LDL.LU R19, [R1+0x1074] ;  /* 0x0010740001137983 */ /* 0x000ee20000300800 */
[----:B------:R-:W-:Y:S01]  /*2c360*/  PRMT R3, R28, 0x7632, R3 ;  /* 0x000076321c037816 */ /* 0x000fe20000000003 */
[----:B------:R-:W-:Y:S01]  /*2c370*/  IMAD.WIDE R6, R18, 0x2, R6 ;  /* 0x0000000212067825 */ /* 0x000fe200078e0206 */
[----:B-1----:R-:W-:-:S03]  /*2c380*/  PRMT R0, R27, 0x7632, R0 ;  /* 0x000076321b007816 */ /* 0x002fc60000000000 */
[----:B------:R-:W-:Y:S01]  /*2c390*/  IMAD.WIDE R20, R18, 0x2, R20 ;  /* 0x0000000212147825 */ /* 0x000fe200078e0214 */
[----:B------:R-:W-:-:S03]  /*2c3a0*/  PRMT R2, R29, 0x7632, R2 ;  /* 0x000076321d027816 */ /* 0x000fc60000000002 */
[----:B------:R-:W-:-:S04]  /*2c3b0*/  IMAD.WIDE R14, R18, 0x2, R14 ;  /* 0x00000002120e7825 */ /* 0x000fc800078e020e */
[----:B------:R-:W-:-:S04]  /*2c3c0*/  IMAD.WIDE R10, R18, 0x2, R10 ;  /* 0x00000002120a7825 */ /* 0x000fc800078e020a */
[----:B------:R-:W-:-:S04]  /*2c3d0*/  IMAD.WIDE R8, R18, 0x2, R8 ;  /* 0x0000000212087825 */ /* 0x000fc800078e0208 */
[----:B------:R-:W-:-:S04]  /*2c3e0*/  IMAD.WIDE R12, R18, 0x2, R12 ;  /* 0x00000002120c7825 */ /* 0x000fc800078e020c */
[----:B--2---:R-:W-:-:S05]  /*2c3f0*/  IMAD.WIDE R4, R18, 0x2, R4 ;  /* 0x0000000212047825 */ /* 0x004fca00078e0204 */
[----:B------:R0:W-:Y:S04]  /*2c400*/  @P6 STG.E.U16 desc[UR38][R4.64], R3 ;  /* 0x0000000304006986 */ /* 0x0001e8000c101526 */
[----:B------:R0:W-:Y:S04]  /*2c410*/  @P2 STG.E.U16 desc[UR38][R6.64], R27 ;  /* 0x0000001b06002986 */ /* 0x0001e8000c101526 */
[----:B------:R0:W-:Y:S04]  /*2c420*/  @P3 STG.E.U16 desc[UR38][R20.64], R0 ;  /* 0x0000000014003986 */ /* 0x0001e8000c101526 */
[----:B------:R0:W-:Y:S04]  /*2c430*/  @P5 STG.E.U16 desc[UR38][R14.64], R29 ;  /* 0x0000001d0e005986 */ /* 0x0001e8000c101526 */
[----:B------:R0:W-:Y:S04]  /*2c440*/  @P0 STG.E.U16 desc[UR38][R10.64], R2 ;  /* 0x000000020a000986 */ /* 0x0001e8000c101526 */
[----:B---3--:R0:W-:Y:S01]  /*2c450*/  @P4 STG.E.U16 desc[UR38][R8.64], R19 ;  /* 0x0000001308004986 */ /* 0x0081e2000c101526 */
[----:B------:R-:W-:Y:S05]  /*2c460*/  @!P1 EXIT ;  /* 0x000000000000994d */ /* 0x000fea0003800000 */
[----:B0-----:R-:W-:-:S05]  /*2c470*/  PRMT R6, R19, 0x7632, R6 ;  /* 0x0000763213067816 */ /* 0x001fca0000000006 */
[----:B------:R-:W-:Y:S01]  /*2c480*/  STG.E.U16 desc[UR38][R12.64], R6 ;  /* 0x000000060c007986 */ /* 0x000fe2000c101526 */
[----:B------:R-:W-:Y:S05]  /*2c490*/  EXIT ;  /* 0x000000000000794d */ /* 0x000fea0003800000 */
.L_x_2:
[----:B------:R-:W-:-:S00]  /*2c4a0*/  BRA `(.L_x_2) ;  /* 0xfffffffc00fc7947 */ /* 0x000fc0000383ffff */
[----:B------:R-:W-:-:S00]  /*2c4b0*/  NOP ;  /* 0x0000000000007918 */ /* 0x000fc00000000000 */
        /* <DEDUP_REMOVED lines=12> */
.L_x_3:


//--------------------- .nv.shared.matmul_kernel  --------------------------
	.section	.nv.shared.matmul_kernel,"aw",@nobits
	.sectionflags	@""
	.align	16
	.zero		1024


//--------------------- .nv.shared.reserved.0     --------------------------
	.section	.nv.shared.reserved.0,"aw",@nobits
	.weak		__nv_reservedSMEM_offset_0_alias
	.size		__nv_reservedSMEM_offset_0_alias, 0, 64
	.other		__nv_reservedSMEM_offset_0_alias,@"STO_CUDA_RESERVED_SHARED STV_DEFAULT"
__nv_reservedSMEM_offset_0_alias:
	.zero		0
	.zero		64


//--------------------- .nv.constant0.matmul_kernel --------------------------
	.section	.nv.constant0.matmul_kernel,"a",@progbits
	.sectionflags	@""
	.align	4
.nv.constant0.matmul_kernel:
	.zero		976


//--------------------- SYMBOLS --------------------------

	.type		.nv.reservedSmem.offset0,@object
	.size		.nv.reservedSmem.offset0,0x4
	.type		.nv.reservedSmem.cap,@object
	.size		.nv.reservedSmem.cap,0x4
